def matmul_kernel(
    a_ptr,
    b_ptr,
    c_ptr,
    M,
    N,
    K,
    stride_am,
    stride_ak,
    stride_bk,
    stride_bn,
    stride_cm,
    stride_cn,
    BLOCK_M: tl.constexpr,
    BLOCK_N: tl.constexpr,
    BLOCK_K: tl.constexpr,
    GROUP_M: tl.constexpr,
):
    pid = tl.program_id(axis=0)
    num_pid_m = tl.cdiv(M, BLOCK_M)
    num_pid_n = tl.cdiv(N, BLOCK_N)
    num_pid_in_group = GROUP_M * num_pid_n
    group_id = pid // num_pid_in_group
    first_pid_m = group_id * GROUP_M
    group_size_m = min(num_pid_m - first_pid_m, GROUP_M)
    pid_m = first_pid_m + ((pid % num_pid_in_group) % group_size_m)
    pid_n = (pid % num_pid_in_group) // group_size_m

    offs_am = (pid_m * BLOCK_M + tl.arange(0, BLOCK_M)) % M
    offs_bn = (pid_n * BLOCK_N + tl.arange(0, BLOCK_N)) % N
    offs_k = tl.arange(0, BLOCK_K)
    a_ptrs = a_ptr + offs_am[:, None] * stride_am + offs_k[None, :] * stride_ak
    b_ptrs = b_ptr + offs_k[:, None] * stride_bk + offs_bn[None, :] * stride_bn

    acc = tl.zeros((BLOCK_M, BLOCK_N), dtype=tl.float32)
    for kk in range(0, tl.cdiv(K, BLOCK_K)):
        a = tl.load(a_ptrs, mask=offs_k[None, :] < K - kk * BLOCK_K, other=0.0)
        b = tl.load(b_ptrs, mask=offs_k[:, None] < K - kk * BLOCK_K, other=0.0)
        acc = tl.dot(a, b, acc)
        a_ptrs += BLOCK_K * stride_ak
        b_ptrs += BLOCK_K * stride_bk

    c = acc.to(c_ptr.dtype.element_ty)
    offs_cm = pid_m * BLOCK_M + tl.arange(0, BLOCK_M)
    offs_cn = pid_n * BLOCK_N + tl.arange(0, BLOCK_N)
    c_ptrs = c_ptr + offs_cm[:, None] * stride_cm + offs_cn[None, :] * stride_cn
    mask = (offs_cm[:, None] < M) & (offs_cn[None, :] < N)
    tl.store(c_ptrs, c, mask=mask)

# config = {"BLOCK_K": 64, "BLOCK_M": 64, "BLOCK_N": 512, "GROUP_M": 8, "arch": "sm_100", "dtype": "fp8e5m2", "num_ctas": 2, "num_stages": 3, "num_warps": 4}
# arch = sm_100


// ===== COMPILED SASS (sm_100a) =====

	.target	sm_100a

	.elftype	@"ET_EXEC"


//--------------------- .note.nv.tkinfo           --------------------------
	.section	.note.nv.tkinfo,"",@"SHT_NOTE"
	.sectionflags	@"SHF_NOTE_NV_TKINFO"
	.tkinfo
        /*0018*/ 	.word	0x00000081
        /*0030*/ 	.string	""
        /*0030*/ 	.string	"ptxas-blackwell"
        /*0030*/ 	.string	"Cuda compilation tools, release 12.9, V12.9.86"
        /*0030*/ 	.string	"Build cuda_12.9.r12.9/compiler.36037853_0"
        /*0030*/ 	.string	"-v  -suppress-debug-info  -lineinfo  -arch sm_100a "



//--------------------- .note.nv.cuver            --------------------------
	.section	.note.nv.cuver,"",@"SHT_NOTE"
	.sectionflags	@"SHF_NOTE_NV_CUVER"
        /*0018*/ 	.short	0x0001
        /*001a*/ 	.short	0x0064
        /*001c*/ 	.short	0x0001
        /*001e*/ 	.short	0x0000
        /*0020*/ 	.short	0x0001
        /*0022*/ 	.short	0x0000


//--------------------- .nv.info                  --------------------------
	.section	.nv.info,"",@"SHT_CUDA_INFO"
	.align	4


	//----- nvinfo : EIATTR_REGCOUNT
	.align		4
        /*0000*/ 	.byte	0x04, 0x2f
        /*0002*/ 	.short	(.L_4 - .L_3)
	.align		4
.L_3:
        /*0004*/ 	.word	index@(matmul_kernel)
        /*0008*/ 	.word	0x000000ff


	//----- nvinfo : EIATTR_FRAME_SIZE
	.align		4
.L_4:
        /*000c*/ 	.byte	0x04, 0x11
        /*000e*/ 	.short	(.L_6 - .L_5)
	.align		4
.L_5:
        /*0010*/ 	.word	index@($__internal_2_$__cuda_sm10x_tcgen05_guardrail_trap_unallocated_columns_being_dealloced)
        /*0014*/ 	.word	0x000004d8


	//----- nvinfo : EIATTR_FRAME_SIZE
	.align		4
.L_6:
        /*0018*/ 	.byte	0x04, 0x11
        /*001a*/ 	.short	(.L_8 - .L_7)
	.align		4
.L_7:
        /*001c*/ 	.word	index@($__internal_1_$__cuda_sm10x_tcgen05_guardrail_trap_phase_invalid_during_alloc)
        /*0020*/ 	.word	0x000004d8


	//----- nvinfo : EIATTR_FRAME_SIZE
	.align		4
.L_8:
        /*0024*/ 	.byte	0x04, 0x11
        /*0026*/ 	.short	(.L_10 - .L_9)
	.align		4
.L_9:
        /*0028*/ 	.word	index@($__internal_0_$__cuda_sm10x_tcgen05_guardrail_trap_col_being_dealloced_not_returned_by_alloc)
        /*002c*/ 	.word	0x000004d8


	//----- nvinfo : EIATTR_FRAME_SIZE
	.align		4
.L_10:
        /*0030*/ 	.byte	0x04, 0x11
        /*0032*/ 	.short	(.L_12 - .L_11)
	.align		4
.L_11:
        /*0034*/ 	.word	index@(matmul_kernel)
        /*0038*/ 	.word	0x000004d8


	//----- nvinfo : EIATTR_MIN_STACK_SIZE
	.align		4
.L_12:
        /*003c*/ 	.byte	0x04, 0x12
        /*003e*/ 	.short	(.L_14 - .L_13)
	.align		4
.L_13:
        /*0040*/ 	.word	index@(matmul_kernel)
        /*0044*/ 	.word	0x000004d8
.L_14:


//--------------------- .nv.info.matmul_kernel    --------------------------
	.section	.nv.info.matmul_kernel,"",@"SHT_CUDA_INFO"
	.sectionflags	@""
	.align	4


	//----- nvinfo : EIATTR_CUDA_API_VERSION
	.align		4
        /*0000*/ 	.byte	0x04, 0x37
        /*0002*/ 	.short	(.L_16 - .L_15)
.L_15:
        /*0004*/ 	.word	0x00000081


	//----- nvinfo : EIATTR_KPARAM_INFO
	.align		4
.L_16:
        /*0008*/ 	.byte	0x04, 0x17
        /*000a*/ 	.short	(.L_18 - .L_17)
.L_17:
        /*000c*/ 	.word	0x00000000
        /*0010*/ 	.short	0x000d
        /*0012*/ 	.short	0x0048
        /*0014*/ 	.byte	0x00, 0xf4, 0x21, 0x00


	//----- nvinfo : EIATTR_KPARAM_INFO
	.align		4
.L_18:
        /*0018*/ 	.byte	0x04, 0x17
        /*001a*/ 	.short	(.L_20 - .L_19)
.L_19:
        /*001c*/ 	.word	0x00000000
        /*0020*/ 	.short	0x000c
        /*0022*/ 	.short	0x0040
        /*0024*/ 	.byte	0x00, 0xf4, 0x21, 0x00


	//----- nvinfo : EIATTR_KPARAM_INFO
	.align		4
.L_20:
        /*0028*/ 	.byte	0x04, 0x17
        /*002a*/ 	.short	(.L_22 - .L_21)
.L_21:
        /*002c*/ 	.word	0x00000000
        /*0030*/ 	.short	0x000b
        /*0032*/ 	.short	0x0038
        /*0034*/ 	.byte	0x00, 0xf0, 0x11, 0x00


	//----- nvinfo : EIATTR_KPARAM_INFO
	.align		4
.L_22:
        /*0038*/ 	.byte	0x04, 0x17
        /*003a*/ 	.short	(.L_24 - .L_23)
.L_23:
        /*003c*/ 	.word	0x00000000
        /*0040*/ 	.short	0x000a
        /*0042*/ 	.short	0x0034
        /*0044*/ 	.byte	0x00, 0xf0, 0x11, 0x00


	//----- nvinfo : EIATTR_KPARAM_INFO
	.align		4
.L_24:
        /*0048*/ 	.byte	0x04, 0x17
        /*004a*/ 	.short	(.L_26 - .L_25)
.L_25:
        /*004c*/ 	.word	0x00000000
        /*0050*/ 	.short	0x0009
        /*0052*/ 	.short	0x0030
        /*0054*/ 	.byte	0x00, 0xf0, 0x11, 0x00


	//----- nvinfo : EIATTR_KPARAM_INFO
	.align		4
.L_26:
        /*0058*/ 	.byte	0x04, 0x17
        /*005a*/ 	.short	(.L_28 - .L_27)
.L_27:
        /*005c*/ 	.word	0x00000000
        /*0060*/ 	.short	0x0008
        /*0062*/ 	.short	0x002c
        /*0064*/ 	.byte	0x00, 0xf0, 0x11, 0x00


	//----- nvinfo : EIATTR_KPARAM_INFO
	.align		4
.L_28:
        /*0068*/ 	.byte	0x04, 0x17
        /*006a*/ 	.short	(.L_30 - .L_29)
.L_29:
        /*006c*/ 	.word	0x00000000
        /*0070*/ 	.short	0x0007
        /*0072*/ 	.short	0x0028
        /*0074*/ 	.byte	0x00, 0xf0, 0x11, 0x00


	//----- nvinfo : EIATTR_KPARAM_INFO
	.align		4
.L_30:
        /*0078*/ 	.byte	0x04, 0x17
        /*007a*/ 	.short	(.L_32 - .L_31)
.L_31:
        /*007c*/ 	.word	0x00000000
        /*0080*/ 	.short	0x0006
        /*0082*/ 	.short	0x0024
        /*0084*/ 	.byte	0x00, 0xf0, 0x11, 0x00


	//----- nvinfo : EIATTR_KPARAM_INFO
	.align		4
.L_32:
        /*0088*/ 	.byte	0x04, 0x17
        /*008a*/ 	.short	(.L_34 - .L_33)
.L_33:
        /*008c*/ 	.word	0x00000000
        /*0090*/ 	.short	0x0005
        /*0092*/ 	.short	0x0020
        /*0094*/ 	.byte	0x00, 0xf0, 0x11, 0x00


	//----- nvinfo : EIATTR_KPARAM_INFO
	.align		4
.L_34:
        /*0098*/ 	.byte	0x04, 0x17
        /*009a*/ 	.short	(.L_36 - .L_35)
.L_35:
        /*009c*/ 	.word	0x00000000
        /*00a0*/ 	.short	0x0004
        /*00a2*/ 	.short	0x001c
        /*00a4*/ 	.byte	0x00, 0xf0, 0x11, 0x00


	//----- nvinfo : EIATTR_KPARAM_INFO
	.align		4
.L_36:
        /*00a8*/ 	.byte	0x04, 0x17
        /*00aa*/ 	.short	(.L_38 - .L_37)
.L_37:
        /*00ac*/ 	.word	0x00000000
        /*00b0*/ 	.short	0x0003
        /*00b2*/ 	.short	0x0018
        /*00b4*/ 	.byte	0x00, 0xf0, 0x11, 0x00


	//----- nvinfo : EIATTR_KPARAM_INFO
	.align		4
.L_38:
        /*00b8*/ 	.byte	0x04, 0x17
        /*00ba*/ 	.short	(.L_40 - .L_39)
.L_39:
        /*00bc*/ 	.word	0x00000000
        /*00c0*/ 	.short	0x0002
        /*00c2*/ 	.short	0x0010
        /*00c4*/ 	.byte	0x00, 0xf4, 0x21, 0x00


	//----- nvinfo : EIATTR_KPARAM_INFO
	.align		4
.L_40:
        /*00c8*/ 	.byte	0x04, 0x17
        /*00ca*/ 	.short	(.L_42 - .L_41)
.L_41:
        /*00cc*/ 	.word	0x00000000
        /*00d0*/ 	.short	0x0001
        /*00d2*/ 	.short	0x0008
        /*00d4*/ 	.byte	0x00, 0xf4, 0x21, 0x00


	//----- nvinfo : EIATTR_KPARAM_INFO
	.align		4
.L_42:
        /*00d8*/ 	.byte	0x04, 0x17
        /*00da*/ 	.short	(.L_44 - .L_43)
.L_43:
        /*00dc*/ 	.word	0x00000000
        /*00e0*/ 	.short	0x0000
        /*00e2*/ 	.short	0x0000
        /*00e4*/ 	.byte	0x00, 0xf4, 0x21, 0x00


	//----- nvinfo : EIATTR_EXPLICIT_CLUSTER
	.align		4
.L_44:
        /*00e8*/ 	.byte	0x01, 0x3e
	.zero		2


	//----- nvinfo : EIATTR_CTA_PER_CLUSTER
	.align		4
        /*00ec*/ 	.byte	0x04, 0x3d
        /*00ee*/ 	.short	(.L_46 - .L_45)
.L_45:
        /*00f0*/ 	.word	0x00000002
        /*00f4*/ 	.word	0x00000001
        /*00f8*/ 	.word	0x00000001


	//----- nvinfo : EIATTR_AT_ENTRY_FRAGMENTS
	.align		4
.L_46:
        /*00fc*/ 	.byte	0x04, 0x4f
        /*00fe*/ 	.short	(.L_48 - .L_47)


	//   ....[0]....
.L_47:
        /*0100*/ 	.word	0x00000004


	//----- nvinfo : EIATTR_RESERVED_SMEM_USED
	.align		4
.L_48:
        /*0104*/ 	.byte	0x01, 0x41
	.zero		2


	//----- nvinfo : EIATTR_SPARSE_MMA_MASK
	.align		4
        /*0108*/ 	.byte	0x03, 0x50
        /*010a*/ 	.short	0x0000


	//----- nvinfo : EIATTR_TCGEN05_1CTA_USED
	.align		4
        /*010c*/ 	.byte	0x01, 0x51
	.zero		2


	//----- nvinfo : EIATTR_MAXREG_COUNT
	.align		4
        /*0110*/ 	.byte	0x03, 0x1b
        /*0112*/ 	.short	0x00ff


	//----- nvinfo : EIATTR_NUM_BARRIERS
	.align		4
        /*0114*/ 	.byte	0x02, 0x4c
        /*0116*/ 	.byte	0x01
	.zero		1


	//----- nvinfo : EIATTR_ANNOTATIONS
	.align		4
        /*0118*/ 	.byte	0x04, 0x55
        /*011a*/ 	.short	(.L_50 - .L_49)


	//   ....[0]....
.L_49:
        /*011c*/ 	.word	0x00000001
        /*0120*/ 	.byte	0x40, 0x0b, 0x00, 0x00, 0x01, 0x00, 0x00, 0x00, 0xa0, 0x0b, 0x00, 0x00, 0x01, 0x00, 0x00, 0x00
        /* <DEDUP_REMOVED lines=434> */
        /*1c50*/ 	.byte	0x30, 0x98, 0x01, 0x00, 0x01, 0x00, 0x00, 0x00, 0x60, 0x98, 0x01, 0x00


	//----- nvinfo : EIATTR_INT_WARP_WIDE_INSTR_OFFSETS
	.align		4
.L_50:
        /*1c5c*/ 	.byte	0x04, 0x31
        /*1c5e*/ 	.short	(.L_52 - .L_51)


	//   ....[0]....
.L_51:
        /*1c60*/ 	.word	0x00002cd0


	//   ....[1]....
        /*1c64*/ 	.word	0x00002ce0


	//   ....[2]....
        /*1c68*/ 	.word	0x00009810


	//   ....[3]....
        /*1c6c*/ 	.word	0x00019d40


	//   ....[4]....
        /*1c70*/ 	.word	0x00019d90


	//----- nvinfo : EIATTR_COOP_GROUP_MASK_REGIDS
	.align		4
.L_52:
        /*1c74*/ 	.byte	0x04, 0x29
        /*1c76*/ 	.short	(.L_54 - .L_53)


	//   ....[0]....
.L_53:
        /*1c78*/ 	.word	0xffffffff


	//   ....[1]....
        /*1c7c*/ 	.word	0xffffffff


	//   ....[2]....
        /*1c80*/ 	.word	0xffffffff


	//   ....[3]....
        /*1c84*/ 	.word	0xffffffff


	//----- nvinfo : EIATTR_COOP_GROUP_INSTR_OFFSETS
	.align		4
.L_54:
        /*1c88*/ 	.byte	0x04, 0x28
        /*1c8a*/ 	.short	(.L_56 - .L_55)


	//   ....[0]....
.L_55:
        /*1c8c*/ 	.word	0x00000080


	//   ....[1]....
        /*1c90*/ 	.word	0x00000340


	//   ....[2]....
        /*1c94*/ 	.word	0x00019bd0


	//   ....[3]....
        /*1c98*/ 	.word	0x00019e40


	//----- nvinfo : EIATTR_VRC_CTA_INIT_COUNT
	.align		4
.L_56:
        /*1c9c*/ 	.byte	0x02, 0x4a
        /*1c9e*/ 	.byte	0x80
	.zero		1


	//----- nvinfo : EIATTR_MBARRIER_INSTR_OFFSETS
	.align		4
        /*1ca0*/ 	.byte	0x04, 0x39
        /*1ca2*/ 	.short	(.L_58 - .L_57)


	//   ....[0]....
.L_57:
        /*1ca4*/ 	.word	0x00002f10
        /*1ca8*/ 	.word	0x000000ff
        /*1cac*/ 	.word	0x00000000
        /*1cb0*/ 	.short	0x0100
        /*1cb2*/ 	.byte	0x0f
	.zero		1


	//   ....[1]....
        /*1cb4*/ 	.word	0x00009830
        /*1cb8*/ 	.word	0x000000ff
        /*1cbc*/ 	.word	0x0000a008
        /*1cc0*/ 	.short	0x0100
        /*1cc2*/ 	.byte	0x0c
	.zero		1


	//   ....[2]....
        /*1cc4*/ 	.word	0x0000fd90
        /*1cc8*/ 	.word	0x000000ff
        /*1ccc*/ 	.word	0x00000000
        /*1cd0*/ 	.short	0x010a
        /*1cd2*/ 	.byte	0x0f
	.zero		1


	//   ....[3]....
        /*1cd4*/ 	.word	0x000144e0
        /*1cd8*/ 	.word	0x000000ff
        /*1cdc*/ 	.word	0x00000000
        /*1ce0*/ 	.short	0x010a
        /*1ce2*/ 	.byte	0x0f
	.zero		1


	//   ....[4]....
        /*1ce4*/ 	.word	0x00014570
        /*1ce8*/ 	.word	0x000000ff
        /*1cec*/ 	.word	0x0000a000
        /*1cf0*/ 	.short	0x0108
        /*1cf2*/ 	.byte	0x0c
	.zero		1


	//   ....[5]....
        /*1cf4*/ 	.word	0x000145a0
        /*1cf8*/ 	.word	0x000000ff
        /*1cfc*/ 	.word	0x0000a008
        /*1d00*/ 	.short	0x0108
        /*1d02*/ 	.byte	0x0c
	.zero		1


	//   ....[6]....
        /*1d04*/ 	.word	0x00019e60
        /*1d08*/ 	.word	0x000000ff
        /*1d0c*/ 	.word	0x00000000
        /*1d10*/ 	.short	0x010a
        /*1d12*/ 	.byte	0x0f
	.zero		1


	//   ....[7]....
        /*1d14*/ 	.word	0x00019e90
        /*1d18*/ 	.word	0x000000ff
        /*1d1c*/ 	.word	0x00000000
        /*1d20*/ 	.short	0x010a
        /*1d22*/ 	.byte	0x0f
	.zero		1


	//----- nvinfo : EIATTR_NUM_MBARRIERS
	.align		4
.L_58:
        /*1d24*/ 	.byte	0x03, 0x38
        /*1d26*/ 	.short	0x0002


	//----- nvinfo : EIATTR_EXIT_INSTR_OFFSETS
	.align		4
        /*1d28*/ 	.byte	0x04, 0x1c
        /*1d2a*/ 	.short	(.L_60 - .L_59)


	//   ....[0]....
.L_59:
        /*1d2c*/ 	.word	0x00019e50


	//----- nvinfo : EIATTR_REQNTID
	.align		4
.L_60:
        /*1d30*/ 	.byte	0x04, 0x10
        /*1d32*/ 	.short	(.L_62 - .L_61)
.L_61:
        /*1d34*/ 	.word	0x00000080
        /*1d38*/ 	.word	0x00000001
        /*1d3c*/ 	.word	0x00000001


	//----- nvinfo : EIATTR_CRS_STACK_SIZE
	.align		4
.L_62:
        /*1d40*/ 	.byte	0x04, 0x1e
        /*1d42*/ 	.short	(.L_64 - .L_63)
.L_63:
        /*1d44*/ 	.word	0x00000000


	//----- nvinfo : EIATTR_CBANK_PARAM_SIZE
	.align		4
.L_64:
        /*1d48*/ 	.byte	0x03, 0x19
        /*1d4a*/ 	.short	0x0050


	//----- nvinfo : EIATTR_PARAM_CBANK
	.align		4
        /*1d4c*/ 	.byte	0x04, 0x0a
        /*1d4e*/ 	.short	(.L_66 - .L_65)
	.align		4
.L_65:
        /*1d50*/ 	.word	index@(.nv.constant0.matmul_kernel)
        /*1d54*/ 	.short	0x0380
        /*1d56*/ 	.short	0x0050


	//----- nvinfo : EIATTR_SW_WAR
	.align		4
.L_66:
        /*1d58*/ 	.byte	0x04, 0x36
        /*1d5a*/ 	.short	(.L_68 - .L_67)
.L_67:
        /*1d5c*/ 	.word	0x00000008
.L_68:


//--------------------- .nv.compat                --------------------------
	.section	.nv.compat,"",@"SHT_CUDA_COMPAT_INFO"
	.align	4
        /*0000*/ 	.byte	0x02, 0x02, 0x02, 0x00, 0x02, 0x05, 0x05, 0x00, 0x02, 0x03, 0x00, 0x00, 0x02, 0x06, 0x01, 0x00


//--------------------- .nv.callgraph             --------------------------
	.section	.nv.callgraph,"",@"SHT_CUDA_CALLGRAPH"
	.align	4
	.sectionentsize	8
	.align		4
        /*0000*/ 	.word	0x00000000
	.align		4
        /*0004*/ 	.word	0xffffffff
	.align		4
        /*0008*/ 	.word	0x00000000
	.align		4
        /*000c*/ 	.word	0xfffffffe
	.align		4
        /*0010*/ 	.word	0x00000000
	.align		4
        /*0014*/ 	.word	0xfffffffd
	.align		4
        /*0018*/ 	.word	0x00000000
	.align		4
        /*001c*/ 	.word	0xfffffffc


//--------------------- .text.matmul_kernel       --------------------------
	.section	.text.matmul_kernel,"ax",@progbits
	.align	128
        .global         matmul_kernel
        .type           matmul_kernel,@function
        .size           matmul_kernel,(.L_x_20 - matmul_kernel)
        .other          matmul_kernel,@"STO_CUDA_ENTRY STV_DEFAULT"
matmul_kernel:
.text.matmul_kernel:
[----:B------:R-:W0:Y:S01]  /*0000*/  LDC R1, c[0x0][0x37c] ;  /* 0x0000df00ff017b82 */ /* 0x000e220000000800 */
[----:B------:R-:W1:Y:S01]  /*0010*/  S2R R0, SR_TID.X ;  /* 0x0000000000007919 */ /* 0x000e620000002100 */
[----:B0-----:R-:W-:Y:S01]  /*0020*/  VIADD R1, R1, 0xfffffb28 ;  /* 0xfffffb2801017836 */ /* 0x001fe20000000000 */
[----:B------:R-:W0:Y:S01]  /*0030*/  LDCU.64 UR26, c[0x0][0x358] ;  /* 0x00006b00ff1a77ac */ /* 0x000e220008000a00 */
[----:B-1----:R-:W-:-:S13]  /*0040*/  ISETP.GE.U32.AND P0, PT, R0, 0x20, PT ;  /* 0x000000200000780c */ /* 0x002fda0003f06070 */
[----:B------:R-:W-:Y:S02]  /*0050*/  VOTEU.ANY UP0, P0 ;  /* 0x0000000000ff7886 */ /* 0x000fe40000000100 */
[----:B------:R-:W-:Y:S05]  /*0060*/  BRA.U UP0, `(.L_x_0) ;  /* 0x0000000100b87547 */ /* 0x000fea000b800000 */
[----:B------:R-:W1:Y:S01]  /*0070*/  S2UR UR6, SR_CgaCtaId ;  /* 0x00000000000679c3 */ /* 0x000e620000008800 */
[----:B------:R-:W-:Y:S01]  /*0080*/  NOP ;  /* 0x0000000000007918 */ /* 0x000fe20000000000 */
[----:B------:R-:W-:Y:S02]  /*0090*/  UMOV UR4, 0x40 ;  /* 0x0000004000047882 */ /* 0x000fe40000000000 */
[----:B-1----:R-:W-:-:S09]  /*00a0*/  ULEA UR4, UR6, UR4, 0x18 ;  /* 0x0000000406047291 */ /* 0x002fd2000f8ec0ff */
[----:B------:R-:W1:Y:S01]  /*00b0*/  LDS.U8 R0, [UR4] ;  /* 0x00000004ff007984 */ /* 0x000e620008000000 */
[----:B------:R-:W-:Y:S02]  /*00c0*/  UMOV UR4, 0x400 ;  /* 0x0000040000047882 */ /* 0x000fe40000000000 */
[----:B------:R-:W-:Y:S01]  /*00d0*/  ULEA UR4, UR6, UR4, 0x18 ;  /* 0x0000000406047291 */ /* 0x000fe2000f8ec0ff */
[----:B-1----:R-:W-:-:S13]  /*00e0*/  ISETP.NE.AND P0, PT, R0, RZ, PT ;  /* 0x000000ff0000720c */ /* 0x002fda0003f05270 */
[----:B------:R-:W-:Y:S05]  /*00f0*/  @P0 BRA `(.L_x_1) ;  /* 0x00000000007c0947 */ /* 0x000fea0003800000 */
[----:B------:R-:W-:-:S13]  /*0100*/  ELECT P0, URZ, PT ;  /* 0x0000000000ff782f */ /* 0x000fda0003800000 */
[----:B------:R-:W-:Y:S05]  /*0110*/  @!P0 BRA `(.L_x_2) ;  /* 0x0000000000848947 */ /* 0x000fea0003800000 */
[----:B------:R-:W-:Y:S01]  /*0120*/  UMOV UR5, 0x8 ;  /* 0x0000000800057882 */ /* 0x000fe20000000000 */
[----:B------:R-:W-:Y:S02]  /*0130*/  IMAD.MOV.U32 R4, RZ, RZ, 0x1 ;  /* 0x00000001ff047424 */ /* 0x000fe400078e00ff */
[----:B------:R-:W-:Y:S02]  /*0140*/  IMAD.MOV.U32 R5, RZ, RZ, 0xff ;  /* 0x000000ffff057424 */ /* 0x000fe400078e00ff */
[----:B------:R-:W-:Y:S04]  /*0150*/  DEPBAR.LE SB1, 0x36 ;  /* 0x00009d800000791a */ /* 0x000fe80000000000 */
[----:B------:R-:W1:Y:S02]  /*0160*/  UTCATOMSWS.FIND_AND_SET.ALIGN UP1, UR5, UR5 ;  /* 0x00000005000575e3 */ /* 0x000e640008020800 */
[----:B-1----:R-:W-:-:S04]  /*0170*/  PLOP3.LUT P0, PT, PT, PT, UP1, 0x80, 0x8 ;  /* 0x000000000008781c */ /* 0x002fc80003f0f018 */
[----:B------:R-:W-:-:S04]  /*0180*/  SEL R0, RZ, 0xffffffff, !P0 ;  /* 0xffffffffff007807 */ /* 0x000fc80004000000 */
[----:B------:R-:W-:Y:S01]  /*0190*/  ISETP.NE.AND P0, PT, R0, RZ, PT ;  /* 0x000000ff0000720c */ /* 0x000fe20003f05270 */
[----:B------:R-:W-:-:S12]  /*01a0*/  IMAD.U32 R0, RZ, RZ, UR5 ;  /* 0x00000005ff007e24 */ /* 0x000fd8000f8e00ff */
[----:B------:R-:W-:Y:S05]  /*01b0*/  @P0 BRA `(.L_x_3) ;  /* 0x0000000000240947 */ /* 0x000fea0003800000 */
.L_x_4:
[----:B------:R-:W-:Y:S05]  /*01c0*/  NANOSLEEP 0x64 ;  /* 0x000000640000795d */ /* 0x000fea0003800000 */
[----:B------:R-:W-:-:S05]  /*01d0*/  UMOV UR5, 0x8 ;  /* 0x0000000800057882 */ /* 0x000fca0000000000 */
[----:B------:R-:W-:Y:S04]  /*01e0*/  DEPBAR.LE SB1, 0x36 ;  /* 0x00009d800000791a */ /* 0x000fe80000000000 */
[----:B------:R-:W1:Y:S02]  /*01f0*/  UTCATOMSWS.FIND_AND_SET.ALIGN UP1, UR5, UR5 ;  /* 0x00000005000575e3 */ /* 0x000e640008020800 */
[----:B-1----:R-:W-:-:S04]  /*0200*/  PLOP3.LUT P0, PT, PT, PT, UP1, 0x80, 0x8 ;  /* 0x000000000008781c */ /* 0x002fc80003f0f018 */
[----:B------:R-:W-:-:S04]  /*0210*/  SEL R0, RZ, 0xffffffff, !P0 ;  /* 0xffffffffff007807 */ /* 0x000fc80004000000 */
[----:B------:R-:W-:Y:S01]  /*0220*/  ISETP.NE.AND P0, PT, R0, RZ, PT ;  /* 0x000000ff0000720c */ /* 0x000fe20003f05270 */
[----:B------:R-:W-:-:S12]  /*0230*/  IMAD.U32 R0, RZ, RZ, UR5 ;  /* 0x00000005ff007e24 */ /* 0x000fd8000f8e00ff */
[----:B------:R-:W-:Y:S05]  /*0240*/  @!P0 BRA `(.L_x_4) ;  /* 0xfffffffc00dc8947 */ /* 0x000fea000383ffff */
.L_x_3:
[C---:B------:R-:W-:Y:S01]  /*0250*/  VIADD R3, R0.reuse, 0x10 ;  /* 0x0000001000037836 */ /* 0x040fe20000000000 */
[----:B------:R-:W-:Y:S01]  /*0260*/  UMOV UR5, 0x50 ;  /* 0x0000005000057882 */ /* 0x000fe20000000000 */
[----:B------:R-:W-:Y:S01]  /*0270*/  SHF.L.U32 R2, R5, R0, RZ ;  /* 0x0000000005027219 */ /* 0x000fe200000006ff */
[----:B------:R-:W-:Y:S01]  /*0280*/  ULEA UR5, UR6, UR5, 0x18 ;  /* 0x0000000506057291 */ /* 0x000fe2000f8ec0ff */
[----:B------:R-:W-:Y:S01]  /*0290*/  IMAD.SHL.U32 R0, R0, 0x20, RZ ;  /* 0x0000002000007824 */ /* 0x000fe200078e00ff */
[----:B------:R-:W-:-:S04]  /*02a0*/  SHF.L.U32 R3, R4, R3, RZ ;  /* 0x0000000304037219 */ /* 0x000fc800000006ff */
[----:B------:R-:W-:-:S05]  /*02b0*/  LOP3.LUT R2, R3, R2, RZ, 0xfc, !PT ;  /* 0x0000000203027212 */ /* 0x000fca00078efcff */
[----:B------:R1:W-:Y:S04]  /*02c0*/  ATOMS.OR RZ, [UR5], R2 ;  /* 0x00000002ffff798c */ /* 0x0003e8000b000005 */
[----:B------:R1:W-:Y:S01]  /*02d0*/  STS [UR4], R0 ;  /* 0x00000000ff007988 */ /* 0x0003e20008000804 */
[----:B------:R-:W-:Y:S05]  /*02e0*/  BRA `(.L_x_2) ;  /* 0x0000000000107947 */ /* 0x000fea0003800000 */
.L_x_1:
[----:B------:R-:W-:Y:S01]  /*02f0*/  IMAD.MOV.U32 R0, RZ, RZ, -0x1 ;  /* 0xffffffffff007424 */ /* 0x000fe200078e00ff */
[----:B------:R-:W-:-:S04]  /*0300*/  MOV R2, 0x330 ;  /* 0x0000033000027802 */ /* 0x000fc80000000f00 */
[----:B------:R1:W-:Y:S03]  /*0310*/  STS [UR4], R0 ;  /* 0x00000000ff007988 */ /* 0x0003e60008000804 */
[----:B01----:R-:W-:Y:S05]  /*0320*/  CALL.REL.NOINC `($__internal_1_$__cuda_sm10x_tcgen05_guardrail_trap_phase_invalid_during_alloc) ;  /* 0x0000019800f07944 */ /* 0x003fea0003c00000 */
.L_x_2:
[----:B------:R-:W-:Y:S05]  /*0330*/  WARPSYNC.ALL ;  /* 0x0000000000007948 */ /* 0x000fea0003800000 */
[----:B------:R-:W-:Y:S01]  /*0340*/  NOP ;  /* 0x0000000000007918 */ /* 0x000fe20000000000 */
.L_x_0:
[----:B------:R-:W2:Y:S08]  /*0350*/  LDC.64 R168, c[0x0][0x398] ;  /* 0x0000e600ffa87b82 */ /* 0x000eb00000000a00 */
[----:B------:R-:W3:Y:S02]  /*0360*/  S2UR UR5, SR_CgaSize ;  /* 0x00000000000579c3 */ /* 0x000ee40000008a00 */
[----:B---3--:R-:W-:-:S12]  /*0370*/  UIMAD UR5, UR5, -0xa0, URZ ;  /* 0xffffff60050578a4 */ /* 0x008fd8000f8e02ff */
[----:B------:R-:W3:Y:S01]  /*0380*/  LDCU UR5, c[0x0][UR5+0x2b0] ;  /* 0x00005600050577ac */ /* 0x000ee20008000800 */
[----:B------:R-:W4:Y:S01]  /*0390*/  S2R R15, SR_TID.X ;  /* 0x00000000000f7919 */ /* 0x000f220000002100 */
[----:B------:R-:W5:Y:S01]  /*03a0*/  LDCU UR31, c[0x0][0x3a0] ;  /* 0x00007400ff1f77ac */ /* 0x000f620008000800 */
[----:B------:R-:W1:Y:S01]  /*03b0*/  S2UR UR4, SR_CTAID.X ;  /* 0x00000000000479c3 */ /* 0x000e620000002500 */
[----:B------:R-:W-:Y:S01]  /*03c0*/  UMOV UR12, 0x400 ;  /* 0x00000400000c7882 */ /* 0x000fe20000000000 */
[----:B------:R-:W0:Y:S01]  /*03d0*/  LDCU.64 UR10, c[0x0][0x3a8] ;  /* 0x00007500ff0a77ac */ /* 0x000e220008000a00 */
[----:B------:R-:W0:Y:S01]  /*03e0*/  LDCU.128 UR16, c[0x0][0x380] ;  /* 0x00007000ff1077ac */ /* 0x000e220008000c00 */
[----:B------:R-:W-:Y:S01]  /*03f0*/  UMOV UR7, 0x1 ;  /* 0x0000000100077882 */ /* 0x000fe20000000000 */
[----:B-----5:R-:W-:Y:S01]  /*0400*/  UIADD3 UR33, UPT, UPT, UR31, 0x3f, URZ ;  /* 0x0000003f1f217890 */ /* 0x020fe2000fffe0ff */
[----:B-12---:R-:W-:Y:S01]  /*0410*/  VIADD R0, R169, 0x1ff ;  /* 0x000001ffa9007836 */ /* 0x006fe20000000000 */
[----:B------:R-:W-:-:S02]  /*0420*/  IABS R139, R169 ;  /* 0x000000a9008b7213 */ /* 0x000fc40000000000 */
[----:B------:R-:W-:Y:S01]  /*0430*/  UISETP.GT.AND UP1, UPT, UR33, 0x3f, UPT ;  /* 0x0000003f2100788c */ /* 0x000fe2000bf24270 */
[----:B0-----:R-:W-:Y:S01]  /*0440*/  IMAD.U32 R58, RZ, RZ, UR10 ;  /* 0x0000000aff3a7e24 */ /* 0x001fe2000f8e00ff */
[----:B------:R-:W-:Y:S01]  /*0450*/  SHF.R.S32.HI R3, RZ, 0x1f, R0 ;  /* 0x0000001fff037819 */ /* 0x000fe20000011400 */
[----:B------:R-:W-:Y:S01]  /*0460*/  IMAD.U32 R77, RZ, RZ, UR10 ;  /* 0x0000000aff4d7e24 */ /* 0x000fe2000f8e00ff */
[----:B------:R-:W-:Y:S01]  /*0470*/  I2FP.F32.U32 R5, UR4 ;  /* 0x0000000400057c45 */ /* 0x000fe20008201000 */
[----:B------:R-:W-:Y:S01]  /*0480*/  IMAD.U32 R134, RZ, RZ, UR10 ;  /* 0x0000000aff867e24 */ /* 0x000fe2000f8e00ff */
[----:B------:R-:W-:Y:S02]  /*0490*/  LEA.HI R3, R3, R0, RZ, 0x9 ;  /* 0x0000000003037211 */ /* 0x000fe400078f48ff */
[----:B----4-:R-:W-:Y:S01]  /*04a0*/  SHF.R.U32.HI R98, RZ, 0x6, R15 ;  /* 0x00000006ff627819 */ /* 0x010fe2000001160f */
[----:B---3--:R-:W-:Y:S01]  /*04b0*/  FMUL R5, R5, UR5 ;  /* 0x0000000505057c20 */ /* 0x008fe20008400000 */
[----:B------:R-:W-:Y:S01]  /*04c0*/  SHF.R.S32.HI R3, RZ, 0x9, R3 ;  /* 0x00000009ff037819 */ /* 0x000fe20000011403 */
[----:B------:R-:W0:Y:S01]  /*04d0*/  S2UR UR5, SR_CgaCtaId ;  /* 0x00000000000579c3 */ /* 0x000e220000008800 */
[----:B------:R-:W-:-:S02]  /*04e0*/  SGXT.U32 R98, R98, 0x1 ;  /* 0x000000016262781a */ /* 0x000fc40000000000 */
[----:B------:R-:W-:Y:S01]  /*04f0*/  LOP3.LUT R76, R15, 0x3f, RZ, 0xc0, !PT ;  /* 0x0000003f0f4c7812 */ /* 0x000fe200078ec0ff */
[----:B------:R-:W-:Y:S01]  /*0500*/  IMAD.SHL.U32 R4, R3, 0x8, RZ ;  /* 0x0000000803047824 */ /* 0x000fe200078e00ff */
[----:B------:R-:W-:Y:S03]  /*0510*/  F2I.U32.TRUNC.NTZ R5, R5 ;  /* 0x0000000500057305 */ /* 0x000fe6000020f000 */
[----:B------:R-:W-:Y:S01]  /*0520*/  IMAD R126, R76, UR11, RZ ;  /* 0x0000000b4c7e7c24 */ /* 0x000fe2000f8e02ff */
[----:B------:R-:W-:-:S04]  /*0530*/  IABS R7, R4 ;  /* 0x0000000400077213 */ /* 0x000fc80000000000 */
[----:B------:R-:W1:Y:S01]  /*0540*/  I2F.RP R0, R7 ;  /* 0x0000000700007306 */ /* 0x000e620000209400 */
[----:B0-----:R-:W-:Y:S02]  /*0550*/  USHF.L.U32 UR4, UR5, 0x8, URZ ;  /* 0x0000000805047899 */ /* 0x001fe400080006ff */
[----:B------:R-:W-:Y:S01]  /*0560*/  ULEA UR12, UR5, UR12, 0x18 ;  /* 0x0000000c050c7291 */ /* 0x000fe2000f8ec0ff */
[----:B------:R-:W-:Y:S01]  /*0570*/  BAR.SYNC.DEFER_BLOCKING 0x0 ;  /* 0x0000000000007b1d */ /* 0x000fe20000010000 */
[----:B------:R-:W-:Y:S02]  /*0580*/  ULOP3.LUT UR4, UR4, 0x100, URZ, 0xc0, !UPT ;  /* 0x0000010004047892 */ /* 0x000fe4000f8ec0ff */
[----:B------:R-:W-:-:S03]  /*0590*/  UIADD3 UR15, UPT, UPT, UR12, 0xa000, URZ ;  /* 0x0000a0000c0f7890 */ /* 0x000fc6000fffe0ff */
[----:B-1----:R-:W0:Y:S02]  /*05a0*/  MUFU.RCP R0, R0 ;  /* 0x0000000000007308 */ /* 0x002e240000001000 */
[----:B0-----:R-:W-:Y:S01]  /*05b0*/  VIADD R2, R0, 0xffffffe ;  /* 0x0ffffffe00027836 */ /* 0x001fe20000000000 */
[----:B------:R-:W-:Y:S01]  /*05c0*/  IABS R0, R5 ;  /* 0x0000000500007213 */ /* 0x000fe20000000000 */
[----:B------:R-:W0:Y:S04]  /*05d0*/  LDS R13, [UR12] ;  /* 0x0000000cff0d7984 */ /* 0x000e280008000800 */
[----:B------:R1:W2:Y:S02]  /*05e0*/  F2I.FTZ.U32.TRUNC.NTZ R3, R2 ;  /* 0x0000000200037305 */ /* 0x0002a4000021f000 */
[----:B-1----:R-:W-:-:S02]  /*05f0*/  IMAD.MOV.U32 R2, RZ, RZ, RZ ;  /* 0x000000ffff027224 */ /* 0x002fc400078e00ff */
[----:B--2---:R-:W-:-:S04]  /*0600*/  IMAD.MOV R6, RZ, RZ, -R3 ;  /* 0x000000ffff067224 */ /* 0x004fc800078e0a03 */
[----:B------:R-:W-:Y:S01]  /*0610*/  IMAD R9, R6, R7, RZ ;  /* 0x0000000706097224 */ /* 0x000fe200078e02ff */
[----:B------:R-:W-:-:S03]  /*0620*/  IABS R6, R4 ;  /* 0x0000000400067213 */ /* 0x000fc60000000000 */
[----:B------:R-:W-:-:S04]  /*0630*/  IMAD.HI.U32 R3, R3, R9, R2 ;  /* 0x0000000903037227 */ /* 0x000fc800078e0002 */
[----:B------:R-:W-:Y:S02]  /*0640*/  IMAD.MOV R2, RZ, RZ, -R6 ;  /* 0x000000ffff027224 */ /* 0x000fe400078e0a06 */
[----:B------:R-:W-:-:S04]  /*0650*/  IMAD.HI.U32 R3, R3, R0, RZ ;  /* 0x0000000003037227 */ /* 0x000fc800078e00ff */
[----:B------:R-:W-:Y:S01]  /*0660*/  IMAD R0, R3, R2, R0 ;  /* 0x0000000203007224 */ /* 0x000fe200078e0200 */
[----:B------:R-:W-:Y:S04]  /*0670*/  BAR.SYNC.DEFER_BLOCKING 0x0 ;  /* 0x0000000000007b1d */ /* 0x000fe80000010000 */
[----:B------:R-:W-:Y:S02]  /*0680*/  ISETP.GT.U32.AND P1, PT, R7, R0, PT ;  /* 0x000000000700720c */ /* 0x000fe40003f24070 */
[----:B0-----:R-:W-:-:S11]  /*0690*/  R2UR UR13, R13 ;  /* 0x000000000d0d72ca */ /* 0x001fd600000e0000 */
[----:B------:R-:W-:Y:S02]  /*06a0*/  @!P1 IMAD.IADD R0, R0, 0x1, -R7 ;  /* 0x0000000100009824 */ /* 0x000fe400078e0a07 */
[----:B------:R-:W-:Y:S01]  /*06b0*/  @!P1 VIADD R3, R3, 0x1 ;  /* 0x0000000103039836 */ /* 0x000fe20000000000 */
[----:B------:R-:W-:Y:S02]  /*06c0*/  ISETP.NE.AND P1, PT, R4, RZ, PT ;  /* 0x000000ff0400720c */ /* 0x000fe40003f25270 */
[----:B------:R-:W-:Y:S02]  /*06d0*/  ISETP.GE.U32.AND P0, PT, R0, R7, PT ;  /* 0x000000070000720c */ /* 0x000fe40003f06070 */
[----:B------:R-:W-:-:S04]  /*06e0*/  LOP3.LUT R0, R5, R4, RZ, 0x3c, !PT ;  /* 0x0000000405007212 */ /* 0x000fc800078e3cff */
[----:B------:R-:W-:Y:S01]  /*06f0*/  ISETP.GE.AND P2, PT, R0, RZ, PT ;  /* 0x000000ff0000720c */ /* 0x000fe20003f46270 */
[----:B------:R-:W-:-:S06]  /*0700*/  VIADD R0, R168, 0x3f ;  /* 0x0000003fa8007836 */ /* 0x000fcc0000000000 */
[----:B------:R-:W-:-:S04]  /*0710*/  @P0 VIADD R3, R3, 0x1 ;  /* 0x0000000103030836 */ /* 0x000fc80000000000 */
[----:B------:R-:W-:Y:S01]  /*0720*/  IMAD.MOV.U32 R2, RZ, RZ, R3 ;  /* 0x000000ffff027224 */ /* 0x000fe200078e0003 */
[----:B------:R-:W-:-:S03]  /*0730*/  SHF.R.S32.HI R3, RZ, 0x1f, R0 ;  /* 0x0000001fff037819 */ /* 0x000fc60000011400 */
[----:B------:R-:W-:Y:S01]  /*0740*/  @!P2 IMAD.MOV R2, RZ, RZ, -R2 ;  /* 0x000000ffff02a224 */ /* 0x000fe200078e0a02 */
[----:B------:R-:W-:Y:S02]  /*0750*/  @!P1 LOP3.LUT R2, RZ, R4, RZ, 0x33, !PT ;  /* 0x00000004ff029212 */ /* 0x000fe400078e33ff */
[----:B------:R-:W-:-:S03]  /*0760*/  LEA.HI R3, R3, R0, RZ, 0x6 ;  /* 0x0000000003037211 */ /* 0x000fc600078f30ff */
[----:B------:R-:W-:Y:S02]  /*0770*/  IMAD.SHL.U32 R10, R2, 0x8, RZ ;  /* 0x00000008020a7824 */ /* 0x000fe400078e00ff */
[----:B------:R-:W-:-:S03]  /*0780*/  IMAD.MOV R2, RZ, RZ, -R2 ;  /* 0x000000ffff027224 */ /* 0x000fc600078e0a02 */
[----:B------:R-:W-:Y:S01]  /*0790*/  LEA.HI.SX32 R3, R3, -R10, 0x1a ;  /* 0x8000000a03037211 */ /* 0x000fe200078fd2ff */
[----:B------:R-:W-:Y:S02]  /*07a0*/  IMAD R8, R4, R2, R5 ;  /* 0x0000000204087224 */ /* 0x000fe400078e0205 */
[----:B------:R-:W-:Y:S01]  /*07b0*/  IMAD.MOV.U32 R2, RZ, RZ, RZ ;  /* 0x000000ffff027224 */ /* 0x000fe200078e00ff */
[----:B------:R-:W-:Y:S02]  /*07c0*/  VIMNMX R11, PT, PT, R3, 0x8, PT ;  /* 0x00000008030b7848 */ /* 0x000fe40003fe0100 */
[----:B------:R-:W-:Y:S02]  /*07d0*/  IABS R4, R8 ;  /* 0x0000000800047213 */ /* 0x000fe40000000000 */
[----:B------:R-:W-:-:S04]  /*07e0*/  IABS R6, R11 ;  /* 0x0000000b00067213 */ /* 0x000fc80000000000 */
[----:B------:R-:W0:Y:S08]  /*07f0*/  I2F.RP R0, R6 ;  /* 0x0000000600007306 */ /* 0x000e300000209400 */
[----:B0-----:R-:W0:Y:S02]  /*0800*/  MUFU.RCP R0, R0 ;  /* 0x0000000000007308 */ /* 0x001e240000001000 */
[----:B0-----:R-:W-:-:S06]  /*0810*/  VIADD R3, R0, 0xffffffe ;  /* 0x0ffffffe00037836 */ /* 0x001fcc0000000000 */
[----:B------:R-:W0:Y:S02]  /*0820*/  F2I.FTZ.U32.TRUNC.NTZ R3, R3 ;  /* 0x0000000300037305 */ /* 0x000e24000021f000 */
[----:B0-----:R-:W-:-:S04]  /*0830*/  IMAD.MOV R7, RZ, RZ, -R3 ;  /* 0x000000ffff077224 */ /* 0x001fc800078e0a03 */
[----:B------:R-:W-:Y:S01]  /*0840*/  IMAD R5, R7, R6, RZ ;  /* 0x0000000607057224 */ /* 0x000fe200078e02ff */
[----:B------:R-:W-:-:S03]  /*0850*/  IABS R7, R11 ;  /* 0x0000000b00077213 */ /* 0x000fc60000000000 */
[----:B------:R-:W-:Y:S02]  /*0860*/  IMAD.HI.U32 R2, R3, R5, R2 ;  /* 0x0000000503027227 */ /* 0x000fe400078e0002 */
[----:B------:R-:W0:Y:S02]  /*0870*/  I2F.RP R5, R139 ;  /* 0x0000008b00057306 */ /* 0x000e240000209400 */
[----:B------:R-:W-:Y:S02]  /*0880*/  IMAD.MOV.U32 R3, RZ, RZ, R4 ;  /* 0x000000ffff037224 */ /* 0x000fe400078e0004 */
[----:B------:R-:W-:Y:S01]  /*0890*/  IMAD.MOV R4, RZ, RZ, -R7 ;  /* 0x000000ffff047224 */ /* 0x000fe200078e0a07 */
[----:B------:R-:W-:Y:S01]  /*08a0*/  IABS R7, R168 ;  /* 0x000000a800077213 */ /* 0x000fe20000000000 */
[----:B------:R-:W-:-:S04]  /*08b0*/  IMAD.HI.U32 R0, R2, R3, RZ ;  /* 0x0000000302007227 */ /* 0x000fc800078e00ff */
[----:B------:R-:W-:Y:S02]  /*08c0*/  IMAD R3, R0, R4, R3 ;  /* 0x0000000400037224 */ /* 0x000fe400078e0203 */
[----:B------:R-:W-:-:S03]  /*08d0*/  IMAD.MOV.U32 R2, RZ, RZ, R7 ;  /* 0x000000ffff027224 */ /* 0x000fc600078e0007 */
[----:B------:R-:W-:Y:S01]  /*08e0*/  ISETP.GT.U32.AND P1, PT, R6, R3, PT ;  /* 0x000000030600720c */ /* 0x000fe20003f24070 */
[----:B0-----:R-:W0:Y:S08]  /*08f0*/  MUFU.RCP R5, R5 ;  /* 0x0000000500057308 */ /* 0x001e300000001000 */
[----:B------:R-:W1:Y:S04]  /*0900*/  I2F.RP R4, R2 ;  /* 0x0000000200047306 */ /* 0x000e680000209400 */
[----:B------:R-:W-:-:S02]  /*0910*/  @!P1 IMAD.IADD R3, R3, 0x1, -R6 ;  /* 0x0000000103039824 */ /* 0x000fc400078e0a06 */
[----:B------:R-:W-:Y:S01]  /*0920*/  @!P1 VIADD R0, R0, 0x1 ;  /* 0x0000000100009836 */ /* 0x000fe20000000000 */
[----:B------:R-:W-:Y:S02]  /*0930*/  ISETP.NE.AND P1, PT, R11, RZ, PT ;  /* 0x000000ff0b00720c */ /* 0x000fe40003f25270 */
[----:B------:R-:W-:Y:S01]  /*0940*/  ISETP.GE.U32.AND P0, PT, R3, R6, PT ;  /* 0x000000060300720c */ /* 0x000fe20003f06070 */
[----:B0-----:R-:W-:Y:S01]  /*0950*/  VIADD R6, R5, 0xffffffe ;  /* 0x0ffffffe05067836 */ /* 0x001fe20000000000 */
[----:B------:R-:W-:-:S03]  /*0960*/  LOP3.LUT R3, R8, R11, RZ, 0x3c, !PT ;  /* 0x0000000b08037212 */ /* 0x000fc600078e3cff */
[----:B------:R0:W2:Y:S01]  /*0970*/  F2I.FTZ.U32.TRUNC.NTZ R7, R6 ;  /* 0x0000000600077305 */ /* 0x0000a2000021f000 */
[----:B------:R-:W-:-:S07]  /*0980*/  ISETP.GE.AND P2, PT, R3, RZ, PT ;  /* 0x000000ff0300720c */ /* 0x000fce0003f46270 */
[----:B-1----:R-:W1:Y:S01]  /*0990*/  MUFU.RCP R4, R4 ;  /* 0x0000000400047308 */ /* 0x002e620000001000 */
[----:B------:R-:W-:Y:S01]  /*09a0*/  @P0 VIADD R0, R0, 0x1 ;  /* 0x0000000100000836 */ /* 0x000fe20000000000 */
[----:B------:R-:W-:Y:S01]  /*09b0*/  PLOP3.LUT P0, PT, PT, PT, UP1, 0x80, 0x8 ;  /* 0x000000000008781c */ /* 0x000fe20003f0f018 */
[----:B0-----:R-:W-:Y:S02]  /*09c0*/  IMAD.MOV.U32 R6, RZ, RZ, RZ ;  /* 0x000000ffff067224 */ /* 0x001fe400078e00ff */
[----:B------:R-:W-:Y:S02]  /*09d0*/  IMAD.MOV.U32 R12, RZ, RZ, R0 ;  /* 0x000000ffff0c7224 */ /* 0x000fe400078e0000 */
[----:B--2---:R-:W-:Y:S02]  /*09e0*/  IMAD.MOV R0, RZ, RZ, -R7 ;  /* 0x000000ffff007224 */ /* 0x004fe400078e0a07 */
[----:B------:R-:W-:Y:S01]  /*09f0*/  @!P2 IMAD.MOV R12, RZ, RZ, -R12 ;  /* 0x000000ffff0ca224 */ /* 0x000fe200078e0a0c */
[----:B------:R-:W-:Y:S01]  /*0a00*/  @!P1 LOP3.LUT R12, RZ, R11, RZ, 0x33, !PT ;  /* 0x0000000bff0c9212 */ /* 0x000fe200078e33ff */
[----:B------:R-:W-:-:S03]  /*0a10*/  IMAD R9, R0, R139, RZ ;  /* 0x0000008b00097224 */ /* 0x000fc600078e02ff */
[----:B------:R-:W-:Y:S01]  /*0a20*/  LEA R3, R12, UR4, 0x9 ;  /* 0x000000040c037c11 */ /* 0x000fe2000f8e48ff */
[----:B------:R-:W-:Y:S01]  /*0a30*/  IMAD.HI.U32 R138, R7, R9, R6 ;  /* 0x00000009078a7227 */ /* 0x000fe200078e0006 */
[----:B------:R-:W-:Y:S01]  /*0a40*/  SHF.R.U32.HI R9, RZ, 0x5, R15 ;  /* 0x00000005ff097819 */ /* 0x000fe2000001160f */
[----:B------:R-:W0:Y:S01]  /*0a50*/  LDCU UR4, c[0x0][0x3a4] ;  /* 0x00007480ff0477ac */ /* 0x000e220008000800 */
[----:B------:R-:W-:Y:S01]  /*0a60*/  LOP3.LUT R0, R3, R98, RZ, 0xfc, !PT ;  /* 0x0000006203007212 */ /* 0x000fe200078efcff */
[----:B-1----:R-:W-:Y:S01]  /*0a70*/  VIADD R4, R4, 0xffffffe ;  /* 0x0ffffffe04047836 */ /* 0x002fe20000000000 */
[----:B------:R-:W-:Y:S01]  /*0a80*/  R2UR UR8, R9 ;  /* 0x00000000090872ca */ /* 0x000fe200000e0000 */
[----:B------:R-:W-:Y:S01]  /*0a90*/  IMAD.MOV R6, RZ, RZ, -R12 ;  /* 0x000000ffff067224 */ /* 0x000fe200078e0a0c */
[----:B------:R-:W-:Y:S01]  /*0aa0*/  IABS R26, R0 ;  /* 0x00000000001a7213 */ /* 0x000fe20000000000 */
[----:B------:R1:W2:Y:S01]  /*0ab0*/  F2I.FTZ.U32.TRUNC.NTZ R5, R4 ;  /* 0x0000000400057305 */ /* 0x0002a2000021f000 */
[C---:B------:R-:W-:Y:S01]  /*0ac0*/  LOP3.LUT R125, R0.reuse, 0x20, RZ, 0xfc, !PT ;  /* 0x00000020007d7812 */ /* 0x040fe200078efcff */
[----:B------:R-:W-:Y:S01]  /*0ad0*/  IMAD R6, R11, R6, R8 ;  /* 0x000000060b067224 */ /* 0x000fe200078e0208 */
[----:B------:R-:W-:Y:S01]  /*0ae0*/  LOP3.LUT R136, R0, 0xfe, RZ, 0xfc, !PT ;  /* 0x000000fe00887812 */ /* 0x000fe200078efcff */
[----:B------:R-:W-:Y:S01]  /*0af0*/  IMAD.HI.U32 R3, R138, R26, RZ ;  /* 0x0000001a8a037227 */ /* 0x000fe200078e00ff */
[----:B------:R-:W-:-:S02]  /*0b00*/  IABS R22, R125 ;  /* 0x0000007d00167213 */ /* 0x000fc40000000000 */
[----:B------:R-:W-:Y:S01]  /*0b10*/  LOP3.LUT R21, R0, 0x8, RZ, 0xfc, !PT ;  /* 0x0000000800157812 */ /* 0x000fe200078efcff */
[----:B------:R-:W-:Y:S01]  /*0b20*/  IMAD.MOV R8, RZ, RZ, -R3 ;  /* 0x000000ffff087224 */ /* 0x000fe200078e0a03 */
[----:B-1----:R-:W-:Y:S01]  /*0b30*/  SHF.R.U32.HI R4, RZ, 0x6, R15 ;  /* 0x00000006ff047819 */ /* 0x002fe2000001160f */
[----:B------:R-:W-:Y:S01]  /*0b40*/  STL [R1+0x284], R136 ;  /* 0x0002848801007387 */ /* 0x000fe20000100800 */
[----:B------:R-:W-:Y:S01]  /*0b50*/  IABS R24, R136 ;  /* 0x0000008800187213 */ /* 0x000fe20000000000 */
[----:B------:R-:W-:Y:S01]  /*0b60*/  IMAD R26, R139, R8, R26 ;  /* 0x000000088b1a7224 */ /* 0x000fe200078e021a */
[----:B------:R-:W-:Y:S01]  /*0b70*/  SGXT.U32 R4, R4, 0x1 ;  /* 0x000000010404781a */ /* 0x000fe20000000000 */
[----:B------:R-:W-:Y:S01]  /*0b80*/  IMAD.HI.U32 R8, R138, R22, RZ ;  /* 0x000000168a087227 */ /* 0x000fe200078e00ff */
[----:B------:R-:W-:Y:S01]  /*0b90*/  LOP3.LUT R208, R0, 0x40, RZ, 0xfc, !PT ;  /* 0x0000004000d07812 */ /* 0x000fe200078efcff */
[----:B------:R-:W-:Y:S01]  /*0ba0*/  STL [R1+0x278], R21 ;  /* 0x0002781501007387 */ /* 0x000fe20000100800 */
[----:B------:R-:W-:Y:S01]  /*0bb0*/  ISETP.LT.AND P0, PT, R4, UR31, P0 ;  /* 0x0000001f04007c0c */ /* 0x000fe20008701270 */
[----:B--2---:R-:W-:Y:S01]  /*0bc0*/  IMAD.MOV R7, RZ, RZ, -R5 ;  /* 0x000000ffff077224 */ /* 0x004fe200078e0a05 */
[C---:B------:R-:W-:Y:S01]  /*0bd0*/  LOP3.LUT R135, R0.reuse, 0x18, RZ, 0xfc, !PT ;  /* 0x0000001800877812 */ /* 0x040fe200078efcff */
[----:B------:R-:W-:Y:S01]  /*0be0*/  IMAD.MOV.U32 R4, RZ, RZ, RZ ;  /* 0x000000ffff047224 */ /* 0x000fe200078e00ff */
[----:B------:R-:W-:Y:S01]  /*0bf0*/  IABS R18, R21 ;  /* 0x0000001500127213 */ /* 0x000fe20000000000 */
[----:B------:R-:W-:Y:S01]  /*0c00*/  IMAD R7, R7, R2, RZ ;  /* 0x0000000207077224 */ /* 0x000fe200078e02ff */
[----:B------:R-:W-:Y:S01]  /*0c10*/  IABS R30, R208 ;  /* 0x000000d0001e7213 */ /* 0x000fe20000000000 */
[----:B------:R-:W-:Y:S01]  /*0c20*/  IMAD.MOV R8, RZ, RZ, -R8 ;  /* 0x000000ffff087224 */ /* 0x000fe200078e0a08 */
[----:B------:R-:W-:Y:S01]  /*0c30*/  LOP3.LUT R192, R0, 0x48, RZ, 0xfc, !PT ;  /* 0x0000004800c07812 */ /* 0x000fe200078efcff */
[----:B------:R-:W-:Y:S01]  /*0c40*/  IMAD.HI.U32 R9, R138, R24, RZ ;  /* 0x000000188a097227 */ /* 0x000fe200078e00ff */
[----:B------:R-:W-:-:S02]  /*0c50*/  IABS R23, R135 ;  /* 0x0000008700177213 */ /* 0x000fc40000000000 */
[C---:B------:R-:W-:Y:S01]  /*0c60*/  LOP3.LUT R27, R0.reuse, 0x28, RZ, 0xfc, !PT ;  /* 0x00000028001b7812 */ /* 0x040fe200078efcff */
[----:B------:R-:W-:Y:S01]  /*0c70*/  IMAD.HI.U32 R3, R5, R7, R4 ;  /* 0x0000000705037227 */ /* 0x000fe200078e0004 */
[----:B------:R-:W-:Y:S02]  /*0c80*/  LOP3.LUT R209, R0, 0x38, RZ, 0xfc, !PT ;  /* 0x0000003800d17812 */ /* 0x000fe400078efcff */
[----:B------:R-:W-:Y:S01]  /*0c90*/  IABS R133, R192 ;  /* 0x000000c000857213 */ /* 0x000fe20000000000 */
[----:B------:R-:W-:Y:S01]  /*0ca0*/  IMAD.HI.U32 R5, R138, R18, RZ ;  /* 0x000000128a057227 */ /* 0x000fe200078e00ff */
[C---:B------:R-:W-:Y:S02]  /*0cb0*/  LOP3.LUT R201, R0.reuse, 0x68, RZ, 0xfc, !PT ;  /* 0x0000006800c97812 */ /* 0x040fe400078efcff */
[C---:B------:R-:W-:Y:S01]  /*0cc0*/  LOP3.LUT R200, R0.reuse, 0x70, RZ, 0xfc, !PT ;  /* 0x0000007000c87812 */ /* 0x040fe200078efcff */
[C---:B------:R-:W-:Y:S01]  /*0cd0*/  IMAD R22, R139.reuse, R8, R22 ;  /* 0x000000088b167224 */ /* 0x040fe200078e0216 */
[----:B------:R-:W-:Y:S01]  /*0ce0*/  LOP3.LUT R25, R0, 0x10, RZ, 0xfc, !PT ;  /* 0x0000001000197812 */ /* 0x000fe200078efcff */
[----:B------:R-:W-:Y:S01]  /*0cf0*/  IMAD.MOV R9, RZ, RZ, -R9 ;  /* 0x000000ffff097224 */ /* 0x000fe200078e0a09 */
[----:B------:R-:W-:Y:S01]  /*0d00*/  IABS R29, R27 ;  /* 0x0000001b001d7213 */ /* 0x000fe20000000000 */
[----:B------:R-:W-:Y:S01]  /*0d10*/  IMAD.HI.U32 R8, R138, R30, RZ ;  /* 0x0000001e8a087227 */ /* 0x000fe200078e00ff */
[----:B------:R-:W-:Y:S01]  /*0d20*/  IABS R31, R209 ;  /* 0x000000d1001f7213 */ /* 0x000fe20000000000 */
[----:B------:R-:W-:Y:S01]  /*0d30*/  STL [R1+0x35c], R25 ;  /* 0x00035c1901007387 */ /* 0x000fe20000100800 */
[----:B------:R-:W-:Y:S01]  /*0d40*/  LOP3.LUT R193, R0, 0x60, RZ, 0xfc, !PT ;  /* 0x0000006000c17812 */ /* 0x000fe200078efcff */
[----:B------:R-:W-:Y:S01]  /*0d50*/  IMAD.HI.U32 R7, R138, R23, RZ ;  /* 0x000000178a077227 */ /* 0x000fe200078e00ff */
[----:B------:R-:W-:Y:S01]  /*0d60*/  IABS R32, R201 ;  /* 0x000000c900207213 */ /* 0x000fe20000000000 */
[----:B------:R-:W-:Y:S01]  /*0d70*/  STL [R1+0x350], R135 ;  /* 0x0003508701007387 */ /* 0x000fe20000100800 */
[----:B------:R-:W-:Y:S01]  /*0d80*/  IABS R130, R200 ;  /* 0x000000c800827213 */ /* 0x000fe20000000000 */
[----:B------:R-:W-:Y:S01]  /*0d90*/  IMAD.MOV R5, RZ, RZ, -R5 ;  /* 0x000000ffff057224 */ /* 0x000fe200078e0a05 */
[C---:B------:R-:W-:Y:S01]  /*0da0*/  LOP3.LUT R128, R0.reuse, 0x30, RZ, 0xfc, !PT ;  /* 0x0000003000807812 */ /* 0x040fe200078efcff */
[C---:B------:R-:W-:Y:S01]  /*0db0*/  IMAD R24, R139.reuse, R9, R24 ;  /* 0x000000098b187224 */ /* 0x040fe200078e0218 */
[----:B------:R-:W-:Y:S01]  /*0dc0*/  LOP3.LUT R185, R0, 0x50, RZ, 0xfc, !PT ;  /* 0x0000005000b97812 */ /* 0x000fe200078efcff */
[----:B------:R-:W-:Y:S01]  /*0dd0*/  IMAD.MOV R8, RZ, RZ, -R8 ;  /* 0x000000ffff087224 */ /* 0x000fe200078e0a08 */
[----:B------:R-:W-:Y:S01]  /*0de0*/  IABS R33, R193 ;  /* 0x000000c100217213 */ /* 0x000fe20000000000 */
[----:B------:R-:W-:Y:S01]  /*0df0*/  IMAD.HI.U32 R9, R138, R133, RZ ;  /* 0x000000858a097227 */ /* 0x000fe200078e00ff */
[C---:B------:R-:W-:Y:S01]  /*0e00*/  LOP3.LUT R232, R0.reuse, 0x88, RZ, 0xfc, !PT ;  /* 0x0000008800e87812 */ /* 0x040fe200078efcff */
[----:B------:R-:W-:Y:S01]  /*0e10*/  STL [R1+0x344], R125 ;  /* 0x0003447d01007387 */ /* 0x000fe20000100800 */
[----:B------:R-:W-:Y:S01]  /*0e20*/  LOP3.LUT R16, R0, 0x90, RZ, 0xfc, !PT ;  /* 0x0000009000107812 */ /* 0x000fe200078efcff */
[----:B------:R-:W-:Y:S01]  /*0e30*/  IMAD.IADD R4, R10, 0x1, R6 ;  /* 0x000000010a047824 */ /* 0x000fe200078e0206 */
[C---:B------:R-:W-:Y:S01]  /*0e40*/  LOP3.LUT R248, R0.reuse, 0x98, RZ, 0xfc, !PT ;  /* 0x0000009800f87812 */ /* 0x040fe200078efcff */
[----:B------:R-:W-:Y:S01]  /*0e50*/  IMAD.MOV R10, RZ, RZ, -R7 ;  /* 0x000000ffff0a7224 */ /* 0x000fe200078e0a07 */
[----:B------:R-:W-:Y:S01]  /*0e60*/  STL [R1+0x338], R27 ;  /* 0x0003381b01007387 */ /* 0x000fe20000100800 */
[----:B------:R-:W-:Y:S01]  /*0e70*/  IMAD R18, R139, R5, R18 ;  /* 0x000000058b127224 */ /* 0x000fe200078e0212 */
[----:B------:R-:W-:Y:S01]  /*0e80*/  LOP3.LUT R184, R0, 0x58, RZ, 0xfc, !PT ;  /* 0x0000005800b87812 */ /* 0x000fe200078efcff */
[----:B------:R-:W-:Y:S01]  /*0e90*/  IMAD.HI.U32 R5, R138, R29, RZ ;  /* 0x0000001d8a057227 */ /* 0x000fe200078e00ff */
[----:B------:R-:W-:Y:S01]  /*0ea0*/  STL [R1+0x32c], R128 ;  /* 0x00032c8001007387 */ /* 0x000fe20000100800 */
[----:B------:R-:W-:-:S02]  /*0eb0*/  IABS R132, R185 ;  /* 0x000000b900847213 */ /* 0x000fc40000000000 */
[C---:B------:R-:W-:Y:S01]  /*0ec0*/  IMAD.HI.U32 R7, R138.reuse, R31, RZ ;  /* 0x0000001f8a077227 */ /* 0x040fe200078e00ff */
[----:B------:R-:W-:Y:S01]  /*0ed0*/  STL [R1+0x320], R209 ;  /* 0x000320d101007387 */ /* 0x000fe20000100800 */
[----:B------:R-:W-:Y:S02]  /*0ee0*/  IABS R123, R232 ;  /* 0x000000e8007b7213 */ /* 0x000fe40000000000 */
[----:B------:R-:W-:Y:S01]  /*0ef0*/  IMAD R30, R139, R8, R30 ;  /* 0x000000088b1e7224 */ /* 0x000fe200078e021e */
[----:B------:R-:W-:Y:S01]  /*0f00*/  IABS R122, R16 ;  /* 0x00000010007a7213 */ /* 0x000fe20000000000 */
[----:B------:R-:W-:Y:S01]  /*0f10*/  IMAD.MOV R14, RZ, RZ, -R9 ;  /* 0x000000ffff0e7224 */ /* 0x000fe200078e0a09 */
[----:B------:R-:W-:Y:S01]  /*0f20*/  STL [R1+0x314], R208 ;  /* 0x000314d001007387 */ /* 0x000fe20000100800 */
[C---:B------:R-:W-:Y:S01]  /*0f30*/  IMAD.HI.U32 R8, R138.reuse, R32, RZ ;  /* 0x000000208a087227 */ /* 0x040fe200078e00ff */
[----:B------:R-:W-:Y:S02]  /*0f40*/  IABS R121, R248 ;  /* 0x000000f800797213 */ /* 0x000fe40000000000 */
[----:B------:R-:W-:Y:S01]  /*0f50*/  STL [R1+0x308], R192 ;  /* 0x000308c001007387 */ /* 0x000fe20000100800 */
[----:B------:R-:W-:Y:S01]  /*0f60*/  IMAD.HI.U32 R9, R138, R130, RZ ;  /* 0x000000828a097227 */ /* 0x000fe200078e00ff */
[----:B------:R-:W-:-:S02]  /*0f70*/  LOP3.LUT R17, R0, 0x78, RZ, 0xfc, !PT ;  /* 0x0000007800117812 */ /* 0x000fc400078efcff */
[----:B------:R-:W-:Y:S01]  /*0f80*/  STL [R1+0x2fc], R185 ;  /* 0x0002fcb901007387 */ /* 0x000fe20000100800 */
[C---:B------:R-:W-:Y:S01]  /*0f90*/  IMAD R23, R139.reuse, R10, R23 ;  /* 0x0000000a8b177224 */ /* 0x040fe200078e0217 */
[C---:B------:R-:W-:Y:S01]  /*0fa0*/  LOP3.LUT R233, R0.reuse, 0x80, RZ, 0xfc, !PT ;  /* 0x0000008000e97812 */ /* 0x040fe200078efcff */
[----:B------:R-:W-:Y:S01]  /*0fb0*/  IMAD.MOV R10, RZ, RZ, -R5 ;  /* 0x000000ffff0a7224 */ /* 0x000fe200078e0a05 */
[----:B------:R-:W-:Y:S01]  /*0fc0*/  STL [R1+0x2f0], R184 ;  /* 0x0002f0b801007387 */ /* 0x000fe20000100800 */
[----:B------:R-:W-:Y:S01]  /*0fd0*/  IMAD.MOV R12, RZ, RZ, -R7 ;  /* 0x000000ffff0c7224 */ /* 0x000fe200078e0a07 */
[----:B------:R-:W-:Y:S01]  /*0fe0*/  LOP3.LUT R13, R0, 0xb8, RZ, 0xfc, !PT ;  /* 0x000000b8000d7812 */ /* 0x000fe200078efcff */
[----:B------:R-:W-:Y:S01]  /*0ff0*/  IMAD.HI.U32 R7, R138, R33, RZ ;  /* 0x000000218a077227 */ /* 0x000fe200078e00ff */
[----:B------:R-:W-:Y:S01]  /*1000*/  STL [R1+0x3d4], R193 ;  /* 0x0003d4c101007387 */ /* 0x000fe20000100800 */
[----:B------:R-:W-:Y:S02]  /*1010*/  IABS R129, R17 ;  /* 0x0000001100817213 */ /* 0x000fe40000000000 */
[----:B------:R-:W-:Y:S01]  /*1020*/  IMAD.MOV R8, RZ, RZ, -R8 ;  /* 0x000000ffff087224 */ /* 0x000fe200078e0a08 */
[----:B------:R-:W-:Y:S01]  /*1030*/  STL [R1+0x3c8], R201 ;  /* 0x0003c8c901007387 */ /* 0x000fe20000100800 */
[----:B------:R-:W-:Y:S01]  /*1040*/  IMAD.MOV R9, RZ, RZ, -R9 ;  /* 0x000000ffff097224 */ /* 0x000fe200078e0a09 */
[----:B------:R-:W-:Y:S01]  /*1050*/  LOP3.LUT R240, R0, 0xa0, RZ, 0xfc, !PT ;  /* 0x000000a000f07812 */ /* 0x000fe200078efcff */
[----:B------:R-:W-:Y:S01]  /*1060*/  IMAD R29, R139, R10, R29 ;  /* 0x0000000a8b1d7224 */ /* 0x000fe200078e021d */
[----:B------:R-:W-:Y:S01]  /*1070*/  STL [R1+0x3bc], R200 ;  /* 0x0003bcc801007387 */ /* 0x000fe20000100800 */
[----:B------:R-:W-:Y:S01]  /*1080*/  IMAD.HI.U32 R5, R138, R132, RZ ;  /* 0x000000848a057227 */ /* 0x000fe200078e00ff */
[----:B------:R-:W-:-:S02]  /*1090*/  LOP3.LUT R241, R0, 0xa8, RZ, 0xfc, !PT ;  /* 0x000000a800f17812 */ /* 0x000fc400078efcff */
[----:B------:R-:W-:Y:S01]  /*10a0*/  STL [R1+0x3b0], R17 ;  /* 0x0003b01101007387 */ /* 0x000fe20000100800 */
[----:B------:R-:W-:Y:S01]  /*10b0*/  IMAD.MOV R10, RZ, RZ, -R7 ;  /* 0x000000ffff0a7224 */ /* 0x000fe200078e0a07 */
[----:B------:R-:W-:Y:S01]  /*10c0*/  IABS R116, R13 ;  /* 0x0000000d00747213 */ /* 0x000fe20000000000 */
[C---:B------:R-:W-:Y:S01]  /*10d0*/  IMAD R32, R139.reuse, R8, R32 ;  /* 0x000000088b207224 */ /* 0x040fe200078e0220 */
[----:B------:R-:W-:Y:S01]  /*10e0*/  STL [R1+0x3a4], R233 ;  /* 0x0003a4e901007387 */ /* 0x000fe20000100800 */
[----:B------:R-:W-:Y:S01]  /*10f0*/  IMAD R130, R139, R9, R130 ;  /* 0x000000098b827224 */ /* 0x000fe200078e0282 */
[----:B------:R-:W-:Y:S01]  /*1100*/  LOP3.LUT R249, R0, 0xb0, RZ, 0xfc, !PT ;  /* 0x000000b000f97812 */ /* 0x000fe200078efcff */
[----:B------:R-:W-:Y:S01]  /*1110*/  IMAD.HI.U32 R7, R138, R123, RZ ;  /* 0x0000007b8a077227 */ /* 0x000fe200078e00ff */
[----:B------:R1:W-:Y:S01]  /*1120*/  STL [R1+0x38c], R16 ;  /* 0x00038c1001007387 */ /* 0x0003e20000100800 */
[----:B------:R-:W-:Y:S02]  /*1130*/  LOP3.LUT R11, R0, 0xc0, RZ, 0xfc, !PT ;  /* 0x000000c0000b7812 */ /* 0x000fe400078efcff */
[----:B------:R-:W-:Y:S01]  /*1140*/  IMAD.HI.U32 R8, R138, R122, RZ ;  /* 0x0000007a8a087227 */ /* 0x000fe200078e00ff */
[----:B------:R-:W-:Y:S01]  /*1150*/  STL [R1+0x398], R232 ;  /* 0x000398e801007387 */ /* 0x000fe20000100800 */
[----:B------:R-:W-:-:S02]  /*1160*/  IABS R120, R240 ;  /* 0x000000f000787213 */ /* 0x000fc40000000000 */
[----:B------:R-:W-:Y:S01]  /*1170*/  IMAD.HI.U32 R9, R138, R121, RZ ;  /* 0x000000798a097227 */ /* 0x000fe200078e00ff */
[----:B------:R-:W-:Y:S01]  /*1180*/  STL [R1+0x380], R248 ;  /* 0x000380f801007387 */ /* 0x000fe20000100800 */
[----:B------:R-:W-:Y:S02]  /*1190*/  IABS R118, R249 ;  /* 0x000000f900767213 */ /* 0x000fe40000000000 */
[C---:B------:R-:W-:Y:S01]  /*11a0*/  IMAD R31, R139.reuse, R12, R31 ;  /* 0x0000000c8b1f7224 */ /* 0x040fe200078e021f */
[----:B------:R-:W-:Y:S01]  /*11b0*/  STL [R1+0x36c], R240 ;  /* 0x00036cf001007387 */ /* 0x000fe20000100800 */
[----:B------:R-:W-:Y:S01]  /*11c0*/  IMAD.MOV R5, RZ, RZ, -R5 ;  /* 0x000000ffff057224 */ /* 0x000fe200078e0a05 */
[----:B-1----:R-:W-:Y:S01]  /*11d0*/  LOP3.LUT R16, R0, 0xc8, RZ, 0xfc, !PT ;  /* 0x000000c800107812 */ /* 0x002fe200078efcff */
[C---:B------:R-:W-:Y:S01]  /*11e0*/  IMAD R133, R139.reuse, R14, R133 ;  /* 0x0000000e8b857224 */ /* 0x040fe200078e0285 */
[----:B------:R-:W-:Y:S01]  /*11f0*/  STL [R1+0x364], R241 ;  /* 0x000364f101007387 */ /* 0x000fe20000100800 */
[----:B------:R-:W-:Y:S01]  /*1200*/  IMAD.MOV R12, RZ, RZ, -R7 ;  /* 0x000000ffff0c7224 */ /* 0x000fe200078e0a07 */
[----:B------:R-:W-:Y:S01]  /*1210*/  IABS R117, R11 ;  /* 0x0000000b00757213 */ /* 0x000fe20000000000 */
[----:B------:R-:W-:Y:S01]  /*1220*/  IMAD.MOV R8, RZ, RZ, -R8 ;  /* 0x000000ffff087224 */ /* 0x000fe200078e0a08 */
[----:B------:R1:W-:Y:S01]  /*1230*/  STL [R1+0x2d8], R13 ;  /* 0x0002d80d01007387 */ /* 0x0003e20000100800 */
[----:B------:R-:W-:Y:S01]  /*1240*/  IMAD.MOV R14, RZ, RZ, -R9 ;  /* 0x000000ffff0e7224 */ /* 0x000fe200078e0a09 */
[----:B------:R-:W-:Y:S01]  /*1250*/  IABS R115, R16 ;  /* 0x0000001000737213 */ /* 0x000fe20000000000 */
[----:B------:R-:W-:Y:S01]  /*1260*/  IMAD R132, R139, R5, R132 ;  /* 0x000000058b847224 */ /* 0x000fe200078e0284 */
[----:B------:R-:W-:Y:S01]  /*1270*/  STL [R1+0x2e0], R249 ;  /* 0x0002e0f901007387 */ /* 0x000fe20000100800 */
[----:B------:R-:W-:Y:S01]  /*1280*/  IMAD.HI.U32 R5, R138, R129, RZ ;  /* 0x000000818a057227 */ /* 0x000fe200078e00ff */
[----:B------:R-:W-:-:S02]  /*1290*/  IABS R20, R25 ;  /* 0x0000001900147213 */ /* 0x000fc40000000000 */
[----:B------:R2:W-:Y:S01]  /*12a0*/  STL [R1+0x2d0], R11 ;  /* 0x0002d00b01007387 */ /* 0x0005e20000100800 */
[C---:B------:R-:W-:Y:S01]  /*12b0*/  IMAD R123, R139.reuse, R12, R123 ;  /* 0x0000000c8b7b7224 */ /* 0x040fe200078e027b */
[C---:B------:R-:W-:Y:S01]  /*12c0*/  LOP3.LUT R12, R0.reuse, 0xe0, RZ, 0xfc, !PT ;  /* 0x000000e0000c7812 */ /* 0x040fe200078efcff */
[C---:B------:R-:W-:Y:S01]  /*12d0*/  IMAD R122, R139.reuse, R8, R122 ;  /* 0x000000088b7a7224 */ /* 0x040fe200078e027a */
[C---:B-1----:R-:W-:Y:S01]  /*12e0*/  LOP3.LUT R13, R0.reuse, 0xd8, RZ, 0xfc, !PT ;  /* 0x000000d8000d7812 */ /* 0x042fe200078efcff */
[C---:B------:R-:W-:Y:S01]  /*12f0*/  IMAD R121, R139.reuse, R14, R121 ;  /* 0x0000000e8b797224 */ /* 0x040fe200078e0279 */
[----:B------:R-:W-:Y:S01]  /*1300*/  LOP3.LUT R14, R0, 0xd0, RZ, 0xfc, !PT ;  /* 0x000000d0000e7812 */ /* 0x000fe200078efcff */
[----:B------:R-:W-:Y:S01]  /*1310*/  IMAD.HI.U32 R8, R138, R116, RZ ;  /* 0x000000748a087227 */ /* 0x000fe200078e00ff */
[----:B------:R-:W-:Y:S01]  /*1320*/  IABS R112, R12 ;  /* 0x0000000c00707213 */ /* 0x000fe20000000000 */
[----:B------:R1:W-:Y:S01]  /*1330*/  STL [R1+0x2c8], R16 ;  /* 0x0002c81001007387 */ /* 0x0003e20000100800 */
[----:B--2---:R-:W-:Y:S01]  /*1340*/  LOP3.LUT R11, R0, 0xe8, RZ, 0xfc, !PT ;  /* 0x000000e8000b7812 */ /* 0x004fe200078efcff */
[----:B------:R-:W-:Y:S01]  /*1350*/  IMAD R33, R139, R10, R33 ;  /* 0x0000000a8b217224 */ /* 0x000fe200078e0221 */
[----:B------:R-:W-:Y:S01]  /*1360*/  IABS R113, R13 ;  /* 0x0000000d00717213 */ /* 0x000fe20000000000 */
[----:B------:R-:W-:Y:S01]  /*1370*/  IMAD.MOV R10, RZ, RZ, -R5 ;  /* 0x000000ffff0a7224 */ /* 0x000fe200078e0a05 */
[----:B------:R-:W-:Y:S01]  /*1380*/  STL [R1+0x2c0], R14 ;  /* 0x0002c00e01007387 */ /* 0x000fe20000100800 */
[----:B------:R-:W-:Y:S01]  /*1390*/  IMAD.HI.U32 R5, R138, R120, RZ ;  /* 0x000000788a057227 */ /* 0x000fe200078e00ff */
[----:B------:R-:W-:-:S02]  /*13a0*/  IABS R45, R11 ;  /* 0x0000000b002d7213 */ /* 0x000fc40000000000 */
[----:B------:R-:W-:Y:S01]  /*13b0*/  STL [R1+0x2b8], R13 ;  /* 0x0002b80d01007387 */ /* 0x000fe20000100800 */
[----:B------:R-:W-:Y:S01]  /*13c0*/  IMAD.MOV R8, RZ, RZ, -R8 ;  /* 0x000000ffff087224 */ /* 0x000fe200078e0a08 */
[----:B-1----:R-:W-:Y:S01]  /*13d0*/  LOP3.LUT R16, R0, 0xf0, RZ, 0xfc, !PT ;  /* 0x000000f000107812 */ /* 0x002fe200078efcff */
[----:B------:R-:W-:Y:S01]  /*13e0*/  IMAD.HI.U32 R7, R138, R118, RZ ;  /* 0x000000768a077227 */ /* 0x000fe200078e00ff */
[----:B------:R-:W-:Y:S01]  /*13f0*/  STL [R1+0x2b0], R12 ;  /* 0x0002b00c01007387 */ /* 0x000fe20000100800 */
[----:B------:R-:W-:Y:S02]  /*1400*/  LOP3.LUT R250, R0, 0x2, RZ, 0xfc, !PT ;  /* 0x0000000200fa7812 */ /* 0x000fe400078efcff */
[----:B------:R-:W-:Y:S01]  /*1410*/  IMAD.HI.U32 R9, R138, R117, RZ ;  /* 0x000000758a097227 */ /* 0x000fe200078e00ff */
[----:B------:R1:W-:Y:S01]  /*1420*/  STL [R1+0x2a8], R11 ;  /* 0x0002a80b01007387 */ /* 0x0003e20000100800 */
[----:B------:R-:W-:Y:S02]  /*1430*/  IABS R37, R16 ;  /* 0x0000001000257213 */ /* 0x000fe40000000000 */
[----:B------:R-:W-:Y:S01]  /*1440*/  IMAD.MOV R5, RZ, RZ, -R5 ;  /* 0x000000ffff057224 */ /* 0x000fe200078e0a05 */
[----:B------:R-:W-:Y:S01]  /*1450*/  IABS R35, R250 ;  /* 0x000000fa00237213 */ /* 0x000fe20000000000 */
[C---:B------:R-:W-:Y:S01]  /*1460*/  IMAD R116, R139.reuse, R8, R116 ;  /* 0x000000088b747224 */ /* 0x040fe200078e0274 */
[----:B------:R-:W-:Y:S01]  /*1470*/  IABS R28, R128 ;  /* 0x00000080001c7213 */ /* 0x000fe20000000000 */
[----:B------:R-:W-:Y:S01]  /*1480*/  IMAD.MOV R7, RZ, RZ, -R7 ;  /* 0x000000ffff077224 */ /* 0x000fe200078e0a07 */
[----:B------:R-:W-:Y:S01]  /*1490*/  LOP3.LUT R211, R0, 0x2a, RZ, 0xfc, !PT ;  /* 0x0000002a00d37812 */ /* 0x000fe200078efcff */
[----:B------:R-:W-:Y:S01]  /*14a0*/  IMAD.HI.U32 R8, R138, R112, RZ ;  /* 0x000000708a087227 */ /* 0x000fe200078e00ff */
[C---:B-1----:R-:W-:Y:S01]  /*14b0*/  LOP3.LUT R11, R0.reuse, 0x12, RZ, 0xfc, !PT ;  /* 0x00000012000b7812 */ /* 0x042fe200078efcff */
[----:B------:R-:W-:Y:S01]  /*14c0*/  STL [R1+0x2a0], R16 ;  /* 0x0002a01001007387 */ /* 0x000fe20000100800 */
[C---:B------:R-:W-:Y:S01]  /*14d0*/  LOP3.LUT R194, R0.reuse, 0x32, RZ, 0xfc, !PT ;  /* 0x0000003200c27812 */ /* 0x040fe200078efcff */
[C---:B------:R-:W-:Y:S01]  /*14e0*/  IMAD R129, R139.reuse, R10, R129 ;  /* 0x0000000a8b817224 */ /* 0x040fe200078e0281 */
[----:B------:R-:W-:Y:S01]  /*14f0*/  IABS R36, R11 ;  /* 0x0000000b00247213 */ /* 0x000fe20000000000 */
[----:B------:R-:W-:Y:S01]  /*1500*/  IMAD.MOV R10, RZ, RZ, -R9 ;  /* 0x000000ffff0a7224 */ /* 0x000fe200078e0a09 */
[----:B------:R-:W-:Y:S01]  /*1510*/  LOP3.LUT R251, R0, 0xf8, RZ, 0xfc, !PT ;  /* 0x000000f800fb7812 */ /* 0x000fe200078efcff */
[C---:B------:R-:W-:Y:S01]  /*1520*/  IMAD R120, R139.reuse, R5, R120 ;  /* 0x000000058b787224 */ /* 0x040fe200078e0278 */
[----:B------:R-:W-:Y:S01]  /*1530*/  IABS R38, R211 ;  /* 0x000000d300267213 */ /* 0x000fe20000000000 */
[----:B------:R-:W-:Y:S01]  /*1540*/  IMAD R118, R139, R7, R118 ;  /* 0x000000078b767224 */ /* 0x000fe200078e0276 */
[----:B------:R-:W-:Y:S01]  /*1550*/  IABS R40, R194 ;  /* 0x000000c200287213 */ /* 0x000fe20000000000 */
[----:B------:R-:W-:Y:S01]  /*1560*/  IMAD.HI.U32 R5, R138, R115, RZ ;  /* 0x000000738a057227 */ /* 0x000fe200078e00ff */
[----:B------:R-:W-:Y:S01]  /*1570*/  IABS R44, R251 ;  /* 0x000000fb002c7213 */ /* 0x000fe20000000000 */
[----:B------:R-:W-:Y:S01]  /*1580*/  STL [R1+0x28c], R251 ;  /* 0x00028cfb01007387 */ /* 0x000fe20000100800 */
[----:B------:R-:W-:Y:S01]  /*1590*/  IABS R131, R184 ;  /* 0x000000b800837213 */ /* 0x000fe20000000000 */
[----:B------:R-:W-:Y:S01]  /*15a0*/  IMAD.MOV R8, RZ, RZ, -R8 ;  /* 0x000000ffff087224 */ /* 0x000fe200078e0a08 */
[----:B------:R-:W-:Y:S01]  /*15b0*/  LOP3.LUT R179, R0, 0x52, RZ, 0xfc, !PT ;  /* 0x0000005200b37812 */ /* 0x000fe200078efcff */
[----:B------:R-:W-:Y:S01]  /*15c0*/  IMAD.HI.U32 R7, R138, R113, RZ ;  /* 0x000000718a077227 */ /* 0x000fe200078e00ff */
[----:B------:R-:W-:-:S02]  /*15d0*/  LOP3.LUT R195, R0, 0x5a, RZ, 0xfc, !PT ;  /* 0x0000005a00c37812 */ /* 0x000fc400078efcff */
[----:B------:R-:W-:Y:S01]  /*15e0*/  IABS R114, R14 ;  /* 0x0000000e00727213 */ /* 0x000fe20000000000 */
[----:B------:R-:W-:Y:S01]  /*15f0*/  IMAD.HI.U32 R6, R138, R20, RZ ;  /* 0x000000148a067227 */ /* 0x000fe200078e00ff */
[C---:B------:R-:W-:Y:S02]  /*1600*/  LOP3.LUT R187, R0.reuse, 0x3a, RZ, 0xfc, !PT ;  /* 0x0000003a00bb7812 */ /* 0x040fe400078efcff */
[----:B------:R-:W-:Y:S01]  /*1610*/  IABS R110, R179 ;  /* 0x000000b3006e7213 */ /* 0x000fe20000000000 */
[C---:B------:R-:W-:Y:S01]  /*1620*/  IMAD R117, R139.reuse, R10, R117 ;  /* 0x0000000a8b757224 */ /* 0x040fe200078e0275 */
[----:B------:R-:W-:Y:S01]  /*1630*/  IABS R47, R195 ;  /* 0x000000c3002f7213 */ /* 0x000fe20000000000 */
[----:B------:R-:W-:Y:S01]  /*1640*/  IMAD.MOV R10, RZ, RZ, -R5 ;  /* 0x000000ffff0a7224 */ /* 0x000fe200078e0a05 */
[----:B------:R-:W-:Y:S01]  /*1650*/  LOP3.LUT R13, R0, 0xa, RZ, 0xfc, !PT ;  /* 0x0000000a000d7812 */ /* 0x000fe200078efcff */
[C---:B------:R-:W-:Y:S01]  /*1660*/  IMAD R112, R139.reuse, R8, R112 ;  /* 0x000000088b707224 */ /* 0x040fe200078e0270 */
[----:B------:R-:W-:Y:S01]  /*1670*/  IABS R43, R187 ;  /* 0x000000bb002b7213 */ /* 0x000fe20000000000 */
[----:B------:R-:W-:Y:S01]  /*1680*/  IMAD.MOV R12, RZ, RZ, -R7 ;  /* 0x000000ffff0c7224 */ /* 0x000fe200078e0a07 */
[----:B------:R-:W-:Y:S01]  /*1690*/  IABS R124, R233 ;  /* 0x000000e9007c7213 */ /* 0x000fe20000000000 */
[----:B------:R-:W-:Y:S01]  /*16a0*/  IMAD.HI.U32 R8, R138, R37, RZ ;  /* 0x000000258a087227 */ /* 0x000fe200078e00ff */
[C---:B------:R-:W-:Y:S01]  /*16b0*/  LOP3.LUT R243, R0.reuse, 0x1a, RZ, 0xfc, !PT ;  /* 0x0000001a00f37812 */ /* 0x040fe200078efcff */
[----:B------:R1:W-:Y:S01]  /*16c0*/  STL [R1+0x274], R13 ;  /* 0x0002740d01007387 */ /* 0x0003e20000100800 */
[C---:B------:R-:W-:Y:S01]  /*16d0*/  LOP3.LUT R219, R0.reuse, 0x7a, RZ, 0xfc, !PT ;  /* 0x0000007a00db7812 */ /* 0x040fe200078efcff */
[----:B------:R-:W-:Y:S01]  /*16e0*/  IMAD.MOV R6, RZ, RZ, -R6 ;  /* 0x000000ffff067224 */ /* 0x000fe200078e0a06 */
[----:B------:R-:W-:Y:S01]  /*16f0*/  LOP3.LUT R226, R0, 0x82, RZ, 0xfc, !PT ;  /* 0x0000008200e27812 */ /* 0x000fe200078efcff */
[----:B------:R-:W-:Y:S01]  /*1700*/  IMAD.HI.U32 R5, R138, R35, RZ ;  /* 0x000000238a057227 */ /* 0x000fe200078e00ff */
[----:B------:R-:W-:Y:S01]  /*1710*/  LOP3.LUT R218, R0, 0x22, RZ, 0xfc, !PT ;  /* 0x0000002200da7812 */ /* 0x000fe200078efcff */
[----:B------:R-:W-:Y:S01]  /*1720*/  STL [R1+0x280], R250 ;  /* 0x000280fa01007387 */ /* 0x000fe20000100800 */
[----:B------:R-:W-:Y:S01]  /*1730*/  IABS R105, R219 ;  /* 0x000000db00697213 */ /* 0x000fe20000000000 */
[----:B------:R-:W-:Y:S01]  /*1740*/  IMAD.HI.U32 R7, R138, R36, RZ ;  /* 0x000000248a077227 */ /* 0x000fe200078e00ff */
[----:B------:R-:W-:Y:S01]  /*1750*/  IABS R104, R226 ;  /* 0x000000e200687213 */ /* 0x000fe20000000000 */
[----:B------:R2:W-:Y:S01]  /*1760*/  STL [R1+0x358], R11 ;  /* 0x0003580b01007387 */ /* 0x0005e20000100800 */
[C---:B------:R-:W-:Y:S01]  /*1770*/  LOP3.LUT R186, R0.reuse, 0x42, RZ, 0xfc, !PT ;  /* 0x0000004200ba7812 */ /* 0x040fe200078efcff */
[C---:B------:R-:W-:Y:S01]  /*1780*/  IMAD R115, R139.reuse, R10, R115 ;  /* 0x0000000a8b737224 */ /* 0x040fe200078e0273 */
[----:B------:R-:W-:Y:S01]  /*1790*/  LOP3.LUT R137, R0, 0x4a, RZ, 0xfc, !PT ;  /* 0x0000004a00897812 */ /* 0x000fe200078efcff */
[----:B------:R-:W-:Y:S01]  /*17a0*/  IMAD.MOV R10, RZ, RZ, -R8 ;  /* 0x000000ffff0a7224 */ /* 0x000fe200078e0a08 */
[----:B------:R-:W-:Y:S01]  /*17b0*/  STL [R1+0x34c], R243 ;  /* 0x00034cf301007387 */ /* 0x000fe20000100800 */
[----:B------:R-:W-:Y:S01]  /*17c0*/  IMAD R20, R139, R6, R20 ;  /* 0x000000068b147224 */ /* 0x000fe200078e0214 */
[----:B------:R-:W-:Y:S01]  /*17d0*/  IABS R34, R13 ;  /* 0x0000000d00227213 */ /* 0x000fe20000000000 */
[----:B------:R-:W-:Y:S01]  /*17e0*/  IMAD.MOV R8, RZ, RZ, -R5 ;  /* 0x000000ffff087224 */ /* 0x000fe200078e0a05 */
[----:B------:R-:W-:Y:S01]  /*17f0*/  STL [R1+0x340], R218 ;  /* 0x000340da01007387 */ /* 0x000fe20000100800 */
[----:B------:R-:W-:Y:S01]  /*1800*/  IMAD.MOV R7, RZ, RZ, -R7 ;  /* 0x000000ffff077224 */ /* 0x000fe200078e0a07 */
[----:B------:R-:W-:Y:S01]  /*1810*/  IABS R119, R241 ;  /* 0x000000f100777213 */ /* 0x000fe20000000000 */
[----:B------:R-:W-:Y:S01]  /*1820*/  IMAD.HI.U32 R6, R138, R28, RZ ;  /* 0x0000001c8a067227 */ /* 0x000fe200078e00ff */
[----:B------:R-:W-:Y:S01]  /*1830*/  STL [R1+0x334], R211 ;  /* 0x000334d301007387 */ /* 0x000fe20000100800 */
[----:B------:R-:W-:-:S02]  /*1840*/  LOP3.LUT R202, R0, 0x62, RZ, 0xfc, !PT ;  /* 0x0000006200ca7812 */ /* 0x000fc400078efcff */
[----:B------:R-:W-:Y:S01]  /*1850*/  IMAD.HI.U32 R9, R138, R45, RZ ;  /* 0x0000002d8a097227 */ /* 0x000fe200078e00ff */
[----:B------:R-:W-:Y:S01]  /*1860*/  STL [R1+0x328], R194 ;  /* 0x000328c201007387 */ /* 0x000fe20000100800 */
[C---:B-1----:R-:W-:Y:S02]  /*1870*/  LOP3.LUT R13, R0.reuse, 0xaa, RZ, 0xfc, !PT ;  /* 0x000000aa000d7812 */ /* 0x042fe400078efcff */
[C---:B------:R-:W-:Y:S01]  /*1880*/  IMAD R35, R139.reuse, R8, R35 ;  /* 0x000000088b237224 */ /* 0x040fe200078e0223 */
[----:B------:R-:W-:Y:S01]  /*1890*/  STL [R1+0x31c], R187 ;  /* 0x00031cbb01007387 */ /* 0x000fe20000100800 */
[----:B------:R-:W-:Y:S01]  /*18a0*/  IMAD R36, R139, R7, R36 ;  /* 0x000000078b247224 */ /* 0x000fe200078e0224 */
[----:B------:R-:W-:Y:S01]  /*18b0*/  LOP3.LUT R210, R0, 0x6a, RZ, 0xfc, !PT ;  /* 0x0000006a00d27812 */ /* 0x000fe200078efcff */
[----:B------:R-:W-:Y:S01]  /*18c0*/  IMAD.MOV R6, RZ, RZ, -R6 ;  /* 0x000000ffff067224 */ /* 0x000fe200078e0a06 */
[----:B------:R-:W-:Y:S01]  /*18d0*/  STL [R1+0x310], R186 ;  /* 0x000310ba01007387 */ /* 0x000fe20000100800 */
[----:B------:R-:W-:Y:S01]  /*18e0*/  IMAD.HI.U32 R7, R138, R38, RZ ;  /* 0x000000268a077227 */ /* 0x000fe200078e00ff */
[----:B------:R-:W-:-:S02]  /*18f0*/  LOP3.LUT R203, R0, 0x72, RZ, 0xfc, !PT ;  /* 0x0000007200cb7812 */ /* 0x000fc400078efcff */
[----:B------:R-:W-:Y:S01]  /*1900*/  STL [R1+0x304], R137 ;  /* 0x0003048901007387 */ /* 0x000fe20000100800 */
[----:B------:R-:W-:Y:S01]  /*1910*/  IMAD.HI.U32 R8, R138, R40, RZ ;  /* 0x000000288a087227 */ /* 0x000fe200078e00ff */
[----:B------:R-:W-:Y:S02]  /*1920*/  IABS R96, R13 ;  /* 0x0000000d00607213 */ /* 0x000fe40000000000 */
        /* <DEDUP_REMOVED lines=9> */
[----:B------:R-:W-:Y:S01]  /*19c0*/  LOP3.LUT R235, R0, 0x9a, RZ, 0xfc, !PT ;  /* 0x0000009a00eb7812 */ /* 0x000fe200078efcff */
[----:B------:R-:W-:Y:S01]  /*19d0*/  IMAD.MOV R8, RZ, RZ, -R8 ;  /* 0x000000ffff087224 */ /* 0x000fe200078e0a08 */
[----:B------:R-:W-:Y:S01]  /*19e0*/  STL [R1+0x3c4], R210 ;  /* 0x0003c4d201007387 */ /* 0x000fe20000100800 */
[----:B------:R-:W-:Y:S01]  /*19f0*/  IMAD.HI.U32 R6, R138, R131, RZ ;  /* 0x000000838a067227 */ /* 0x000fe200078e00ff */
[C---:B------:R-:W-:Y:S02]  /*1a00*/  LOP3.LUT R234, R0.reuse, 0xa2, RZ, 0xfc, !PT ;  /* 0x000000a200ea7812 */ /* 0x040fe400078efcff */
[----:B------:R-:W-:Y:S01]  /*1a10*/  STL [R1+0x3b8], R203 ;  /* 0x0003b8cb01007387 */ /* 0x000fe20000100800 */
[----:B------:R-:W-:Y:S01]  /*1a20*/  IMAD.MOV R9, RZ, RZ, -R9 ;  /* 0x000000ffff097224 */ /* 0x000fe200078e0a09 */
[C---:B--2---:R-:W-:Y:S01]  /*1a30*/  LOP3.LUT R11, R0.reuse, 0xb2, RZ, 0xfc, !PT ;  /* 0x000000b2000b7812 */ /* 0x044fe200078efcff */
[C---:B------:R-:W-:Y:S01]  /*1a40*/  IMAD R38, R139.reuse, R7, R38 ;  /* 0x000000078b267224 */ /* 0x040fe200078e0226 */
[----:B------:R-:W-:Y:S01]  /*1a50*/  STL [R1+0x3ac], R219 ;  /* 0x0003acdb01007387 */ /* 0x000fe20000100800 */
[----:B------:R-:W-:Y:S01]  /*1a60*/  IMAD R40, R139, R8, R40 ;  /* 0x000000088b287224 */ /* 0x000fe200078e0228 */
[----:B------:R-:W-:Y:S01]  /*1a70*/  LOP3.LUT R16, R0, 0xba, RZ, 0xfc, !PT ;  /* 0x000000ba00107812 */ /* 0x000fe200078efcff */
[----:B------:R-:W-:Y:S01]  /*1a80*/  IMAD.MOV R6, RZ, RZ, -R6 ;  /* 0x000000ffff067224 */ /* 0x000fe200078e0a06 */
[----:B------:R-:W-:Y:S01]  /*1a90*/  STL [R1+0x3a0], R226 ;  /* 0x0003a0e201007387 */ /* 0x000fe20000100800 */
[----:B------:R-:W-:Y:S01]  /*1aa0*/  IMAD.HI.U32 R7, R138, R110, RZ ;  /* 0x0000006e8a077227 */ /* 0x000fe200078e00ff */
[----:B------:R-:W-:-:S02]  /*1ab0*/  IABS R39, R218 ;  /* 0x000000da00277213 */ /* 0x000fc40000000000 */
[----:B------:R-:W-:Y:S01]  /*1ac0*/  STL [R1+0x394], R242 ;  /* 0x000394f201007387 */ /* 0x000fe20000100800 */
[----:B------:R-:W-:Y:S01]  /*1ad0*/  IMAD.HI.U32 R8, R138, R47, RZ ;  /* 0x0000002f8a087227 */ /* 0x000fe200078e00ff */
[----:B------:R-:W-:Y:S02]  /*1ae0*/  IABS R94, R11 ;  /* 0x0000000b005e7213 */ /* 0x000fe40000000000 */
[----:B------:R-:W-:Y:S01]  /*1af0*/  STL [R1+0x388], R227 ;  /* 0x000388e301007387 */ /* 0x000fe20000100800 */
[C---:B------:R-:W-:Y:S01]  /*1b00*/  IMAD R44, R139.reuse, R9, R44 ;  /* 0x000000098b2c7224 */ /* 0x040fe200078e022c */
[----:B------:R-:W-:Y:S01]  /*1b10*/  LOP3.LUT R213, R0, 0x24, RZ, 0xfc, !PT ;  /* 0x0000002400d57812 */ /* 0x000fe200078efcff */
[----:B------:R-:W-:Y:S01]  /*1b20*/  IMAD R131, R139, R6, R131 ;  /* 0x000000068b837224 */ /* 0x000fe200078e0283 */
[----:B------:R-:W-:Y:S01]  /*1b30*/  STL [R1+0x370], R235 ;  /* 0x000370eb01007387 */ /* 0x000fe20000100800 */
[----:B------:R-:W-:Y:S01]  /*1b40*/  IMAD.HI.U32 R9, R138, R43, RZ ;  /* 0x0000002b8a097227 */ /* 0x000fe200078e00ff */
[----:B------:R-:W-:-:S02]  /*1b50*/  IABS R93, R16 ;  /* 0x00000010005d7213 */ /* 0x000fc40000000000 */
[----:B------:R1:W-:Y:S01]  /*1b60*/  STL [R1+0x2e4], R13 ;  /* 0x0002e40d01007387 */ /* 0x0003e20000100800 */
[----:B------:R-:W-:Y:S01]  /*1b70*/  IMAD.MOV R7, RZ, RZ, -R7 ;  /* 0x000000ffff077224 */ /* 0x000fe200078e0a07 */
[----:B------:R-:W-:Y:S01]  /*1b80*/  LOP3.LUT R17, R0, 0xe2, RZ, 0xfc, !PT ;  /* 0x000000e200117812 */ /* 0x000fe200078efcff */
[----:B------:R-:W-:Y:S01]  /*1b90*/  IMAD.MOV R8, RZ, RZ, -R8 ;  /* 0x000000ffff087224 */ /* 0x000fe200078e0a08 */
[----:B------:R-:W-:Y:S01]  /*1ba0*/  STL [R1+0x368], R234 ;  /* 0x000368ea01007387 */ /* 0x000fe20000100800 */
[----:B------:R-:W-:Y:S01]  /*1bb0*/  IMAD.HI.U32 R6, R138, R124, RZ ;  /* 0x0000007c8a067227 */ /* 0x000fe200078e00ff */
[----:B------:R-:W-:Y:S02]  /*1bc0*/  IABS R51, R213 ;  /* 0x000000d500337213 */ /* 0x000fe40000000000 */
[----:B------:R2:W-:Y:S01]  /*1bd0*/  STL [R1+0x2dc], R11 ;  /* 0x0002dc0b01007387 */ /* 0x0005e20000100800 */
[C---:B------:R-:W-:Y:S01]  /*1be0*/  IMAD R113, R139.reuse, R12, R113 ;  /* 0x0000000c8b717224 */ /* 0x040fe200078e0271 */
[C---:B-1----:R-:W-:Y:S01]  /*1bf0*/  LOP3.LUT R13, R0.reuse, 0xca, RZ, 0xfc, !PT ;  /* 0x000000ca000d7812 */ /* 0x042fe200078efcff */
[----:B------:R-:W-:Y:S01]  /*1c00*/  IMAD.MOV R12, RZ, RZ, -R9 ;  /* 0x000000ffff0c7224 */ /* 0x000fe200078e0a09 */
[----:B------:R1:W-:Y:S01]  /*1c10*/  STL [R1+0x2d4], R16 ;  /* 0x0002d41001007387 */ /* 0x0003e20000100800 */
[C---:B------:R-:W-:Y:S01]  /*1c20*/  IMAD R110, R139.reuse, R7, R110 ;  /* 0x000000078b6e7224 */ /* 0x040fe200078e026e */
[----:B------:R-:W-:Y:S01]  /*1c30*/  IABS R90, R13 ;  /* 0x0000000d005a7213 */ /* 0x000fe20000000000 */
[----:B------:R-:W-:Y:S01]  /*1c40*/  IMAD R47, R139, R8, R47 ;  /* 0x000000088b2f7224 */ /* 0x000fe200078e022f */
[----:B------:R-:W-:Y:S01]  /*1c50*/  IABS R111, R137 ;  /* 0x00000089006f7213 */ /* 0x000fe20000000000 */
[----:B------:R-:W-:Y:S01]  /*1c60*/  IMAD.MOV R6, RZ, RZ, -R6 ;  /* 0x000000ffff067224 */ /* 0x000fe200078e0a06 */
[----:B--2---:R-:W-:Y:S01]  /*1c70*/  LOP3.LUT R11, R0, 0xda, RZ, 0xfc, !PT ;  /* 0x000000da000b7812 */ /* 0x004fe200078efcff */
[----:B------:R-:W-:Y:S01]  /*1c80*/  IMAD.HI.U32 R7, R138, R105, RZ ;  /* 0x000000698a077227 */ /* 0x000fe200078e00ff */
[----:B------:R-:W-:-:S02]  /*1c90*/  IABS R108, R203 ;  /* 0x000000cb006c7213 */ /* 0x000fc40000000000 */
[----:B-1----:R-:W-:Y:S01]  /*1ca0*/  LOP3.LUT R16, R0, 0xea, RZ, 0xfc, !PT ;  /* 0x000000ea00107812 */ /* 0x002fe200078efcff */
[C---:B------:R-:W-:Y:S01]  /*1cb0*/  IMAD.HI.U32 R8, R138.reuse, R104, RZ ;  /* 0x000000688a087227 */ /* 0x040fe200078e00ff */
[----:B------:R-:W-:Y:S02]  /*1cc0*/  IABS R61, R11 ;  /* 0x0000000b003d7213 */ /* 0x000fe40000000000 */
[----:B------:R-:W-:Y:S01]  /*1cd0*/  IABS R41, R243 ;  /* 0x000000f300297213 */ /* 0x000fe20000000000 */
[C---:B------:R-:W-:Y:S01]  /*1ce0*/  IMAD R43, R139.reuse, R12, R43 ;  /* 0x0000000c8b2b7224 */ /* 0x040fe200078e022b */
[----:B------:R-:W-:Y:S01]  /*1cf0*/  IABS R42, R186 ;  /* 0x000000ba002a7213 */ /* 0x000fe20000000000 */
[----:B------:R-:W-:Y:S01]  /*1d00*/  IMAD R124, R139, R6, R124 ;  /* 0x000000068b7c7224 */ /* 0x000fe200078e027c */
[----:B------:R-:W-:Y:S01]  /*1d10*/  IABS R101, R235 ;  /* 0x000000eb00657213 */ /* 0x000fe20000000000 */
[----:B------:R-:W-:Y:S01]  /*1d20*/  IMAD.MOV R12, RZ, RZ, -R7 ;  /* 0x000000ffff0c7224 */ /* 0x000fe200078e0a07 */
[----:B------:R-:W-:Y:S01]  /*1d30*/  IABS R100, R234 ;  /* 0x000000ea00647213 */ /* 0x000fe20000000000 */
[----:B------:R-:W-:Y:S01]  /*1d40*/  IMAD.MOV R8, RZ, RZ, -R8 ;  /* 0x000000ffff087224 */ /* 0x000fe200078e0a08 */
[----:B------:R-:W-:Y:S01]  /*1d50*/  IABS R109, R210 ;  /* 0x000000d2006d7213 */ /* 0x000fe20000000000 */
[----:B------:R-:W-:Y:S01]  /*1d60*/  IMAD.HI.U32 R6, R138, R119, RZ ;  /* 0x000000778a067227 */ /* 0x000fe200078e00ff */
[----:B------:R-:W-:-:S02]  /*1d70*/  IABS R103, R227 ;  /* 0x000000e300677213 */ /* 0x000fc40000000000 */
[----:B------:R-:W-:Y:S01]  /*1d80*/  IABS R46, R202 ;  /* 0x000000ca002e7213 */ /* 0x000fe20000000000 */
[C---:B------:R-:W-:Y:S01]  /*1d90*/  IMAD R105, R139.reuse, R12, R105 ;  /* 0x0000000c8b697224 */ /* 0x040fe200078e0269 */
[----:B------:R-:W-:Y:S01]  /*1da0*/  LOP3.LUT R12, R0, 0xd2, RZ, 0xfc, !PT ;  /* 0x000000d2000c7812 */ /* 0x000fe200078efcff */
[C---:B------:R-:W-:Y:S01]  /*1db0*/  IMAD R104, R139.reuse, R8, R104 ;  /* 0x000000088b687224 */ /* 0x040fe200078e0268 */
[----:B------:R-:W-:Y:S01]  /*1dc0*/  IABS R60, R17 ;  /* 0x00000011003c7213 */ /* 0x000fe20000000000 */
[----:B------:R-:W-:Y:S01]  /*1dd0*/  IMAD.MOV R6, RZ, RZ, -R6 ;  /* 0x000000ffff067224 */ /* 0x000fe200078e0a06 */
[----:B------:R-:W-:Y:S01]  /*1de0*/  IABS R91, R12 ;  /* 0x0000000c005b7213 */ /* 0x000fe20000000000 */
[----:B------:R-:W-:Y:S01]  /*1df0*/  IMAD.HI.U32 R8, R138, R96, RZ ;  /* 0x000000608a087227 */ /* 0x000fe200078e00ff */
[----:B------:R-:W-:Y:S02]  /*1e00*/  IABS R53, R16 ;  /* 0x0000001000357213 */ /* 0x000fe40000000000 */
[C---:B------:R-:W-:Y:S01]  /*1e10*/  LOP3.LUT R236, R0.reuse, 0x14, RZ, 0xfc, !PT ;  /* 0x0000001400ec7812 */ /* 0x040fe200078efcff */
[C---:B------:R-:W-:Y:S01]  /*1e20*/  IMAD R45, R139.reuse, R14, R45 ;  /* 0x0000000e8b2d7224 */ /* 0x040fe200078e022d */
[C---:B------:R-:W-:Y:S01]  /*1e30*/  LOP3.LUT R14, R0.reuse, 0xc2, RZ, 0xfc, !PT ;  /* 0x000000c2000e7812 */ /* 0x040fe200078efcff */
[----:B------:R-:W-:Y:S01]  /*1e40*/  IMAD R119, R139, R6, R119 ;  /* 0x000000068b777224 */ /* 0x000fe200078e0277 */
[----:B------:R-:W-:Y:S01]  /*1e50*/  LOP3.LUT R220, R0, 0x1c, RZ, 0xfc, !PT ;  /* 0x0000001c00dc7812 */ /* 0x000fe200078efcff */
[----:B------:R-:W-:Y:S01]  /*1e60*/  IMAD.MOV R8, RZ, RZ, -R8 ;  /* 0x000000ffff087224 */ /* 0x000fe200078e0a08 */
[----:B------:R-:W-:Y:S01]  /*1e70*/  IABS R92, R14 ;  /* 0x0000000e005c7213 */ /* 0x000fe20000000000 */
[----:B------:R-:W-:Y:S01]  /*1e80*/  IMAD.HI.U32 R6, R138, R114, RZ ;  /* 0x000000728a067227 */ /* 0x000fe200078e00ff */
[----:B------:R1:W-:Y:S01]  /*1e90*/  STL [R1+0x2cc], R14 ;  /* 0x0002cc0e01007387 */ /* 0x0003e20000100800 */
[----:B------:R-:W-:-:S02]  /*1ea0*/  LOP3.LUT R237, R0, 0xc, RZ, 0xfc, !PT ;  /* 0x0000000c00ed7812 */ /* 0x000fc400078efcff */
[C---:B------:R-:W-:Y:S01]  /*1eb0*/  IMAD R96, R139.reuse, R8, R96 ;  /* 0x000000088b607224 */ /* 0x040fe200078e0260 */
[----:B------:R2:W-:Y:S01]  /*1ec0*/  STL [R1+0x2c4], R13 ;  /* 0x0002c40d01007387 */ /* 0x0005e20000100800 */
[----:B------:R-:W-:Y:S01]  /*1ed0*/  IMAD.MOV R6, RZ, RZ, -R6 ;  /* 0x000000ffff067224 */ /* 0x000fe200078e0a06 */
[----:B------:R-:W-:Y:S01]  /*1ee0*/  IABS R102, R242 ;  /* 0x000000f200667213 */ /* 0x000fe20000000000 */
[----:B------:R-:W-:Y:S01]  /*1ef0*/  IMAD.HI.U32 R8, R138, R91, RZ ;  /* 0x0000005b8a087227 */ /* 0x000fe200078e00ff */
[----:B------:R-:W-:Y:S01]  /*1f00*/  STL [R1+0x2bc], R12 ;  /* 0x0002bc0c01007387 */ /* 0x000fe20000100800 */
[----:B------:R-:W-:Y:S02]  /*1f10*/  IABS R49, R236 ;  /* 0x000000ec00317213 */ /* 0x000fe40000000000 */
[----:B-1----:R-:W-:Y:S01]  /*1f20*/  LOP3.LUT R14, R0, 0xf2, RZ, 0xfc, !PT ;  /* 0x000000f2000e7812 */ /* 0x002fe200078efcff */
[C---:B------:R-:W-:Y:S01]  /*1f30*/  IMAD R114, R139.reuse, R6, R114 ;  /* 0x000000068b727224 */ /* 0x040fe200078e0272 */
[----:B------:R1:W-:Y:S01]  /*1f40*/  STL [R1+0x2b4], R11 ;  /* 0x0002b40b01007387 */ /* 0x0003e20000100800 */
[----:B------:R-:W-:Y:S01]  /*1f50*/  IMAD.MOV R8, RZ, RZ, -R8 ;  /* 0x000000ffff087224 */ /* 0x000fe200078e0a08 */
[----:B------:R-:W-:Y:S01]  /*1f60*/  IABS R54, R14 ;  /* 0x0000000e00367213 */ /* 0x000fe20000000000 */
[----:B------:R-:W-:Y:S01]  /*1f70*/  IMAD.HI.U32 R6, R138, R34, RZ ;  /* 0x000000228a067227 */ /* 0x000fe200078e00ff */
[C---:B--2---:R-:W-:Y:S01]  /*1f80*/  LOP3.LUT R13, R0.reuse, 0xfa, RZ, 0xfc, !PT ;  /* 0x000000fa000d7812 */ /* 0x044fe200078efcff */
[----:B------:R-:W-:Y:S01]  /*1f90*/  STL [R1+0x2ac], R17 ;  /* 0x0002ac1101007387 */ /* 0x000fe20000100800 */
[----:B------:R-:W-:Y:S01]  /*1fa0*/  IABS R50, R220 ;  /* 0x000000dc00327213 */ /* 0x000fe20000000000 */
[----:B------:R-:W-:Y:S01]  /*1fb0*/  IMAD R91, R139, R8, R91 ;  /* 0x000000088b5b7224 */ /* 0x000fe200078e025b */
[C---:B------:R-:W-:Y:S01]  /*1fc0*/  LOP3.LUT R197, R0.reuse, 0x34, RZ, 0xfc, !PT ;  /* 0x0000003400c57812 */ /* 0x040fe200078efcff */
[----:B------:R-:W-:Y:S01]  /*1fd0*/  IMAD.MOV R6, RZ, RZ, -R6 ;  /* 0x000000ffff067224 */ /* 0x000fe200078e0a06 */
[----:B-1----:R-:W-:Y:S01]  /*1fe0*/  LOP3.LUT R11, R0, 0x4, RZ, 0xfc, !PT ;  /* 0x00000004000b7812 */ /* 0x002fe200078efcff */
[----:B------:R-:W-:Y:S01]  /*1ff0*/  IMAD.HI.U32 R8, R138, R54, RZ ;  /* 0x000000368a087227 */ /* 0x000fe200078e00ff */
[----:B------:R-:W-:Y:S01]  /*2000*/  STL [R1+0x2a4], R16 ;  /* 0x0002a41001007387 */ /* 0x000fe20000100800 */
[----:B------:R-:W-:-:S02]  /*2010*/  LOP3.LUT R212, R0, 0x2c, RZ, 0xfc, !PT ;  /* 0x0000002c00d47812 */ /* 0x000fc400078efcff */
[C---:B------:R-:W-:Y:S01]  /*2020*/  IMAD R34, R139.reuse, R6, R34 ;  /* 0x000000068b227224 */ /* 0x040fe200078e0222 */
[----:B------:R-:W-:Y:S01]  /*2030*/  STL [R1+0x29c], R14 ;  /* 0x00029c0e01007387 */ /* 0x000fe20000100800 */
[----:B------:R-:W-:Y:S01]  /*2040*/  IMAD.MOV R8, RZ, RZ, -R8 ;  /* 0x000000ffff087224 */ /* 0x000fe200078e0a08 */
[----:B------:R-:W-:Y:S01]  /*2050*/  IABS R52, R11 ;  /* 0x0000000b00347213 */ /* 0x000fe20000000000 */
[----:B------:R-:W-:Y:S01]  /*2060*/  IMAD.HI.U32 R6, R138, R39, RZ ;  /* 0x000000278a067227 */ /* 0x000fe200078e00ff */
[----:B------:R-:W-:Y:S01]  /*2070*/  STL [R1+0x288], R13 ;  /* 0x0002880d01007387 */ /* 0x000fe20000100800 */
[----:B------:R-:W-:Y:S02]  /*2080*/  LOP3.LUT R196, R0, 0x3c, RZ, 0xfc, !PT ;  /* 0x0000003c00c47812 */ /* 0x000fe400078efcff */
[----:B------:R-:W-:Y:S01]  /*2090*/  IMAD R54, R139, R8, R54 ;  /* 0x000000088b367224 */ /* 0x000fe200078e0236 */
[----:B------:R1:W-:Y:S01]  /*20a0*/  STL [R1+0x27c], R11 ;  /* 0x00027c0b01007387 */ /* 0x0003e20000100800 */
        /* <DEDUP_REMOVED lines=8> */
[----:B------:R-:W-:Y:S01]  /*2130*/  LOP3.LUT R188, R0, 0x4c, RZ, 0xfc, !PT ;  /* 0x0000004c00bc7812 */ /* 0x000fe200078efcff */
[----:B-1----:R-:W-:Y:S01]  /*2140*/  IMAD R11, R4, 0x40, R76 ;  /* 0x00000040040b7824 */ /* 0x002fe200078e024c */
[----:B------:R2:W-:Y:S01]  /*2150*/  STL [R1+0x348], R220 ;  /* 0x000348dc01007387 */ /* 0x0005e20000100800 */
[C---:B------:R-:W-:Y:S01]  /*2160*/  IMAD.HI.U32 R6, R138.reuse, R111, RZ ;  /* 0x0000006f8a067227 */ /* 0x040fe200078e00ff */
[----:B------:R-:W-:Y:S02]  /*2170*/  IABS R59, R197 ;  /* 0x000000c5003b7213 */ /* 0x000fe40000000000 */
[----:B------:R2:W-:Y:S01]  /*2180*/  STL [R1+0x33c], R213 ;  /* 0x00033cd501007387 */ /* 0x0005e20000100800 */
[----:B------:R-:W-:Y:S01]  /*2190*/  IMAD R51, R139, R8, R51 ;  /* 0x000000088b337224 */ /* 0x000fe200078e0233 */
[----:B------:R-:W-:Y:S01]  /*21a0*/  IABS R8, R11 ;  /* 0x0000000b00087213 */ /* 0x000fe20000000000 */
[----:B------:R-:W-:Y:S01]  /*21b0*/  IMAD.MOV R6, RZ, RZ, -R6 ;  /* 0x000000ffff067224 */ /* 0x000fe200078e0a06 */
[----:B------:R2:W-:Y:S01]  /*21c0*/  STL [R1+0x330], R212 ;  /* 0x000330d401007387 */ /* 0x0005e20000100800 */
[----:B------:R-:W-:Y:S01]  /*21d0*/  IMAD.HI.U32 R5, R138, R41, RZ ;  /* 0x000000298a057227 */ /* 0x000fe200078e00ff */
[----:B------:R-:W-:-:S02]  /*21e0*/  LOP3.LUT R181, R0, 0x54, RZ, 0xfc, !PT ;  /* 0x0000005400b57812 */ /* 0x000fc400078efcff */
[----:B------:R2:W-:Y:S01]  /*21f0*/  STL [R1+0x324], R197 ;  /* 0x000324c501007387 */ /* 0x0005e20000100800 */
[----:B------:R-:W-:Y:S01]  /*2200*/  IMAD R111, R139, R6, R111 ;  /* 0x000000068b6f7224 */ /* 0x000fe200078e026f */
[----:B------:R-:W-:Y:S01]  /*2210*/  IABS R87, R189 ;  /* 0x000000bd00577213 */ /* 0x000fe20000000000 */
[----:B------:R-:W-:Y:S01]  /*2220*/  IMAD.HI.U32 R6, R138, R108, RZ ;  /* 0x0000006c8a067227 */ /* 0x000fe200078e00ff */
[----:B------:R2:W-:Y:S01]  /*2230*/  STL [R1+0x318], R196 ;  /* 0x000318c401007387 */ /* 0x0005e20000100800 */
[----:B------:R-:W-:Y:S02]  /*2240*/  IABS R86, R188 ;  /* 0x000000bc00567213 */ /* 0x000fe40000000000 */
[----:B------:R-:W-:Y:S01]  /*2250*/  IMAD.HI.U32 R3, R3, R8, RZ ;  /* 0x0000000803037227 */ /* 0x000fe200078e00ff */
[C---:B------:R-:W-:Y:S01]  /*2260*/  LOP3.LUT R180, R0.reuse, 0x5c, RZ, 0xfc, !PT ;  /* 0x0000005c00b47812 */ /* 0x040fe200078efcff */
[----:B------:R2:W-:Y:S01]  /*2270*/  STL [R1+0x30c], R189 ;  /* 0x00030cbd01007387 */ /* 0x0005e20000100800 */
[C---:B------:R-:W-:Y:S01]  /*2280*/  LOP3.LUT R205, R0.reuse, 0x64, RZ, 0xfc, !PT ;  /* 0x0000006400cd7812 */ /* 0x040fe200078efcff */
[----:B------:R-:W-:Y:S01]  /*2290*/  IMAD.MOV R6, RZ, RZ, -R6 ;  /* 0x000000ffff067224 */ /* 0x000fe200078e0a06 */
[C---:B------:R-:W-:Y:S01]  /*22a0*/  LOP3.LUT R204, R0.reuse, 0x6c, RZ, 0xfc, !PT ;  /* 0x0000006c00cc7812 */ /* 0x040fe200078efcff */
[----:B------:R-:W-:Y:S01]  /*22b0*/  IMAD.MOV R3, RZ, RZ, -R3 ;  /* 0x000000ffff037224 */ /* 0x000fe200078e0a03 */
[----:B------:R2:W-:Y:S01]  /*22c0*/  STL [R1+0x254], R11 ;  /* 0x0002540b01007387 */ /* 0x0005e20000100800 */
[----:B------:R-:W-:Y:S01]  /*22d0*/  IMAD R37, R139, R10, R37 ;  /* 0x0000000a8b257224 */ /* 0x000fe200078e0225 */
[----:B------:R-:W-:Y:S01]  /*22e0*/  LOP3.LUT R221, R0, 0x74, RZ, 0xfc, !PT ;  /* 0x0000007400dd7812 */ /* 0x000fe200078efcff */
[----:B------:R-:W-:Y:S01]  /*22f0*/  IMAD.MOV R10, RZ, RZ, -R5 ;  /* 0x000000ffff0a7224 */ /* 0x000fe200078e0a05 */
[----:B------:R2:W-:Y:S01]  /*2300*/  STL [R1+0x300], R188 ;  /* 0x000300bc01007387 */ /* 0x0005e20000100800 */
[----:B------:R-:W-:Y:S01]  /*2310*/  IMAD.HI.U32 R5, R138, R42, RZ ;  /* 0x0000002a8a057227 */ /* 0x000fe200078e00ff */
[----:B------:R-:W-:-:S02]  /*2320*/  LOP3.LUT R228, R0, 0x7c, RZ, 0xfc, !PT ;  /* 0x0000007c00e47812 */ /* 0x000fc400078efcff */
[----:B------:R2:W-:Y:S01]  /*2330*/  STL [R1+0x2f4], R181 ;  /* 0x0002f4b501007387 */ /* 0x0005e20000100800 */
[----:B------:R-:W-:Y:S01]  /*2340*/  IMAD R108, R139, R6, R108 ;  /* 0x000000068b6c7224 */ /* 0x000fe200078e026c */
[----:B------:R-:W-:Y:S01]  /*2350*/  ISETP.GE.AND P2, PT, R11, RZ, PT ;  /* 0x000000ff0b00720c */ /* 0x000fe20003f46270 */
[----:B------:R-:W-:Y:S01]  /*2360*/  IMAD R3, R2, R3, R8 ;  /* 0x0000000302037224 */ /* 0x000fe200078e0208 */
[----:B------:R-:W-:Y:S01]  /*2370*/  IABS R57, R196 ;  /* 0x000000c400397213 */ /* 0x000fe20000000000 */
[----:B------:R-:W-:Y:S01]  /*2380*/  IMAD.HI.U32 R6, R138, R101, RZ ;  /* 0x000000658a067227 */ /* 0x000fe200078e00ff */
[----:B------:R-:W-:Y:S01]  /*2390*/  IABS R84, R181 ;  /* 0x000000b500547213 */ /* 0x000fe20000000000 */
[----:B------:R2:W-:Y:S01]  /*23a0*/  STL [R1+0x2e8], R180 ;  /* 0x0002e8b401007387 */ /* 0x0005e20000100800 */
[----:B------:R-:W-:Y:S01]  /*23b0*/  ISETP.GT.U32.AND P1, PT, R2, R3, PT ;  /* 0x000000030200720c */ /* 0x000fe20003f24070 */
[----:B------:R-:W-:Y:S01]  /*23c0*/  IMAD.MOV R5, RZ, RZ, -R5 ;  /* 0x000000ffff057224 */ /* 0x000fe200078e0a05 */
[----:B------:R-:W-:Y:S01]  /*23d0*/  LOP3.LUT R229, R0, 0x84, RZ, 0xfc, !PT ;  /* 0x0000008400e57812 */ /* 0x000fe200078efcff */
[----:B------:R-:W-:Y:S01]  /*23e0*/  IMAD.HI.U32 R7, R138, R100, RZ ;  /* 0x000000648a077227 */ /* 0x000fe200078e00ff */
[----:B------:R2:W-:Y:S01]  /*23f0*/  STL [R1+0x3cc], R205 ;  /* 0x0003cccd01007387 */ /* 0x0005e20000100800 */
[----:B------:R-:W-:-:S02]  /*2400*/  LOP3.LUT R252, R0, 0x8c, RZ, 0xfc, !PT ;  /* 0x0000008c00fc7812 */ /* 0x000fc400078efcff */
[----:B------:R-:W-:Y:S01]  /*2410*/  IMAD.MOV R6, RZ, RZ, -R6 ;  /* 0x000000ffff067224 */ /* 0x000fe200078e0a06 */
[----:B------:R2:W-:Y:S01]  /*2420*/  STL [R1+0x3c0], R204 ;  /* 0x0003c0cc01007387 */ /* 0x0005e20000100800 */
[C---:B------:R-:W-:Y:S01]  /*2430*/  IMAD R42, R139.reuse, R5, R42 ;  /* 0x000000058b2a7224 */ /* 0x040fe200078e022a */
[----:B------:R-:W-:Y:S01]  /*2440*/  LOP3.LUT R244, R0, 0x94, RZ, 0xfc, !PT ;  /* 0x0000009400f47812 */ /* 0x000fe200078efcff */
[C---:B------:R-:W-:Y:S01]  /*2450*/  IMAD.HI.U32 R5, R138.reuse, R109, RZ ;  /* 0x0000006d8a057227 */ /* 0x040fe200078e00ff */
[----:B------:R2:W-:Y:S01]  /*2460*/  STL [R1+0x3b4], R221 ;  /* 0x0003b4dd01007387 */ /* 0x0005e20000100800 */
[----:B------:R-:W-:Y:S02]  /*2470*/  IABS R81, R204 ;  /* 0x000000cc00517213 */ /* 0x000fe40000000000 */
[----:B------:R-:W-:Y:S01]  /*2480*/  IMAD.MOV R7, RZ, RZ, -R7 ;  /* 0x000000ffff077224 */ /* 0x000fe200078e0a07 */
[----:B------:R2:W-:Y:S01]  /*2490*/  STL [R1+0x3a8], R228 ;  /* 0x0003a8e401007387 */ /* 0x0005e20000100800 */
[C---:B------:R-:W-:Y:S01]  /*24a0*/  IMAD R101, R139.reuse, R6, R101 ;  /* 0x000000068b657224 */ /* 0x040fe200078e0265 */
[----:B------:R-:W-:Y:S01]  /*24b0*/  IABS R62, R180 ;  /* 0x000000b4003e7213 */ /* 0x000fe20000000000 */
[C---:B------:R-:W-:Y:S01]  /*24c0*/  IMAD.HI.U32 R6, R138.reuse, R92, RZ ;  /* 0x0000005c8a067227 */ /* 0x040fe200078e00ff */
[----:B------:R-:W-:Y:S01]  /*24d0*/  IABS R64, R205 ;  /* 0x000000cd00407213 */ /* 0x000fe20000000000 */
[----:B------:R2:W-:Y:S01]  /*24e0*/  STL [R1+0x39c], R229 ;  /* 0x00039ce501007387 */ /* 0x0005e20000100800 */
[----:B------:R-:W-:Y:S01]  /*24f0*/  IABS R55, R13 ;  /* 0x0000000d00377213 */ /* 0x000fe20000000000 */
[----:B------:R-:W-:Y:S01]  /*2500*/  IMAD R41, R139, R10, R41 ;  /* 0x0000000a8b297224 */ /* 0x000fe200078e0229 */
[----:B------:R-:W-:Y:S01]  /*2510*/  IABS R80, R221 ;  /* 0x000000dd00507213 */ /* 0x000fe20000000000 */
[----:B------:R-:W-:Y:S01]  /*2520*/  IMAD.MOV R10, RZ, RZ, -R5 ;  /* 0x000000ffff0a7224 */ /* 0x000fe200078e0a05 */
[----:B------:R2:W-:Y:S01]  /*2530*/  STL [R1+0x390], R252 ;  /* 0x000390fc01007387 */ /* 0x0005e20000100800 */
[----:B------:R-:W-:Y:S01]  /*2540*/  IMAD.HI.U32 R5, R138, R103, RZ ;  /* 0x000000678a057227 */ /* 0x000fe200078e00ff */
[----:B------:R-:W-:-:S02]  /*2550*/  IABS R66, R228 ;  /* 0x000000e400427213 */ /* 0x000fc40000000000 */
[----:B------:R2:W-:Y:S01]  /*2560*/  STL [R1+0x384], R244 ;  /* 0x000384f401007387 */ /* 0x0005e20000100800 */
[C---:B------:R-:W-:Y:S01]  /*2570*/  IMAD R100, R139.reuse, R7, R100 ;  /* 0x000000078b647224 */ /* 0x040fe200078e0264 */
[----:B------:R-:W-:Y:S01]  /*2580*/  IABS R56, R212 ;  /* 0x000000d400387213 */ /* 0x000fe20000000000 */
[----:B------:R-:W-:Y:S01]  /*2590*/  IMAD.HI.U32 R7, R138, R90, RZ ;  /* 0x0000005a8a077227 */ /* 0x000fe200078e00ff */
[----:B------:R-:W-:Y:S02]  /*25a0*/  IABS R78, R229 ;  /* 0x000000e5004e7213 */ /* 0x000fe40000000000 */
[----:B------:R-:W-:Y:S01]  /*25b0*/  IABS R68, R252 ;  /* 0x000000fc00447213 */ /* 0x000fe20000000000 */
[----:B------:R-:W-:Y:S01]  /*25c0*/  IMAD.MOV R6, RZ, RZ, -R6 ;  /* 0x000000ffff067224 */ /* 0x000fe200078e0a06 */
[----:B------:R-:W-:Y:S01]  /*25d0*/  IABS R70, R244 ;  /* 0x000000f400467213 */ /* 0x000fe20000000000 */
[----:B------:R-:W-:Y:S02]  /*25e0*/  IMAD R109, R139, R10, R109 ;  /* 0x0000000a8b6d7224 */ /* 0x000fe400078e026d */
[----:B------:R-:W-:-:S02]  /*25f0*/  IMAD.MOV R10, RZ, RZ, -R5 ;  /* 0x000000ffff0a7224 */ /* 0x000fc400078e0a05 */
[----:B------:R-:W-:-:S04]  /*2600*/  IMAD.HI.U32 R5, R138, R93, RZ ;  /* 0x0000005d8a057227 */ /* 0x000fc800078e00ff */
[----:B------:R-:W-:Y:S02]  /*2610*/  IMAD.MOV R7, RZ, RZ, -R7 ;  /* 0x000000ffff077224 */ /* 0x000fe400078e0a07 */
[----:B------:R-:W-:Y:S02]  /*2620*/  IMAD R92, R139, R6, R92 ;  /* 0x000000068b5c7224 */ /* 0x000fe400078e025c */
[----:B------:R-:W-:Y:S02]  /*2630*/  @!P1 IMAD.IADD R3, R3, 0x1, -R2 ;  /* 0x0000000103039824 */ /* 0x000fe400078e0a02 */
[----:B------:R-:W-:-:S03]  /*2640*/  IMAD.HI.U32 R9, R138, R46, RZ ;  /* 0x0000002e8a097227 */ /* 0x000fc600078e00ff */
[----:B------:R-:W-:Y:S01]  /*2650*/  ISETP.GT.U32.AND P1, PT, R2, R3, PT ;  /* 0x000000030200720c */ /* 0x000fe20003f24070 */
[----:B------:R-:W-:-:S04]  /*2660*/  IMAD.HI.U32 R6, R138, R60, RZ ;  /* 0x0000003c8a067227 */ /* 0x000fc800078e00ff */
[C---:B------:R-:W-:Y:S02]  /*2670*/  IMAD R103, R139.reuse, R10, R103 ;  /* 0x0000000a8b677224 */ /* 0x040fe400078e0267 */
[----:B------:R-:W-:Y:S02]  /*2680*/  IMAD.MOV R10, RZ, RZ, -R5 ;  /* 0x000000ffff0a7224 */ /* 0x000fe400078e0a05 */
[----:B------:R-:W-:Y:S02]  /*2690*/  IMAD R90, R139, R7, R90 ;  /* 0x000000078b5a7224 */ /* 0x000fe400078e025a */
[----:B------:R-:W-:Y:S02]  /*26a0*/  IMAD.MOV R9, RZ, RZ, -R9 ;  /* 0x000000ffff097224 */ /* 0x000fe400078e0a09 */
[----:B------:R-:W-:-:S04]  /*26b0*/  IMAD.HI.U32 R7, R138, R53, RZ ;  /* 0x000000358a077227 */ /* 0x000fc800078e00ff */
[----:B------:R-:W-:Y:S02]  /*26c0*/  IMAD.MOV R6, RZ, RZ, -R6 ;  /* 0x000000ffff067224 */ /* 0x000fe400078e0a06 */
[----:B------:R-:W-:-:S04]  /*26d0*/  IMAD.HI.U32 R5, R138, R52, RZ ;  /* 0x000000348a057227 */ /* 0x000fc800078e00ff */
[C---:B------:R-:W-:Y:S02]  /*26e0*/  IMAD R93, R139.reuse, R10, R93 ;  /* 0x0000000a8b5d7224 */ /* 0x040fe400078e025d */
[C---:B------:R-:W-:Y:S02]  /*26f0*/  IMAD R46, R139.reuse, R9, R46 ;  /* 0x000000098b2e7224 */ /* 0x040fe400078e022e */
[----:B------:R-:W-:Y:S02]  /*2700*/  IMAD.MOV R10, RZ, RZ, -R7 ;  /* 0x000000ffff0a7224 */ /* 0x000fe400078e0a07 */
[----:B------:R-:W-:Y:S02]  /*2710*/  IMAD R60, R139, R6, R60 ;  /* 0x000000068b3c7224 */ /* 0x000fe400078e023c */
[----:B------:R-:W-:-:S04]  /*2720*/  IMAD.HI.U32 R9, R138, R102, RZ ;  /* 0x000000668a097227 */ /* 0x000fc800078e00ff */
[----:B------:R-:W-:Y:S02]  /*2730*/  IMAD.MOV R5, RZ, RZ, -R5 ;  /* 0x000000ffff057224 */ /* 0x000fe400078e0a05 */
[----:B------:R-:W-:-:S04]  /*2740*/  IMAD.HI.U32 R6, R138, R49, RZ ;  /* 0x000000318a067227 */ /* 0x000fc800078e00ff */
[----:B------:R-:W-:-:S04]  /*2750*/  IMAD.HI.U32 R7, R138, R50, RZ ;  /* 0x000000328a077227 */ /* 0x000fc800078e00ff */
[----:B------:R-:W-:Y:S02]  /*2760*/  IMAD.MOV R9, RZ, RZ, -R9 ;  /* 0x000000ffff097224 */ /* 0x000fe400078e0a09 */
[----:B------:R-:W-:Y:S02]  /*2770*/  IMAD R52, R139, R5, R52 ;  /* 0x000000058b347224 */ /* 0x000fe400078e0234 */
[----:B------:R-:W-:Y:S02]  /*2780*/  IMAD.MOV R6, RZ, RZ, -R6 ;  /* 0x000000ffff067224 */ /* 0x000fe400078e0a06 */
[----:B------:R-:W-:Y:S02]  /*2790*/  IMAD.MOV R7, RZ, RZ, -R7 ;  /* 0x000000ffff077224 */ /* 0x000fe400078e0a07 */
[----:B------:R-:W-:-:S04]  /*27a0*/  IMAD.HI.U32 R5, R138, R48, RZ ;  /* 0x000000308a057227 */ /* 0x000fc800078e00ff */
[----:B------:R-:W-:-:S04]  /*27b0*/  IMAD.HI.U32 R4, R138, R59, RZ ;  /* 0x0000003b8a047227 */ /* 0x000fc800078e00ff */
[C---:B------:R-:W-:Y:S02]  /*27c0*/  IMAD R102, R139.reuse, R9, R102 ;  /* 0x000000098b667224 */ /* 0x040fe400078e0266 */
[C---:B------:R-:W-:Y:S02]  /*27d0*/  IMAD R49, R139.reuse, R6, R49 ;  /* 0x000000068b317224 */ /* 0x040fe400078e0231 */
[----:B------:R-:W-:Y:S02]  /*27e0*/  IMAD R50, R139, R7, R50 ;  /* 0x000000078b327224 */ /* 0x000fe400078e0232 */
[----:B------:R-:W-:Y:S01]  /*27f0*/  @!P1 IMAD.IADD R3, R3, 0x1, -R2 ;  /* 0x0000000103039824 */ /* 0x000fe200078e0a02 */
[----:B------:R-:W-:Y:S01]  /*2800*/  ISETP.NE.AND P1, PT, R168, RZ, PT ;  /* 0x000000ffa800720c */ /* 0x000fe20003f25270 */
[----:B------:R-:W-:-:S04]  /*2810*/  IMAD.HI.U32 R9, R138, R94, RZ ;  /* 0x0000005e8a097227 */ /* 0x000fc800078e00ff */
[----:B------:R-:W-:Y:S02]  /*2820*/  IMAD.MOV R5, RZ, RZ, -R5 ;  /* 0x000000ffff057224 */ /* 0x000fe400078e0a05 */
[----:B------:R-:W-:-:S04]  /*2830*/  IMAD.HI.U32 R6, R138, R87, RZ ;  /* 0x000000578a067227 */ /* 0x000fc800078e00ff */
[----:B------:R-:W-:-:S04]  /*2840*/  IMAD.HI.U32 R7, R138, R86, RZ ;  /* 0x000000568a077227 */ /* 0x000fc800078e00ff */
[----:B------:R-:W-:Y:S02]  /*2850*/  IMAD.MOV R4, RZ, RZ, -R4 ;  /* 0x000000ffff047224 */ /* 0x000fe400078e0a04 */
[----:B------:R-:W-:Y:S02]  /*2860*/  IMAD.MOV R9, RZ, RZ, -R9 ;  /* 0x000000ffff097224 */ /* 0x000fe400078e0a09 */
[C---:B------:R-:W-:Y:S02]  /*2870*/  IMAD R48, R139.reuse, R5, R48 ;  /* 0x000000058b307224 */ /* 0x040fe400078e0230 */
[----:B------:R-:W-:Y:S02]  /*2880*/  IMAD.MOV R6, RZ, RZ, -R6 ;  /* 0x000000ffff067224 */ /* 0x000fe400078e0a06 */
[----:B------:R-:W-:Y:S02]  /*2890*/  IMAD.MOV R7, RZ, RZ, -R7 ;  /* 0x000000ffff077224 */ /* 0x000fe400078e0a07 */
[----:B------:R-:W-:-:S02]  /*28a0*/  IMAD R59, R139, R4, R59 ;  /* 0x000000048b3b7224 */ /* 0x000fc400078e023b */
[----:B------:R-:W-:-:S04]  /*28b0*/  IMAD.HI.U32 R5, R138, R57, RZ ;  /* 0x000000398a057227 */ /* 0x000fc800078e00ff */
[----:B------:R-:W-:-:S04]  /*28c0*/  IMAD.HI.U32 R4, R138, R84, RZ ;  /* 0x000000548a047227 */ /* 0x000fc800078e00ff */
[C---:B------:R-:W-:Y:S02]  /*28d0*/  IMAD R94, R139.reuse, R9, R94 ;  /* 0x000000098b5e7224 */ /* 0x040fe400078e025e */
[C---:B------:R-:W-:Y:S02]  /*28e0*/  IMAD R53, R139.reuse, R10, R53 ;  /* 0x0000000a8b357224 */ /* 0x040fe400078e0235 */
[C---:B------:R-:W-:Y:S02]  /*28f0*/  IMAD R87, R139.reuse, R6, R87 ;  /* 0x000000068b577224 */ /* 0x040fe400078e0257 */
[----:B------:R-:W-:Y:S02]  /*2900*/  IMAD R86, R139, R7, R86 ;  /* 0x000000078b567224 */ /* 0x000fe400078e0256 */
[----:B------:R-:W-:-:S04]  /*2910*/  IMAD.HI.U32 R9, R138, R61, RZ ;  /* 0x0000003d8a097227 */ /* 0x000fc800078e00ff */
[----:B------:R-:W-:Y:S02]  /*2920*/  IMAD.MOV R10, RZ, RZ, -R5 ;  /* 0x000000ffff0a7224 */ /* 0x000fe400078e0a05 */
[----:B------:R-:W-:Y:S02]  /*2930*/  IMAD.MOV R7, RZ, RZ, -R4 ;  /* 0x000000ffff077224 */ /* 0x000fe400078e0a04 */
[----:B------:R-:W-:-:S04]  /*2940*/  IMAD.HI.U32 R6, R138, R81, RZ ;  /* 0x000000518a067227 */ /* 0x000fc800078e00ff */
[----:B------:R-:W-:-:S04]  /*2950*/  IMAD.HI.U32 R4, R138, R62, RZ ;  /* 0x0000003e8a047227 */ /* 0x000fc800078e00ff */
[----:B------:R-:W-:-:S04]  /*2960*/  IMAD.HI.U32 R5, R138, R64, RZ ;  /* 0x000000408a057227 */ /* 0x000fc800078e00ff */
[----:B------:R-:W-:Y:S01]  /*2970*/  @!P2 IMAD.MOV R3, RZ, RZ, -R3 ;  /* 0x000000ffff03a224 */ /* 0x000fe200078e0a03 */
[----:B------:R-:W-:Y:S01]  /*2980*/  @!P1 LOP3.LUT R3, RZ, R168, RZ, 0x33, !PT ;  /* 0x000000a8ff039212 */ /* 0x000fe200078e33ff */
[----:B------:R-:W-:Y:S01]  /*2990*/  IMAD.MOV R12, RZ, RZ, -R9 ;  /* 0x000000ffff0c7224 */ /* 0x000fe200078e0a09 */
[C---:B------:R-:W-:Y:S01]  /*29a0*/  IADD3 R127, P2, PT, R126.reuse, UR18, RZ ;  /* 0x000000127e7f7c10 */ /* 0x040fe2000ff5e0ff */
[----:B------:R-:W-:Y:S02]  /*29b0*/  IMAD R84, R139, R7, R84 ;  /* 0x000000078b547224 */ /* 0x000fe400078e0254 */
[----:B------:R-:W-:Y:S01]  /*29c0*/  IMAD.MOV R6, RZ, RZ, -R6 ;  /* 0x000000ffff067224 */ /* 0x000fe200078e0a06 */
[----:B------:R-:W-:Y:S01]  /*29d0*/  LEA.HI.X.SX32 R126, R126, UR19, 0x1, P2 ;  /* 0x000000137e7e7c11 */ /* 0x000fe200090f0eff */
[----:B------:R-:W-:-:S04]  /*29e0*/  IMAD.HI.U32 R9, R138, R55, RZ ;  /* 0x000000378a097227 */ /* 0x000fc800078e00ff */
[----:B------:R-:W-:-:S04]  /*29f0*/  IMAD.HI.U32 R7, R138, R80, RZ ;  /* 0x000000508a077227 */ /* 0x000fc800078e00ff */
[----:B------:R-:W-:Y:S02]  /*2a00*/  IMAD.MOV R4, RZ, RZ, -R4 ;  /* 0x000000ffff047224 */ /* 0x000fe400078e0a04 */
[----:B------:R-:W-:Y:S02]  /*2a10*/  IMAD.MOV R5, RZ, RZ, -R5 ;  /* 0x000000ffff057224 */ /* 0x000fe400078e0a05 */
[----:B------:R-:W-:-:S04]  /*2a20*/  IMAD.HI.U32 R2, R138, R66, RZ ;  /* 0x000000428a027227 */ /* 0x000fc800078e00ff */
[C---:B------:R-:W-:Y:S02]  /*2a30*/  IMAD R61, R139.reuse, R12, R61 ;  /* 0x0000000c8b3d7224 */ /* 0x040fe400078e023d */
[C---:B------:R-:W-:Y:S02]  /*2a40*/  IMAD R81, R139.reuse, R6, R81 ;  /* 0x000000068b517224 */ /* 0x040fe400078e0251 */
[----:B------:R-:W-:Y:S02]  /*2a50*/  IMAD.MOV R12, RZ, RZ, -R9 ;  /* 0x000000ffff0c7224 */ /* 0x000fe400078e0a09 */
[----:B------:R-:W-:Y:S02]  /*2a60*/  IMAD.MOV R7, RZ, RZ, -R7 ;  /* 0x000000ffff077224 */ /* 0x000fe400078e0a07 */
[C---:B------:R-:W-:Y:S02]  /*2a70*/  IMAD R62, R139.reuse, R4, R62 ;  /* 0x000000048b3e7224 */ /* 0x040fe400078e023e */
[----:B------:R-:W-:-:S02]  /*2a80*/  IMAD R64, R139, R5, R64 ;  /* 0x000000058b407224 */ /* 0x000fc400078e0240 */
[----:B------:R-:W-:Y:S02]  /*2a90*/  IMAD.MOV R6, RZ, RZ, -R2 ;  /* 0x000000ffff067224 */ /* 0x000fe400078e0a02 */
[----:B0-----:R-:W-:Y:S01]  /*2aa0*/  IMAD R107, R3, UR4, RZ ;  /* 0x00000004036b7c24 */ /* 0x001fe2000f8e02ff */
[----:B------:R-:W-:Y:S01]  /*2ab0*/  USHF.L.U32 UR4, UR8, 0x15, URZ ;  /* 0x0000001508047899 */ /* 0x000fe200080006ff */
[----:B------:R-:W-:-:S03]  /*2ac0*/  IMAD.HI.U32 R9, R138, R56, RZ ;  /* 0x000000388a097227 */ /* 0x000fc600078e00ff */
[C---:B------:R-:W-:Y:S01]  /*2ad0*/  IADD3 R106, P1, PT, R107.reuse, UR16, RZ ;  /* 0x000000106b6a7c10 */ /* 0x040fe2000ff3e0ff */
[C---:B------:R-:W-:Y:S01]  /*2ae0*/  IMAD.HI.U32 R4, R138.reuse, R78, RZ ;  /* 0x0000004e8a047227 */ /* 0x040fe200078e00ff */
[----:B------:R-:W-:Y:S02]  /*2af0*/  ULOP3.LUT UR4, UR4, 0x600000, URZ, 0xc0, !UPT ;  /* 0x0060000004047892 */ /* 0x000fe4000f8ec0ff */
[----:B------:R-:W-:Y:S01]  /*2b00*/  LEA.HI.X.SX32 R107, R107, UR17, 0x1, P1 ;  /* 0x000000116b6b7c11 */ /* 0x000fe200088f0eff */
[----:B------:R-:W-:-:S04]  /*2b10*/  IMAD.HI.U32 R5, R138, R68, RZ ;  /* 0x000000448a057227 */ /* 0x000fc800078e00ff */
[----:B------:R-:W-:-:S04]  /*2b20*/  IMAD.HI.U32 R2, R138, R70, RZ ;  /* 0x000000468a027227 */ /* 0x000fc800078e00ff */
[----:B------:R-:W-:Y:S02]  /*2b30*/  IMAD R3, R98, UR10, RZ ;  /* 0x0000000a62037c24 */ /* 0x000fe4000f8e02ff */
[----:B------:R-:W-:Y:S01]  /*2b40*/  IMAD R80, R139, R7, R80 ;  /* 0x000000078b507224 */ /* 0x000fe200078e0250 */
[----:B------:R-:W-:Y:S01]  /*2b50*/  LOP3.LUT R7, R15, 0x7f, RZ, 0xc0, !PT ;  /* 0x0000007f0f077812 */ /* 0x000fe200078ec0ff */
[----:B------:R-:W-:Y:S02]  /*2b60*/  IMAD.MOV R9, RZ, RZ, -R9 ;  /* 0x000000ffff097224 */ /* 0x000fe400078e0a09 */
[----:B------:R-:W-:Y:S01]  /*2b70*/  IMAD.MOV R4, RZ, RZ, -R4 ;  /* 0x000000ffff047224 */ /* 0x000fe200078e0a04 */
[----:B------:R-:W-:Y:S01]  /*2b80*/  ISETP.NE.U32.AND P6, PT, R7, RZ, PT ;  /* 0x000000ff0700720c */ /* 0x000fe20003fc5070 */
[----:B------:R-:W-:Y:S02]  /*2b90*/  IMAD.MOV R5, RZ, RZ, -R5 ;  /* 0x000000ffff057224 */ /* 0x000fe400078e0a05 */
[----:B------:R-:W-:-:S02]  /*2ba0*/  IMAD.MOV R2, RZ, RZ, -R2 ;  /* 0x000000ffff027224 */ /* 0x000fc400078e0a02 */
[----:B------:R-:W-:Y:S02]  /*2bb0*/  IMAD R58, R58, 0x2, R3 ;  /* 0x000000023a3a7824 */ /* 0x000fe400078e0203 */
[C---:B------:R-:W-:Y:S02]  /*2bc0*/  IMAD R55, R139.reuse, R12, R55 ;  /* 0x0000000c8b377224 */ /* 0x040fe400078e0237 */
[C---:B------:R-:W-:Y:S02]  /*2bd0*/  IMAD R56, R139.reuse, R9, R56 ;  /* 0x000000098b387224 */ /* 0x040fe400078e0238 */
[C---:B------:R-:W-:Y:S02]  /*2be0*/  IMAD R57, R139.reuse, R10, R57 ;  /* 0x0000000a8b397224 */ /* 0x040fe400078e0239 */
[C---:B------:R-:W-:Y:S02]  /*2bf0*/  IMAD R66, R139.reuse, R6, R66 ;  /* 0x000000068b427224 */ /* 0x040fe400078e0242 */
[----:B------:R-:W-:-:S02]  /*2c00*/  IMAD R78, R139, R4, R78 ;  /* 0x000000048b4e7224 */ /* 0x000fc400078e024e */
[C---:B------:R-:W-:Y:S02]  /*2c10*/  IMAD R68, R139.reuse, R5, R68 ;  /* 0x000000058b447224 */ /* 0x040fe400078e0244 */
[----:B------:R-:W-:Y:S02]  /*2c20*/  IMAD R70, R139, R2, R70 ;  /* 0x000000028b467224 */ /* 0x000fe400078e0246 */
[----:B------:R-:W-:Y:S01]  /*2c30*/  IMAD R77, R77, 0x2, R58 ;  /* 0x000000024d4d7824 */ /* 0x000fe200078e023a */
[----:B--2---:R-:W-:Y:S06]  /*2c40*/  BRA.U UP0, `(.L_x_5) ;  /* 0x0000000100187547 */ /* 0x004fec000b800000 */
[----:B------:R-:W-:Y:S01]  /*2c50*/  ELECT P1, URZ, PT ;  /* 0x0000000000ff782f */ /* 0x000fe20003820000 */
[----:B------:R-:W-:Y:S01]  /*2c60*/  IMAD.MOV.U32 R2, RZ, RZ, 0x1 ;  /* 0x00000001ff027424 */ /* 0x000fe200078e00ff */
[----:B------:R-:W-:Y:S01]  /*2c70*/  UMOV UR6, 0x40 ;  /* 0x0000004000067882 */ /* 0x000fe20000000000 */
[----:B------:R-:W-:Y:S01]  /*2c80*/  UVIRTCOUNT.DEALLOC.SMPOOL 0x80 ;  /* 0x000000800000784c */ /* 0x000fe20000000000 */
[----:B------:R-:W-:-:S09]  /*2c90*/  ULEA UR6, UR5, UR6, 0x18 ;  /* 0x0000000605067291 */ /* 0x000fd2000f8ec0ff */
[----:B------:R0:W-:Y:S03]  /*2ca0*/  @P1 STS.U8 [UR6], R2 ;  /* 0x00000002ff001988 */ /* 0x0001e60008000006 */
.L_x_5:
[----:B------:R-:W-:Y:S01]  /*2cb0*/  UIADD3 UR14, UPT, UPT, UR13, UR4, URZ ;  /* 0x000000040d0e7290 */ /* 0x000fe2000fffe0ff */
[----:B------:R-:W-:Y:S01]  /*2cc0*/  IMAD.U32 R5, RZ, RZ, UR10 ;  /* 0x0000000aff057e24 */ /* 0x000fe2000f8e00ff */
[----:B------:R-:W-:Y:S01]  /*2cd0*/  VOTEU.ALL UP2, P6 ;  /* 0x0000000000ff7886 */ /* 0x000fe20003040000 */
[----:B------:R-:W-:Y:S01]  /*2ce0*/  VOTEU.ALL UP3, P6 ;  /* 0x0000000000ff7886 */ /* 0x000fe20003060000 */
[----:B------:R-:W-:Y:S01]  /*2cf0*/  IMAD R134, R134, 0x2, R77 ;  /* 0x0000000286867824 */ /* 0x000fe200078e024d */
[----:B0-----:R-:W-:Y:S01]  /*2d00*/  IADD3 R2, P1, PT, R3, R106, RZ ;  /* 0x0000006a03027210 */ /* 0x001fe20007f3e0ff */
[----:B------:R-:W-:Y:S01]  /*2d10*/  IMAD.U32 R63, RZ, RZ, UR10 ;  /* 0x0000000aff3f7e24 */ /* 0x000fe2000f8e00ff */
[----:B------:R-:W-:-:S04]  /*2d20*/  @!UP2 UIADD3 UR4, UPT, UPT, -UR7, 0x100000, URZ ;  /* 0x001000000704a890 */ /* 0x000fc8000fffe1ff */
[----:B------:R-:W-:Y:S02]  /*2d30*/  @!UP2 USHF.L.U32 UR5, UR4, 0xb, URZ ;  /* 0x0000000b0405a899 */ /* 0x000fe400080006ff */
[----:B------:R-:W-:Y:S01]  /*2d40*/  @!UP2 USHF.L.U32 UR4, UR4, 0x1, URZ ;  /* 0x000000010404a899 */ /* 0x000fe200080006ff */
[----:B------:R-:W-:Y:S01]  /*2d50*/  IMAD R6, R5, 0x2, R134 ;  /* 0x0000000205067824 */ /* 0x000fe200078e0286 */
[----:B------:R-:W-:Y:S01]  /*2d60*/  STTM.16dp32bit_t0_t15.x128 tmem[UR14], RZ ;  /* 0x000000ff000079ed */ /* 0x000fe20008b8000e */
[----:B------:R-:W-:Y:S01]  /*2d70*/  STTM.16dp32bit_t16_t31.x128 tmem[UR14+0x80], RZ ;  /* 0x000080ff000079ed */ /* 0x000fe20008ba000e */
[----:B------:R-:W0:Y:S02]  /*2d80*/  FENCE.VIEW.ASYNC.T ;  /* 0x00000000000073c6 */ /* 0x000e240000000200 */
[----:B0-----:R-:W-:Y:S01]  /*2d90*/  BAR.SYNC.DEFER_BLOCKING 0x0 ;  /* 0x0000000000007b1d */ /* 0x001fe20000010000 */
[----:B------:R-:W-:Y:S01]  /*2da0*/  IMAD.U32 R4, RZ, RZ, UR10 ;  /* 0x0000000aff047e24 */ /* 0x000fe2000f8e00ff */
[----:B------:R-:W-:Y:S01]  /*2db0*/  PRMT R147, RZ, 0x7610, R147 ;  /* 0x00007610ff937816 */ /* 0x000fe20000000093 */
[----:B------:R-:W-:Y:S01]  /*2dc0*/  IMAD R63, R63, 0x2, R6 ;  /* 0x000000023f3f7824 */ /* 0x000fe200078e0206 */
[----:B------:R-:W-:Y:S01]  /*2dd0*/  LEA.HI.X.SX32 R3, R3, R107, 0x1, P1 ;  /* 0x0000006b03037211 */ /* 0x000fe200008f0eff */
[----:B------:R-:W-:Y:S01]  /*2de0*/  IMAD.U32 R8, RZ, RZ, UR10 ;  /* 0x0000000aff087e24 */ /* 0x000fe2000f8e00ff */
[C---:B------:R-:W-:Y:S01]  /*2df0*/  LOP3.LUT R10, R98.reuse, 0x8, RZ, 0xfc, !PT ;  /* 0x00000008620a7812 */ /* 0x040fe200078efcff */
[----:B------:R-:W-:Y:S01]  /*2e00*/  IMAD.U32 R82, RZ, RZ, UR10 ;  /* 0x0000000aff527e24 */ /* 0x000fe2000f8e00ff */
[----:B------:R-:W-:Y:S01]  /*2e10*/  STL [R1+0x4d4], R143 ;  /* 0x0004d48f01007387 */ /* 0x000fe20000100800 */
[----:B------:R-:W-:Y:S01]  /*2e20*/  IMAD.U32 R95, RZ, RZ, UR10 ;  /* 0x0000000aff5f7e24 */ /* 0x000fe2000f8e00ff */
[----:B------:R-:W-:Y:S01]  /*2e30*/  LOP3.LUT R9, R98, 0x10, RZ, 0xfc, !PT ;  /* 0x0000001062097812 */ /* 0x000fe200078efcff */
[----:B------:R-:W-:Y:S01]  /*2e40*/  IMAD.U32 R67, RZ, RZ, UR10 ;  /* 0x0000000aff437e24 */ /* 0x000fe2000f8e00ff */
[----:B------:R-:W-:Y:S01]  /*2e50*/  PRMT R149, RZ, 0x7610, R149 ;  /* 0x00007610ff957816 */ /* 0x000fe20000000095 */
[----:B------:R-:W-:-:S02]  /*2e60*/  IMAD.U32 R12, RZ, RZ, UR10 ;  /* 0x0000000aff0c7e24 */ /* 0x000fc4000f8e00ff */
[----:B------:R-:W-:Y:S01]  /*2e70*/  IMAD.U32 R14, RZ, RZ, UR10 ;  /* 0x0000000aff0e7e24 */ /* 0x000fe2000f8e00ff */
[----:B------:R-:W-:Y:S01]  /*2e80*/  PRMT R148, RZ, 0x7610, R148 ;  /* 0x00007610ff947816 */ /* 0x000fe20000000094 */
[----:B------:R-:W-:Y:S01]  /*2e90*/  IMAD.U32 R69, RZ, RZ, UR10 ;  /* 0x0000000aff457e24 */ /* 0x000fe2000f8e00ff */
[C---:B------:R-:W-:Y:S01]  /*2ea0*/  LOP3.LUT R11, R98.reuse, 0x18, RZ, 0xfc, !PT ;  /* 0x00000018620b7812 */ /* 0x040fe200078efcff */
[----:B------:R-:W-:Y:S01]  /*2eb0*/  IMAD.U32 R16, RZ, RZ, UR10 ;  /* 0x0000000aff107e24 */ /* 0x000fe2000f8e00ff */
[----:B------:R-:W-:Y:S01]  /*2ec0*/  LOP3.LUT R13, R98, 0x20, RZ, 0xfc, !PT ;  /* 0x00000020620d7812 */ /* 0x000fe200078efcff */
[----:B------:R-:W-:Y:S01]  /*2ed0*/  IMAD.U32 R72, RZ, RZ, UR10 ;  /* 0x0000000aff487e24 */ /* 0x000fe2000f8e00ff */
[----:B------:R-:W-:Y:S02]  /*2ee0*/  PRMT R150, RZ, 0x7610, R150 ;  /* 0x00007610ff967816 */ /* 0x000fe40000000096 */
[----:B------:R-:W-:Y:S01]  /*2ef0*/  PRMT R151, RZ, 0x7610, R151 ;  /* 0x00007610ff977816 */ /* 0x000fe20000000097 */
[----:B------:R-:W0:Y:S02]  /*2f00*/  FENCE.VIEW.ASYNC.S ;  /* 0x00000000000073c6 */ /* 0x000e240000000000 */
[----:B0-----:R0:W1:Y:S02]  /*2f10*/  @!UP3 SYNCS.EXCH.64 URZ, [UR15], UR4 ;  /* 0x000000040fffb5b2 */ /* 0x0010640008000100 */
[----:B-1----:R-:W-:Y:S01]  /*2f20*/  BAR.SYNC.DEFER_BLOCKING 0x0 ;  /* 0x0000000000007b1d */ /* 0x002fe20000010000 */
[----:B------:R-:W-:-:S04]  /*2f30*/  IMAD R79, R4, 0x2, R63 ;  /* 0x00000002044f7824 */ /* 0x000fc800078e023f */
[----:B------:R-:W-:Y:S01]  /*2f40*/  IMAD R7, R8, 0x4, R79 ;  /* 0x0000000408077824 */ /* 0x000fe200078e024f */
[----:B------:R-:W-:Y:S01]  /*2f50*/  PLOP3.LUT P1, PT, PT, PT, UP1, 0x80, 0x8 ;  /* 0x000000000008781c */ /* 0x000fe20003f2f018 */
[----:B------:R-:W-:Y:S01]  /*2f60*/  IMAD.U32 R88, RZ, RZ, UR10 ;  /* 0x0000000aff587e24 */ /* 0x000fe2000f8e00ff */
[----:B------:R-:W-:Y:S01]  /*2f70*/  LOP3.LUT R19, R98, 0x30, RZ, 0xfc, !PT ;  /* 0x0000003062137812 */ /* 0x000fe200078efcff */
[----:B------:R-:W-:Y:S02]  /*2f80*/  IMAD R65, R4, 0x2, R7 ;  /* 0x0000000204417824 */ /* 0x000fe400078e0207 */
[----:B------:R-:W-:Y:S01]  /*2f90*/  IMAD.U32 R17, RZ, RZ, UR10 ;  /* 0x0000000aff117e24 */ /* 0x000fe2000f8e00ff */
[----:B------:R-:W-:Y:S01]  /*2fa0*/  PRMT R153, RZ, 0x7610, R153 ;  /* 0x00007610ff997816 */ /* 0x000fe20000000099 */
[----:B------:R-:W-:Y:S01]  /*2fb0*/  IMAD R82, R82, 0x2, R65 ;  /* 0x0000000252527824 */ /* 0x000fe200078e0241 */
[----:B------:R-:W-:Y:S01]  /*2fc0*/  IADD3 R4, P2, PT, R6, R106, RZ ;  /* 0x0000006a06047210 */ /* 0x000fe20007f5e0ff */
[----:B------:R-:W-:Y:S01]  /*2fd0*/  IMAD.U32 R73, RZ, RZ, UR10 ;  /* 0x0000000aff497e24 */ /* 0x000fe2000f8e00ff */
[----:B------:R-:W-:Y:S01]  /*2fe0*/  PRMT R152, RZ, 0x7610, R152 ;  /* 0x00007610ff987816 */ /* 0x000fe20000000098 */
[----:B------:R-:W-:Y:S01]  /*2ff0*/  IMAD.U32 R74, RZ, RZ, UR10 ;  /* 0x0000000aff4a7e24 */ /* 0x000fe2000f8e00ff */
[----:B------:R-:W-:Y:S01]  /*3000*/  ISETP.GT.U32.AND P4, PT, R139, R26, PT ;  /* 0x0000001a8b00720c */ /* 0x000fe20003f84070 */
[----:B------:R-:W1:Y:S01]  /*3010*/  LDCU UR6, c[0x0][0x3b0] ;  /* 0x00007600ff0677ac */ /* 0x000e620008000800 */
[----:B------:R-:W-:Y:S01]  /*3020*/  PRMT R154, RZ, 0x7610, R154 ;  /* 0x00007610ff9a7816 */ /* 0x000fe2000000009a */
[----:B------:R-:W-:Y:S04]  /*3030*/  STL [R1+0x4d0], R140 ;  /* 0x0004d08c01007387 */ /* 0x000fe80000100800 */
[----:B------:R-:W2:Y:S01]  /*3040*/  @P0 LDG.E.U8 R147, desc[UR26][R2.64] ;  /* 0x0000001a02930981 */ /* 0x000ea2000c1e1100 */
[----:B------:R-:W-:Y:S01]  /*3050*/  PLOP3.LUT P0, PT, PT, PT, UP1, 0x80, 0x8 ;  /* 0x000000000008781c */ /* 0x000fe20003f0f018 */
[----:B------:R-:W-:Y:S01]  /*3060*/  IMAD R95, R95, 0x2, R82 ;  /* 0x000000025f5f7824 */ /* 0x000fe200078e0252 */
[----:B------:R-:W-:Y:S01]  /*3070*/  ISETP.LT.AND P1, PT, R9, UR31, P1 ;  /* 0x0000001f09007c0c */ /* 0x000fe20008f21270 */
[----:B------:R-:W-:Y:S01]  /*3080*/  STL [R1+0x4cc], R174 ;  /* 0x0004ccae01007387 */ /* 0x000fe20000100800 */
[----:B------:R-:W-:Y:S01]  /*3090*/  ISETP.LT.AND P0, PT, R10, UR31, P0 ;  /* 0x0000001f0a007c0c */ /* 0x000fe20008701270 */
[----:B------:R-:W-:Y:S01]  /*30a0*/  IMAD.U32 R10, RZ, RZ, UR10 ;  /* 0x0000000aff0a7e24 */ /* 0x000fe2000f8e00ff */
[----:B------:R-:W-:-:S02]  /*30b0*/  LEA.HI.X.SX32 R6, R6, R107, 0x1, P2 ;  /* 0x0000006b06067211 */ /* 0x000fc400010f0eff */
[----:B------:R-:W-:Y:S01]  /*30c0*/  IADD3 R5, P3, PT, R7, R106, RZ ;  /* 0x0000006a07057210 */ /* 0x000fe20007f7e0ff */
[----:B------:R-:W-:Y:S01]  /*30d0*/  IMAD R10, R10, 0x2, R95 ;  /* 0x000000020a0a7824 */ /* 0x000fe200078e025f */
[----:B------:R-:W-:Y:S01]  /*30e0*/  ISETP.GE.AND P5, PT, R0, RZ, PT ;  /* 0x000000ff0000720c */ /* 0x000fe20003fa6270 */
[----:B------:R-:W-:Y:S01]  /*30f0*/  @!P4 IMAD.IADD R26, R26, 0x1, -R139 ;  /* 0x000000011a1ac824 */ /* 0x000fe200078e0a8b */
[----:B------:R-:W-:Y:S01]  /*3100*/  LOP3.LUT R245, R0, 0x9c, RZ, 0xfc, !PT ;  /* 0x0000009c00f57812 */ /* 0x000fe200078efcff */
[----:B------:R-:W-:Y:S01]  /*3110*/  IMAD R67, R67, 0x2, R10 ;  /* 0x0000000243437824 */ /* 0x000fe200078e020a */
[----:B------:R-:W-:Y:S01]  /*3120*/  LEA.HI.X.SX32 R7, R7, R107, 0x1, P3 ;  /* 0x0000006b07077211 */ /* 0x000fe200018f0eff */
[----:B------:R-:W-:Y:S02]  /*3130*/  STL [R1+0x4c8], R173 ;  /* 0x0004c8ad01007387 */ /* 0x000fe40000100800 */
[----:B------:R-:W-:Y:S02]  /*3140*/  @P0 IMAD.MOV.U32 R8, RZ, RZ, R4 ;  /* 0x000000ffff080224 */ /* 0x000fe400078e0004 */
[----:B------:R-:W-:Y:S01]  /*3150*/  @P0 IMAD.MOV.U32 R9, RZ, RZ, R6 ;  /* 0x000000ffff090224 */ /* 0x000fe200078e0006 */
[----:B------:R-:W-:Y:S01]  /*3160*/  PLOP3.LUT P2, PT, PT, PT, UP1, 0x80, 0x8 ;  /* 0x000000000008781c */ /* 0x000fe20003f4f018 */
[----:B------:R-:W-:Y:S01]  /*3170*/  IMAD R83, R12, 0x2, R67 ;  /* 0x000000020c537824 */ /* 0x000fe200078e0243 */
[----:B------:R-:W-:Y:S04]  /*3180*/  STL [R1+0x4c4], R172 ;  /* 0x0004c4ac01007387 */ /* 0x000fe80000100800 */
[----:B------:R3:W4:Y:S01]  /*3190*/  @P0 LDG.E.U8 R149, desc[UR26][R8.64] ;  /* 0x0000001a08950981 */ /* 0x000722000c1e1100 */
[----:B------:R-:W-:Y:S01]  /*31a0*/  IMAD R12, R14, 0x4, R83 ;  /* 0x000000040e0c7824 */ /* 0x000fe200078e0253 */
[----:B------:R-:W-:-:S02]  /*31b0*/  PLOP3.LUT P0, PT, PT, PT, UP1, 0x80, 0x8 ;  /* 0x000000000008781c */ /* 0x000fc40003f0f018 */
[----:B------:R-:W-:Y:S01]  /*31c0*/  STL [R1+0x4c0], R171 ;  /* 0x0004c0ab01007387 */ /* 0x000fe20000100800 */
[----:B------:R-:W-:Y:S02]  /*31d0*/  IMAD R69, R69, 0x2, R12 ;  /* 0x0000000245457824 */ /* 0x000fe400078e020c */
[----:B---3--:R-:W-:Y:S02]  /*31e0*/  @P1 IMAD.MOV.U32 R8, RZ, RZ, R5 ;  /* 0x000000ffff081224 */ /* 0x008fe400078e0005 */
[----:B------:R-:W-:Y:S01]  /*31f0*/  @P1 IMAD.MOV.U32 R9, RZ, RZ, R7 ;  /* 0x000000ffff091224 */ /* 0x000fe200078e0007 */
[----:B------:R-:W-:Y:S01]  /*3200*/  ISETP.LT.AND P0, PT, R11, UR31, P0 ;  /* 0x0000001f0b007c0c */ /* 0x000fe20008701270 */
[----:B------:R-:W-:Y:S04]  /*3210*/  STL [R1+0x4bc], R170 ;  /* 0x0004bcaa01007387 */ /* 0x000fe80000100800 */
[----:B------:R3:W2:Y:S01]  /*3220*/  @P1 LDG.E.U8 R148, desc[UR26][R8.64] ;  /* 0x0000001a08941981 */ /* 0x0006a2000c1e1100 */
[----:B------:R-:W-:Y:S01]  /*3230*/  PLOP3.LUT P1, PT, PT, PT, UP1, 0x80, 0x8 ;  /* 0x000000000008781c */ /* 0x000fe20003f2f018 */
[----:B------:R-:W-:Y:S01]  /*3240*/  IMAD R85, R16, 0x2, R69 ;  /* 0x0000000210557824 */ /* 0x000fe200078e0245 */
[----:B------:R-:W-:Y:S01]  /*3250*/  LOP3.LUT R11, R98, 0x28, RZ, 0xfc, !PT ;  /* 0x00000028620b7812 */ /* 0x000fe200078efcff */
[----:B------:R-:W-:Y:S01]  /*3260*/  STL [R1+0x4b8], R161 ;  /* 0x0004b8a101007387 */ /* 0x000fe20000100800 */
[----:B------:R-:W-:Y:S01]  /*3270*/  ISETP.LT.AND P1, PT, R13, UR31, P1 ;  /* 0x0000001f0d007c0c */ /* 0x000fe20008f21270 */
[----:B------:R-:W-:Y:S01]  /*3280*/  IMAD R97, R14, 0x2, R85 ;  /* 0x000000020e617824 */ /* 0x000fe200078e0255 */
[CC--:B---3--:R-:W-:Y:S01]  /*3290*/  IADD3 R8, P3, PT, R10.reuse, R106.reuse, RZ ;  /* 0x0000006a0a087210 */ /* 0x0c8fe20007f7e0ff */
[----:B------:R-:W-:Y:S03]  /*32a0*/  STL [R1+0x4b4], R160 ;  /* 0x0004b4a001007387 */ /* 0x000fe60000100800 */
[----:B------:R-:W-:Y:S01]  /*32b0*/  LEA.HI.X.SX32 R9, R10, R107, 0x1, P3 ;  /* 0x0000006b0a097211 */ /* 0x000fe200018f0eff */
[----:B------:R-:W-:Y:S01]  /*32c0*/  IMAD R13, R72, 0x2, R97 ;  /* 0x00000002480d7824 */ /* 0x000fe200078e0261 */
[----:B------:R-:W-:Y:S01]  /*32d0*/  IADD3 R10, P3, PT, R12, R106, RZ ;  /* 0x0000006a0c0a7210 */ /* 0x000fe20007f7e0ff */
[----:B------:R3:W-:Y:S01]  /*32e0*/  STL [R1+0x4b0], R168 ;  /* 0x0004b0a801007387 */ /* 0x0007e20000100800 */
[----:B------:R-:W-:-:S02]  /*32f0*/  ISETP.LT.AND P2, PT, R11, UR31, P2 ;  /* 0x0000001f0b007c0c */ /* 0x000fc40009741270 */
[-C--:B------:R-:W-:Y:S01]  /*3300*/  LEA.HI.X.SX32 R12, R12, R107.reuse, 0x1, P3 ;  /* 0x0000006b0c0c7211 */ /* 0x080fe200018f0eff */
[----:B------:R-:W2:Y:S01]  /*3310*/  @P0 LDG.E.U8 R150, desc[UR26][R8.64] ;  /* 0x0000001a08960981 */ /* 0x000ea2000c1e1100 */
[C---:B------:R-:W-:Y:S01]  /*3320*/  IADD3 R11, P0, PT, R13.reuse, R106, RZ ;  /* 0x0000006a0d0b7210 */ /* 0x040fe20007f1e0ff */
[----:B------:R-:W-:Y:S02]  /*3330*/  IMAD R71, R14, 0x2, R13 ;  /* 0x000000020e477824 */ /* 0x000fe400078e020d */
[----:B------:R-:W-:Y:S01]  /*3340*/  @P1 IMAD.MOV.U32 R14, RZ, RZ, R10 ;  /* 0x000000ffff0e1224 */ /* 0x000fe200078e000a */
[----:B------:R0:W-:Y:S01]  /*3350*/  STL [R1+0x4ac], R167 ;  /* 0x0004aca701007387 */ /* 0x0001e20000100800 */
[----:B------:R-:W-:Y:S01]  /*3360*/  @P1 IMAD.MOV.U32 R15, RZ, RZ, R12 ;  /* 0x000000ffff0f1224 */ /* 0x000fe200078e000c */
[----:B------:R-:W-:Y:S01]  /*3370*/  LEA.HI.X.SX32 R13, R13, R107, 0x1, P0 ;  /* 0x0000006b0d0d7211 */ /* 0x000fe200000f0eff */
[----:B------:R-:W-:-:S03]  /*3380*/  IMAD R88, R88, 0x2, R71 ;  /* 0x0000000258587824 */ /* 0x000fc600078e0247 */
[----:B------:R0:W2:Y:S01]  /*3390*/  @P1 LDG.E.U8 R151, desc[UR26][R14.64] ;  /* 0x0000001a0e971981 */ /* 0x0000a2000c1e1100 */
[----:B------:R-:W-:Y:S01]  /*33a0*/  PLOP3.LUT P1, PT, PT, PT, UP1, 0x80, 0x8 ;  /* 0x000000000008781c */ /* 0x000fe20003f2f018 */
[----:B------:R-:W-:-:S03]  /*33b0*/  IMAD R16, R17, 0x4, R88 ;  /* 0x0000000411107824 */ /* 0x000fc600078e0258 */
[----:B------:R-:W-:Y:S01]  /*33c0*/  ISETP.LT.AND P1, PT, R19, UR31, P1 ;  /* 0x0000001f13007c0c */ /* 0x000fe20008f21270 */
[----:B0-----:R-:W-:Y:S02]  /*33d0*/  @P2 IMAD.MOV.U32 R14, RZ, RZ, R11 ;  /* 0x000000ffff0e2224 */ /* 0x001fe400078e000b */
[----:B------:R-:W-:Y:S02]  /*33e0*/  @P2 IMAD.MOV.U32 R15, RZ, RZ, R13 ;  /* 0x000000ffff0f2224 */ /* 0x000fe400078e000d */
[----:B------:R-:W-:-:S03]  /*33f0*/  IMAD R73, R73, 0x2, R16 ;  /* 0x0000000249497824 */ /* 0x000fc600078e0210 */
[----:B------:R0:W2:Y:S01]  /*3400*/  @P2 LDG.E.U8 R153, desc[UR26][R14.64] ;  /* 0x0000001a0e992981 */ /* 0x0000a2000c1e1100 */
[----:B------:R-:W-:Y:S01]  /*3410*/  IMAD R89, R72, 0x2, R73 ;  /* 0x0000000248597824 */ /* 0x000fe200078e0249 */
[----:B------:R-:W-:Y:S02]  /*3420*/  LOP3.LUT R17, R98, 0x38, RZ, 0xfc, !PT ;  /* 0x0000003862117812 */ /* 0x000fe400078efcff */
[----:B0-----:R-:W-:-:S04]  /*3430*/  IADD3 R14, P3, PT, R16, R106, RZ ;  /* 0x0000006a100e7210 */ /* 0x001fc80007f7e0ff */
[----:B------:R-:W-:Y:S01]  /*3440*/  LEA.HI.X.SX32 R15, R16, R107, 0x1, P3 ;  /* 0x0000006b100f7211 */ /* 0x000fe200018f0eff */
[----:B------:R-:W-:Y:S01]  /*3450*/  IMAD R99, R74, 0x2, R89 ;  /* 0x000000024a637824 */ /* 0x000fe200078e0259 */
[----:B------:R-:W-:-:S03]  /*3460*/  PLOP3.LUT P0, PT, PT, PT, UP1, 0x80, 0x8 ;  /* 0x000000000008781c */ /* 0x000fc60003f0f018 */
[----:B------:R-:W2:Y:S01]  /*3470*/  @P1 LDG.E.U8 R152, desc[UR26][R14.64] ;  /* 0x0000001a0e981981 */ /* 0x000ea2000c1e1100 */
[----:B------:R-:W-:Y:S02]  /*3480*/  ISETP.GT.U32.AND P1, PT, R139, R18, PT ;  /* 0x000000128b00720c */ /* 0x000fe40003f24070 */
[----:B------:R-:W-:Y:S01]  /*3490*/  ISETP.LT.AND P0, PT, R17, UR31, P0 ;  /* 0x0000001f11007c0c */ /* 0x000fe20008701270 */
[----:B------:R-:W-:Y:S01]  /*34a0*/  IMAD R17, R72, 0x2, R99 ;  /* 0x0000000248117824 */ /* 0x000fe200078e0263 */
[----:B------:R-:W-:-:S04]  /*34b0*/  ISETP.GT.U32.AND P2, PT, R139, R24, PT ;  /* 0x000000188b00720c */ /* 0x000fc80003f44070 */
[----:B------:R-:W-:Y:S01]  /*34c0*/  IADD3 R16, P3, PT, R17, R106, RZ ;  /* 0x0000006a11107210 */ /* 0x000fe20007f7e0ff */
[----:B------:R-:W-:-:S03]  /*34d0*/  IMAD R75, R72, 0x2, R17 ;  /* 0x00000002484b7824 */ /* 0x000fc600078e0211 */
[----:B------:R-:W-:Y:S01]  /*34e0*/  LEA.HI.X.SX32 R17, R17, R107, 0x1, P3 ;  /* 0x0000006b11117211 */ /* 0x000fe200018f0eff */
[----:B------:R-:W-:-:S04]  /*34f0*/  @!P1 IMAD.IADD R18, R18, 0x1, -R139 ;  /* 0x0000000112129824 */ /* 0x000fc800078e0a8b */
[----:B------:R-:W-:Y:S01]  /*3500*/  @!P2 IMAD.IADD R24, R24, 0x1, -R139 ;  /* 0x000000011818a824 */ /* 0x000fe200078e0a8b */
[----:B------:R-:W2:Y:S01]  /*3510*/  @P0 LDG.E.U8 R154, desc[UR26][R16.64] ;  /* 0x0000001a109a0981 */ /* 0x000ea2000c1e1100 */
[C---:B------:R-:W-:Y:S02]  /*3520*/  ISETP.GT.U32.AND P0, PT, R139.reuse, R26, PT ;  /* 0x0000001a8b00720c */ /* 0x040fe40003f04070 */
[C---:B------:R-:W-:Y:S02]  /*3530*/  ISETP.GT.U32.AND P4, PT, R139.reuse, R18, PT ;  /* 0x000000128b00720c */ /* 0x040fe40003f84070 */
[C---:B------:R-:W-:Y:S02]  /*3540*/  ISETP.GT.U32.AND P3, PT, R139.reuse, R24, PT ;  /* 0x000000188b00720c */ /* 0x040fe40003f64070 */
[----:B------:R-:W-:Y:S02]  /*3550*/  ISETP.GT.U32.AND P1, PT, R139, R20, PT ;  /* 0x000000148b00720c */ /* 0x000fe40003f24070 */
[----:B------:R-:W-:-:S05]  /*3560*/  ISETP.NE.AND P2, PT, R169, RZ, PT ;  /* 0x000000ffa900720c */ /* 0x000fca0003f45270 */
[--C-:B------:R-:W-:Y:S02]  /*3570*/  @!P0 IMAD.IADD R26, R26, 0x1, -R139.reuse ;  /* 0x000000011a1a8824 */ /* 0x100fe400078e0a8b */
[--C-:B------:R-:W-:Y:S01]  /*3580*/  @!P4 IMAD.IADD R18, R18, 0x1, -R139.reuse ;  /* 0x000000011212c824 */ /* 0x100fe200078e0a8b */
[C---:B------:R-:W-:Y:S01]  /*3590*/  ISETP.GT.U32.AND P4, PT, R139.reuse, R22, PT ;  /* 0x000000168b00720c */ /* 0x040fe20003f84070 */
[----:B------:R-:W-:Y:S01]  /*35a0*/  @!P3 IMAD.IADD R24, R24, 0x1, -R139 ;  /* 0x000000011818b824 */ /* 0x000fe200078e0a8b */
[----:B------:R-:W-:Y:S01]  /*35b0*/  IABS R74, R245 ;  /* 0x000000f5004a7213 */ /* 0x000fe20000000000 */
[----:B------:R-:W-:Y:S01]  /*35c0*/  @!P5 IMAD.MOV R26, RZ, RZ, -R26 ;  /* 0x000000ffff1ad224 */ /* 0x000fe200078e0a1a */
[----:B------:R-:W-:Y:S02]  /*35d0*/  LOP3.LUT R169, RZ, R169, RZ, 0x33, !PT ;  /* 0x000000a9ffa97212 */ /* 0x000fe400078e33ff */
[----:B------:R-:W-:Y:S02]  /*35e0*/  ISETP.GE.AND P3, PT, R136, RZ, PT ;  /* 0x000000ff8800720c */ /* 0x000fe40003f66270 */
[----:B------:R-:W-:Y:S01]  /*35f0*/  ISETP.GT.U32.AND P0, PT, R139, R23, PT ;  /* 0x000000178b00720c */ /* 0x000fe20003f04070 */
[----:B------:R-:W-:Y:S01]  /*3600*/  IMAD.HI.U32 R19, R138, R74, RZ ;  /* 0x0000004a8a137227 */ /* 0x000fe200078e00ff */
[----:B------:R-:W-:-:S02]  /*3610*/  ISETP.GE.AND P5, PT, R21, RZ, PT ;  /* 0x000000ff1500720c */ /* 0x000fc40003fa6270 */
[----:B---3--:R-:W-:Y:S01]  /*3620*/  LOP3.LUT R168, R0, 0xa4, RZ, 0xfc, !PT ;  /* 0x000000a400a87812 */ /* 0x008fe200078efcff */
[----:B------:R-:W-:Y:S01]  /*3630*/  @!P1 IMAD.IADD R20, R20, 0x1, -R139 ;  /* 0x0000000114149824 */ /* 0x000fe200078e0a8b */
[----:B------:R-:W-:Y:S01]  /*3640*/  SEL R21, R169, R26, !P2 ;  /* 0x0000001aa9157207 */ /* 0x000fe20005000000 */
[----:B------:R-:W-:Y:S01]  /*3650*/  IMAD.MOV R19, RZ, RZ, -R19 ;  /* 0x000000ffff137224 */ /* 0x000fe200078e0a13 */
[----:B------:R-:W-:Y:S01]  /*3660*/  IABS R72, R168 ;  /* 0x000000a800487213 */ /* 0x000fe20000000000 */
[----:B------:R-:W-:Y:S01]  /*3670*/  IMAD.MOV.U32 R26, RZ, RZ, R24 ;  /* 0x000000ffff1a7224 */ /* 0x000fe200078e0018 */
[----:B------:R-:W-:Y:S01]  /*3680*/  ISETP.GT.U32.AND P1, PT, R139, R20, PT ;  /* 0x000000148b00720c */ /* 0x000fe20003f24070 */
[----:B-1----:R-:W-:Y:S02]  /*3690*/  IMAD R21, R21, UR6, RZ ;  /* 0x0000000615157c24 */ /* 0x002fe4000f8e02ff */
[----:B------:R-:W-:Y:S02]  /*36a0*/  @!P4 IMAD.IADD R22, R22, 0x1, -R139 ;  /* 0x000000011616c824 */ /* 0x000fe400078e0a8b */
[----:B------:R-:W-:-:S02]  /*36b0*/  IMAD R74, R139, R19, R74 ;  /* 0x000000138b4a7224 */ /* 0x000fc400078e024a */
[----:B------:R-:W-:-:S04]  /*36c0*/  IMAD.HI.U32 R19, R138, R72, RZ ;  /* 0x000000488a137227 */ /* 0x000fc800078e00ff */
[----:B------:R-:W-:Y:S02]  /*36d0*/  @!P0 IMAD.IADD R23, R23, 0x1, -R139 ;  /* 0x0000000117178824 */ /* 0x000fe400078e0a8b */
[----:B------:R-:W-:Y:S01]  /*36e0*/  IMAD.MOV.U32 R24, RZ, RZ, R18 ;  /* 0x000000ffff187224 */ /* 0x000fe200078e0012 */
[----:B------:R-:W-:Y:S01]  /*36f0*/  IADD3 R18, P4, PT, R21, R127, RZ ;  /* 0x0000007f15127210 */ /* 0x000fe20007f9e0ff */
[----:B------:R-:W-:Y:S01]  /*3700*/  @!P3 IMAD.MOV R26, RZ, RZ, -R26 ;  /* 0x000000ffff1ab224 */ /* 0x000fe200078e0a1a */
[----:B------:R-:W-:Y:S01]  /*3710*/  ISETP.GT.U32.AND P3, PT, R139, R22, PT ;  /* 0x000000168b00720c */ /* 0x000fe20003f64070 */
[----:B------:R-:W-:Y:S01]  /*3720*/  @!P5 IMAD.MOV R24, RZ, RZ, -R24 ;  /* 0x000000ffff18d224 */ /* 0x000fe200078e0a18 */
[----:B------:R-:W-:Y:S01]  /*3730*/  ISETP.GE.AND P0, PT, R25, RZ, PT ;  /* 0x000000ff1900720c */ /* 0x000fe20003f06270 */
[----:B------:R-:W-:Y:S01]  /*3740*/  IMAD.MOV R25, RZ, RZ, -R19 ;  /* 0x000000ffff197224 */ /* 0x000fe200078e0a13 */
[----:B------:R-:W-:Y:S02]  /*3750*/  ISETP.GT.U32.AND P5, PT, R139, R23, PT ;  /* 0x000000178b00720c */ /* 0x000fe40003fa4070 */
[----:B------:R-:W-:-:S02]  /*3760*/  LEA.HI.X.SX32 R19, R21, R126, 0x1, P4 ;  /* 0x0000007e15137211 */ /* 0x000fc400020f0eff */
[----:B------:R-:W-:Y:S01]  /*3770*/  ISETP.GT.U32.AND P4, PT, R139, R29, PT ;  /* 0x0000001d8b00720c */ /* 0x000fe20003f84070 */
[--C-:B------:R-:W-:Y:S01]  /*3780*/  @!P1 IMAD.IADD R20, R20, 0x1, -R139.reuse ;  /* 0x0000000114149824 */ /* 0x100fe200078e0a8b */
[----:B------:R-:W-:Y:S02]  /*3790*/  SEL R21, R169, R26, !P2 ;  /* 0x0000001aa9157207 */ /* 0x000fe40005000000 */
[----:B------:R-:W-:Y:S01]  /*37a0*/  ISETP.GT.U32.AND P1, PT, R139, R28, PT ;  /* 0x0000001c8b00720c */ /* 0x000fe20003f24070 */
[----:B------:R-:W-:Y:S01]  /*37b0*/  IMAD.MOV.U32 R26, RZ, RZ, R20 ;  /* 0x000000ffff1a7224 */ /* 0x000fe200078e0014 */
[----:B------:R-:W-:Y:S01]  /*37c0*/  SEL R24, R169, R24, !P2 ;  /* 0x00000018a9187207 */ /* 0x000fe20005000000 */
[----:B------:R-:W-:Y:S02]  /*37d0*/  IMAD R20, R21, UR6, RZ ;  /* 0x0000000615147c24 */ /* 0x000fe4000f8e02ff */
[--C-:B------:R-:W-:Y:S01]  /*37e0*/  @!P3 IMAD.IADD R22, R22, 0x1, -R139.reuse ;  /* 0x000000011616b824 */ /* 0x100fe200078e0a8b */
[----:B------:R-:W-:Y:S01]  /*37f0*/  ISETP.GE.AND P3, PT, R135, RZ, PT ;  /* 0x000000ff8700720c */ /* 0x000fe20003f66270 */
[----:B------:R-:W-:Y:S01]  /*3800*/  @!P5 IMAD.IADD R23, R23, 0x1, -R139 ;  /* 0x000000011717d824 */ /* 0x000fe200078e0a8b */
[----:B------:R-:W-:Y:S01]  /*3810*/  IADD3 R98, P5, PT, R20, R127, RZ ;  /* 0x0000007f14627210 */ /* 0x000fe20007fbe0ff */
[----:B------:R-:W-:-:S02]  /*3820*/  IMAD R21, R24, UR6, RZ ;  /* 0x0000000618157c24 */ /* 0x000fc4000f8e02ff */
[--C-:B------:R-:W-:Y:S01]  /*3830*/  @!P4 IMAD.IADD R29, R29, 0x1, -R139.reuse ;  /* 0x000000011d1dc824 */ /* 0x100fe200078e0a8b */
[----:B------:R-:W-:Y:S01]  /*3840*/  ISETP.GE.AND P4, PT, R125, RZ, PT ;  /* 0x000000ff7d00720c */ /* 0x000fe20003f86270 */
[----:B------:R-:W-:Y:S01]  /*3850*/  @!P0 IMAD.MOV R26, RZ, RZ, -R26 ;  /* 0x000000ffff1a8224 */ /* 0x000fe200078e0a1a */
[-C--:B------:R-:W-:Y:S01]  /*3860*/  LEA.HI.X.SX32 R135, R20, R126.reuse, 0x1, P5 ;  /* 0x0000007e14877211 */ /* 0x080fe200028f0eff */
[----:B------:R-:W-:Y:S01]  /*3870*/  @!P1 IMAD.IADD R28, R28, 0x1, -R139 ;  /* 0x000000011c1c9824 */ /* 0x000fe200078e0a8b */
[----:B------:R-:W-:Y:S02]  /*3880*/  IADD3 R20, P5, PT, R21, R127, RZ ;  /* 0x0000007f15147210 */ /* 0x000fe40007fbe0ff */
[----:B------:R-:W-:Y:S01]  /*3890*/  ISETP.GT.U32.AND P1, PT, R139, R29, PT ;  /* 0x0000001d8b00720c */ /* 0x000fe20003f24070 */
[----:B------:R-:W-:Y:S01]  /*38a0*/  @!P3 IMAD.MOV R23, RZ, RZ, -R23 ;  /* 0x000000ffff17b224 */ /* 0x000fe200078e0a17 */
[----:B------:R-:W-:Y:S02]  /*38b0*/  LEA.HI.X.SX32 R21, R21, R126, 0x1, P5 ;  /* 0x0000007e15157211 */ /* 0x000fe400028f0eff */
[----:B------:R-:W-:-:S02]  /*38c0*/  ISETP.GT.U32.AND P5, PT, R139, R28, PT ;  /* 0x0000001c8b00720c */ /* 0x000fc40003fa4070 */
[----:B------:R-:W-:Y:S01]  /*38d0*/  SEL R26, R169, R26, !P2 ;  /* 0x0000001aa91a7207 */ /* 0x000fe20005000000 */
[----:B------:R-:W-:Y:S01]  /*38e0*/  IMAD R72, R139, R25, R72 ;  /* 0x000000198b487224 */ /* 0x000fe200078e0248 */
[----:B------:R-:W-:Y:S01]  /*38f0*/  PLOP3.LUT P0, PT, PT, PT, UP1, 0x80, 0x8 ;  /* 0x000000000008781c */ /* 0x000fe20003f0f018 */
[----:B------:R-:W-:Y:S01]  /*3900*/  @!P4 IMAD.MOV R22, RZ, RZ, -R22 ;  /* 0x000000ffff16c224 */ /* 0x000fe200078e0a16 */
[----:B------:R-:W-:Y:S01]  /*3910*/  SEL R25, R169, R23, !P2 ;  /* 0x00000017a9197207 */ /* 0x000fe20005000000 */
[----:B------:R-:W-:Y:S01]  /*3920*/  IMAD R23, R26, UR6, RZ ;  /* 0x000000061a177c24 */ /* 0x000fe2000f8e02ff */
[----:B------:R-:W-:Y:S02]  /*3930*/  ISETP.GT.U32.AND P3, PT, R139, R31, PT ;  /* 0x0000001f8b00720c */ /* 0x000fe40003f64070 */
[----:B------:R-:W-:Y:S01]  /*3940*/  LOP3.LUT R167, R0, 0xac, RZ, 0xfc, !PT ;  /* 0x000000ac00a77812 */ /* 0x000fe200078efcff */
[----:B------:R-:W-:Y:S01]  /*3950*/  @!P1 IMAD.IADD R29, R29, 0x1, -R139 ;  /* 0x000000011d1d9824 */ /* 0x000fe200078e0a8b */
[----:B------:R-:W-:Y:S01]  /*3960*/  ISETP.LT.AND P0, PT, R76, UR31, P0 ;  /* 0x0000001f4c007c0c */ /* 0x000fe20008701270 */
[----:B------:R-:W-:Y:S01]  /*3970*/  IMAD R25, R25, UR6, RZ ;  /* 0x0000000619197c24 */ /* 0x000fe2000f8e02ff */
[----:B------:R-:W-:-:S02]  /*3980*/  SEL R76, R169, R22, !P2 ;  /* 0x00000016a94c7207 */ /* 0x000fc40005000000 */
[C---:B------:R-:W-:Y:S02]  /*3990*/  IADD3 R22, P1, PT, R23.reuse, R127, RZ ;  /* 0x0000007f17167210 */ /* 0x040fe40007f3e0ff */
[----:B------:R-:W-:Y:S01]  /*39a0*/  IABS R125, R167 ;  /* 0x000000a7007d7213 */ /* 0x000fe20000000000 */
[----:B------:R-:W-:Y:S01]  /*39b0*/  @!P5 IMAD.IADD R28, R28, 0x1, -R139 ;  /* 0x000000011c1cd824 */ /* 0x000fe200078e0a8b */
[-C--:B------:R-:W-:Y:S01]  /*39c0*/  LEA.HI.X.SX32 R23, R23, R126.reuse, 0x1, P1 ;  /* 0x0000007e17177211 */ /* 0x080fe200008f0eff */
[----:B------:R-:W-:Y:S01]  /*39d0*/  IMAD R76, R76, UR6, RZ ;  /* 0x000000064c4c7c24 */ /* 0x000fe2000f8e02ff */
[----:B------:R-:W-:Y:S02]  /*39e0*/  IADD3 R24, P5, PT, R25, R127, RZ ;  /* 0x0000007f19187210 */ /* 0x000fe40007fbe0ff */
[----:B------:R-:W-:Y:S01]  /*39f0*/  ISETP.GE.AND P1, PT, R27, RZ, PT ;  /* 0x000000ff1b00720c */ /* 0x000fe20003f26270 */
[----:B------:R-:W-:Y:S01]  /*3a00*/  IMAD.HI.U32 R27, R138, R125, RZ ;  /* 0x0000007d8a1b7227 */ /* 0x000fe200078e00ff */
[----:B------:R-:W-:-:S02]  /*3a10*/  LEA.HI.X.SX32 R25, R25, R126, 0x1, P5 ;  /* 0x0000007e19197211 */ /* 0x000fc400028f0eff */
[----:B------:R-:W-:Y:S01]  /*3a20*/  IADD3 R26, P5, PT, R76, R127, RZ ;  /* 0x0000007f4c1a7210 */ /* 0x000fe20007fbe0ff */
[----:B------:R-:W-:Y:S01]  /*3a30*/  @!P3 IMAD.IADD R31, R31, 0x1, -R139 ;  /* 0x000000011f1fb824 */ /* 0x000fe200078e0a8b */
[----:B------:R-:W-:Y:S01]  /*3a40*/  ISETP.GE.AND P3, PT, R128, RZ, PT ;  /* 0x000000ff8000720c */ /* 0x000fe20003f66270 */
[----:B------:R-:W-:Y:S01]  /*3a50*/  IMAD.MOV R128, RZ, RZ, -R27 ;  /* 0x000000ffff807224 */ /* 0x000fe200078e0a1b */
[----:B------:R-:W-:Y:S01]  /*3a60*/  STL [R1+0x3dc], R2 ;  /* 0x0003dc0201007387 */ /* 0x000fe20000100800 */
[----:B------:R-:W-:Y:S01]  /*3a70*/  LEA.HI.X.SX32 R27, R76, R126, 0x1, P5 ;  /* 0x0000007e4c1b7211 */ /* 0x000fe200028f0eff */
[----:B------:R-:W-:Y:S02]  /*3a80*/  IMAD.MOV.U32 R136, RZ, RZ, R28 ;  /* 0x000000ffff887224 */ /* 0x000fe400078e001c */
[----:B------:R0:W-:Y:S01]  /*3a90*/  STL [R1+0x3d8], R3 ;  /* 0x0003d80301007387 */ /* 0x0001e20000100800 */
[----:B------:R-:W-:Y:S02]  /*3aa0*/  IMAD R76, R139, R128, R125 ;  /* 0x000000808b4c7224 */ /* 0x000fe400078e027d */
[----:B------:R-:W-:-:S02]  /*3ab0*/  IMAD.MOV.U32 R128, RZ, RZ, R29 ;  /* 0x000000ffff807224 */ /* 0x000fc400078e001d */
[----:B------:R-:W-:Y:S02]  /*3ac0*/  @P0 IMAD.MOV.U32 R28, RZ, RZ, R98 ;  /* 0x000000ffff1c0224 */ /* 0x000fe400078e0062 */
[----:B------:R-:W-:Y:S01]  /*3ad0*/  @P0 IMAD.MOV.U32 R29, RZ, RZ, R135 ;  /* 0x000000ffff1d0224 */ /* 0x000fe200078e0087 */
[----:B0-----:R-:W-:-:S06]  /*3ae0*/  PRMT R3, RZ, 0x7610, R3 ;  /* 0x00007610ff037816 */ /* 0x001fcc0000000003 */
[----:B------:R0:W3:Y:S01]  /*3af0*/  @P0 LDG.E.U8 R3, desc[UR26][R28.64] ;  /* 0x0000001a1c030981 */ /* 0x0000e2000c1e1100 */
[----:B------:R-:W-:Y:S01]  /*3b00*/  ISETP.GT.U32.AND P4, PT, R139, R30, PT ;  /* 0x0000001e8b00720c */ /* 0x000fe20003f84070 */
[----:B------:R-:W-:Y:S01]  /*3b10*/  @!P1 IMAD.MOV R128, RZ, RZ, -R128 ;  /* 0x000000ffff809224 */ /* 0x000fe200078e0a80 */
[----:B------:R-:W-:Y:S01]  /*3b20*/  ISETP.GE.AND P1, PT, R209, RZ, PT ;  /* 0x000000ffd100720c */ /* 0x000fe20003f26270 */
[----:B------:R-:W-:Y:S01]  /*3b30*/  STL [R1+0x3e4], R4 ;  /* 0x0003e40401007387 */ /* 0x000fe20000100800 */
[----:B------:R-:W-:-:S03]  /*3b40*/  @!P3 IMAD.MOV R136, RZ, RZ, -R136 ;  /* 0x000000ffff88b224 */ /* 0x000fc600078e0a88 */
[----:B------:R-:W-:Y:S06]  /*3b50*/  STL [R1+0x3e0], R6 ;  /* 0x0003e00601007387 */ /* 0x000fec0000100800 */
[----:B------:R-:W-:Y:S01]  /*3b60*/  @!P4 IMAD.IADD R30, R30, 0x1, -R139 ;  /* 0x000000011e1ec824 */ /* 0x000fe200078e0a8b */
[C---:B------:R-:W-:Y:S01]  /*3b70*/  ISETP.GT.U32.AND P4, PT, R139.reuse, R31, PT ;  /* 0x0000001f8b00720c */ /* 0x040fe20003f84070 */
[----:B------:R-:W-:Y:S03]  /*3b80*/  STL [R1+0x3ec], R5 ;  /* 0x0003ec0501007387 */ /* 0x000fe60000100800 */
[----:B------:R-:W-:Y:S01]  /*3b90*/  ISETP.GT.U32.AND P5, PT, R139, R30, PT ;  /* 0x0000001e8b00720c */ /* 0x000fe20003fa4070 */
[----:B------:R-:W-:Y:S01]  /*3ba0*/  STL [R1+0x3e8], R7 ;  /* 0x0003e80701007387 */ /* 0x000fe20000100800 */
[----:B------:R-:W-:-:S03]  /*3bb0*/  ISETP.GE.AND P3, PT, R208, RZ, PT ;  /* 0x000000ffd000720c */ /* 0x000fc60003f66270 */
[----:B------:R-:W-:Y:S04]  /*3bc0*/  STL [R1+0x3f4], R8 ;  /* 0x0003f40801007387 */ /* 0x000fe80000100800 */
[----:B------:R-:W-:Y:S01]  /*3bd0*/  STL [R1+0x3f0], R9 ;  /* 0x0003f00901007387 */ /* 0x000fe20000100800 */
[----:B------:R-:W-:-:S03]  /*3be0*/  @!P4 IMAD.IADD R31, R31, 0x1, -R139 ;  /* 0x000000011f1fc824 */ /* 0x000fc600078e0a8b */
[----:B------:R-:W-:Y:S01]  /*3bf0*/  STL [R1+0x3fc], R10 ;  /* 0x0003fc0a01007387 */ /* 0x000fe20000100800 */
[----:B------:R-:W-:-:S03]  /*3c00*/  SEL R128, R169, R128, !P2 ;  /* 0x00000080a9807207 */ /* 0x000fc60005000000 */
[----:B------:R-:W-:Y:S04]  /*3c10*/  STL [R1+0x3f8], R12 ;  /* 0x0003f80c01007387 */ /* 0x000fe80000100800 */
[----:B------:R-:W-:Y:S04]  /*3c20*/  STL [R1+0x404], R11 ;  /* 0x0004040b01007387 */ /* 0x000fe80000100800 */
[----:B------:R-:W-:Y:S01]  /*3c30*/  STL [R1+0x400], R13 ;  /* 0x0004000d01007387 */ /* 0x000fe20000100800 */
[----:B------:R-:W-:-:S03]  /*3c40*/  @!P1 IMAD.MOV R31, RZ, RZ, -R31 ;  /* 0x000000ffff1f9224 */ /* 0x000fc600078e0a1f */
[----:B------:R-:W-:Y:S01]  /*3c50*/  STL [R1+0x40c], R14 ;  /* 0x00040c0e01007387 */ /* 0x000fe20000100800 */
[----:B------:R-:W-:-:S03]  /*3c60*/  @!P5 IMAD.IADD R30, R30, 0x1, -R139 ;  /* 0x000000011e1ed824 */ /* 0x000fc600078e0a8b */
[----:B------:R-:W-:Y:S01]  /*3c70*/  STL [R1+0x408], R15 ;  /* 0x0004080f01007387 */ /* 0x000fe20000100800 */
[----:B------:R-:W-:Y:S01]  /*3c80*/  SEL R136, R169, R136, !P2 ;  /* 0x00000088a9887207 */ /* 0x000fe20005000000 */
[----:B------:R-:W-:Y:S02]  /*3c90*/  IMAD R128, R128, UR6, RZ ;  /* 0x0000000680807c24 */ /* 0x000fe4000f8e02ff */
[----:B------:R-:W-:Y:S04]  /*3ca0*/  STL [R1+0x298], R245 ;  /* 0x000298f501007387 */ /* 0x000fe80000100800 */
[----:B------:R-:W-:Y:S04]  /*3cb0*/  STL [R1+0x414], R16 ;  /* 0x0004141001007387 */ /* 0x000fe80000100800 */
[----:B------:R-:W-:Y:S01]  /*3cc0*/  STL [R1+0x410], R17 ;  /* 0x0004101101007387 */ /* 0x000fe20000100800 */
[----:B------:R-:W-:-:S03]  /*3cd0*/  @!P3 IMAD.MOV R30, RZ, RZ, -R30 ;  /* 0x000000ffff1eb224 */ /* 0x000fc600078e0a1e */
[----:B------:R-:W-:Y:S01]  /*3ce0*/  STL [R1+0x294], R168 ;  /* 0x000294a801007387 */ /* 0x000fe20000100800 */
[----:B------:R-:W-:-:S03]  /*3cf0*/  SEL R125, R169, R31, !P2 ;  /* 0x0000001fa97d7207 */ /* 0x000fc60005000000 */
[----:B------:R-:W-:Y:S01]  /*3d00*/  STL [R1+0x1c8], R98 ;  /* 0x0001c86201007387 */ /* 0x000fe20000100800 */
[----:B------:R-:W-:Y:S01]  /*3d10*/  IMAD R31, R136, UR6, RZ ;  /* 0x00000006881f7c24 */ /* 0x000fe2000f8e02ff */
[C---:B0-----:R-:W-:Y:S02]  /*3d20*/  IADD3 R28, P3, PT, R128.reuse, R127, RZ ;  /* 0x0000007f801c7210 */ /* 0x041fe40007f7e0ff */
[----:B------:R0:W-:Y:S04]  /*3d30*/  STL [R1+0x1c4], R135 ;  /* 0x0001c48701007387 */ /* 0x0001e80000100800 */
[----:B------:R-:W-:Y:S04]  /*3d40*/  STL [R1+0x290], R167 ;  /* 0x000290a701007387 */ /* 0x000fe80000100800 */
[----:B------:R-:W-:Y:S01]  /*3d50*/  STL [R1+0x41c], R18 ;  /* 0x00041c1201007387 */ /* 0x000fe20000100800 */
[----:B------:R-:W-:-:S03]  /*3d60*/  LEA.HI.X.SX32 R29, R128, R126, 0x1, P3 ;  /* 0x0000007e801d7211 */ /* 0x000fc600018f0eff */
[----:B------:R-:W-:Y:S01]  /*3d70*/  STL [R1+0x418], R19 ;  /* 0x0004181301007387 */ /* 0x000fe20000100800 */
[----:B0-----:R-:W-:Y:S02]  /*3d80*/  SEL R135, R169, R30, !P2 ;  /* 0x0000001ea9877207 */ /* 0x001fe40005000000 */
[----:B------:R-:W-:-:S04]  /*3d90*/  IADD3 R30, P3, PT, R31, R127, RZ ;  /* 0x0000007f1f1e7210 */ /* 0x000fc80007f7e0ff */
[----:B------:R-:W-:Y:S01]  /*3da0*/  LEA.HI.X.SX32 R31, R31, R126, 0x1, P3 ;  /* 0x0000007e1f1f7211 */ /* 0x000fe200018f0eff */
[----:B---3--:R-:W-:Y:S04]  /*3db0*/  STL [R1+0x420], R3 ;  /* 0x0004200301007387 */ /* 0x008fe80000100800 */
[----:B------:R-:W-:Y:S04]  /*3dc0*/  STL [R1+0x428], R20 ;  /* 0x0004281401007387 */ /* 0x000fe80000100800 */
        /* <DEDUP_REMOVED lines=11> */
[----:B------:R-:W3:Y:S01]  /*3e80*/  LDL R143, [R1+0x3b0] ;  /* 0x0003b000018f7983 */ /* 0x000ee20000100800 */
[----:B------:R-:W-:-:S02]  /*3e90*/  ISETP.GT.U32.AND P4, PT, R139, R133, PT ;  /* 0x000000858b00720c */ /* 0x000fc40003f84070 */
[C---:B------:R-:W-:Y:S02]  /*3ea0*/  ISETP.GT.U32.AND P5, PT, R139.reuse, R132, PT ;  /* 0x000000848b00720c */ /* 0x040fe40003fa4070 */
[----:B------:R-:W-:Y:S01]  /*3eb0*/  ISETP.GT.U32.AND P1, PT, R139, R131, PT ;  /* 0x000000838b00720c */ /* 0x000fe20003f24070 */
[----:B------:R-:W-:-:S08]  /*3ec0*/  IMAD R125, R125, UR6, RZ ;  /* 0x000000067d7d7c24 */ /* 0x000fd0000f8e02ff */
[--C-:B------:R-:W-:Y:S02]  /*3ed0*/  @!P4 IMAD.IADD R133, R133, 0x1, -R139.reuse ;  /* 0x000000018585c824 */ /* 0x100fe400078e0a8b */
[----:B------:R-:W-:-:S03]  /*3ee0*/  @!P5 IMAD.IADD R132, R132, 0x1, -R139 ;  /* 0x000000018484d824 */ /* 0x000fc600078e0a8b */
[----:B------:R-:W-:Y:S02]  /*3ef0*/  ISETP.GT.U32.AND P4, PT, R139, R133, PT ;  /* 0x000000858b00720c */ /* 0x000fe40003f84070 */
[----:B------:R-:W-:Y:S01]  /*3f00*/  ISETP.GE.AND P5, PT, R192, RZ, PT ;  /* 0x000000ffc000720c */ /* 0x000fe20003fa6270 */
[----:B------:R-:W-:Y:S01]  /*3f10*/  IMAD R135, R135, UR6, RZ ;  /* 0x0000000687877c24 */ /* 0x000fe2000f8e02ff */
[----:B------:R-:W-:Y:S01]  /*3f20*/  IADD3 R128, P3, PT, R125, R127, RZ ;  /* 0x0000007f7d807210 */ /* 0x000fe20007f7e0ff */
[----:B------:R-:W-:-:S03]  /*3f30*/  @!P1 IMAD.IADD R131, R131, 0x1, -R139 ;  /* 0x0000000183839824 */ /* 0x000fc600078e0a8b */
[----:B------:R-:W-:Y:S02]  /*3f40*/  LEA.HI.X.SX32 R125, R125, R126, 0x1, P3 ;  /* 0x0000007e7d7d7211 */ /* 0x000fe400018f0eff */
[----:B------:R-:W-:Y:S02]  /*3f50*/  IADD3 R136, P3, PT, R135, R127, RZ ;  /* 0x0000007f87887210 */ /* 0x000fe40007f7e0ff */
[----:B------:R-:W-:Y:S01]  /*3f60*/  ISETP.GT.U32.AND P1, PT, R139, R132, PT ;  /* 0x000000848b00720c */ /* 0x000fe20003f24070 */
[----:B------:R-:W-:Y:S01]  /*3f70*/  @!P4 IMAD.IADD R133, R133, 0x1, -R139 ;  /* 0x000000018585c824 */ /* 0x000fe200078e0a8b */
[----:B------:R-:W-:Y:S02]  /*3f80*/  ISETP.GT.U32.AND P4, PT, R139, R33, PT ;  /* 0x000000218b00720c */ /* 0x000fe40003f84070 */
[----:B------:R-:W-:Y:S01]  /*3f90*/  LEA.HI.X.SX32 R135, R135, R126, 0x1, P3 ;  /* 0x0000007e87877211 */ /* 0x000fe200018f0eff */
[----:B------:R-:W-:Y:S01]  /*3fa0*/  @!P5 IMAD.MOV R133, RZ, RZ, -R133 ;  /* 0x000000ffff85d224 */ /* 0x000fe200078e0a85 */
[----:B------:R-:W-:-:S02]  /*3fb0*/  ISETP.GT.U32.AND P3, PT, R139, R131, PT ;  /* 0x000000838b00720c */ /* 0x000fc40003f64070 */
[----:B------:R-:W-:-:S05]  /*3fc0*/  ISETP.GE.AND P5, PT, R185, RZ, PT ;  /* 0x000000ffb900720c */ /* 0x000fca0003fa6270 */
[--C-:B------:R-:W-:Y:S02]  /*3fd0*/  @!P1 IMAD.IADD R132, R132, 0x1, -R139.reuse ;  /* 0x0000000184849824 */ /* 0x100fe400078e0a8b */
[----:B------:R-:W-:-:S04]  /*3fe0*/  @!P4 IMAD.IADD R33, R33, 0x1, -R139 ;  /* 0x000000012121c824 */ /* 0x000fc800078e0a8b */
[----:B------:R-:W-:Y:S01]  /*3ff0*/  @!P3 IMAD.IADD R131, R131, 0x1, -R139 ;  /* 0x000000018383b824 */ /* 0x000fe200078e0a8b */
[C---:B------:R-:W-:Y:S01]  /*4000*/  ISETP.GT.U32.AND P3, PT, R139.reuse, R32, PT ;  /* 0x000000208b00720c */ /* 0x040fe20003f64070 */
[----:B------:R-:W-:Y:S01]  /*4010*/  @!P5 IMAD.MOV R132, RZ, RZ, -R132 ;  /* 0x000000ffff84d224 */ /* 0x000fe200078e0a84 */
[C---:B------:R-:W-:Y:S02]  /*4020*/  ISETP.GT.U32.AND P4, PT, R139.reuse, R33, PT ;  /* 0x000000218b00720c */ /* 0x040fe40003f84070 */
[----:B------:R-:W-:Y:S02]  /*4030*/  ISETP.GT.U32.AND P5, PT, R139, R130, PT ;  /* 0x000000828b00720c */ /* 0x000fe40003fa4070 */
[----:B------:R-:W-:-:S05]  /*4040*/  SEL R192, R169, R132, !P2 ;  /* 0x00000084a9c07207 */ /* 0x000fca0005000000 */
[----:B------:R-:W-:Y:S02]  /*4050*/  IMAD R192, R192, UR6, RZ ;  /* 0x00000006c0c07c24 */ /* 0x000fe4000f8e02ff */
[--C-:B------:R-:W-:Y:S01]  /*4060*/  @!P3 IMAD.IADD R32, R32, 0x1, -R139.reuse ;  /* 0x000000012020b824 */ /* 0x100fe200078e0a8b */
[----:B------:R-:W-:Y:S01]  /*4070*/  ISETP.GE.AND P3, PT, R193, RZ, PT ;  /* 0x000000ffc100720c */ /* 0x000fe20003f66270 */
[--C-:B------:R-:W-:Y:S01]  /*4080*/  @!P4 IMAD.IADD R33, R33, 0x1, -R139.reuse ;  /* 0x000000012121c824 */ /* 0x100fe200078e0a8b */
[----:B------:R-:W-:Y:S01]  /*4090*/  IADD3 R193, P4, PT, R192, R127, RZ ;  /* 0x0000007fc0c17210 */ /* 0x000fe20007f9e0ff */
[----:B------:R-:W-:-:S03]  /*40a0*/  @!P5 IMAD.IADD R130, R130, 0x1, -R139 ;  /* 0x000000018282d824 */ /* 0x000fc600078e0a8b */
[----:B------:R-:W-:Y:S02]  /*40b0*/  LEA.HI.X.SX32 R192, R192, R126, 0x1, P4 ;  /* 0x0000007ec0c07211 */ /* 0x000fe400020f0eff */
[----:B------:R-:W-:-:S13]  /*40c0*/  ISETP.GT.U32.AND P4, PT, R139, R130, PT ;  /* 0x000000828b00720c */ /* 0x000fda0003f84070 */
[--C-:B------:R-:W-:Y:S01]  /*40d0*/  @!P4 IMAD.IADD R130, R130, 0x1, -R139.reuse ;  /* 0x000000018282c824 */ /* 0x100fe200078e0a8b */
[----:B------:R-:W-:Y:S01]  /*40e0*/  ISETP.GT.U32.AND P4, PT, R139, R123, PT ;  /* 0x0000007b8b00720c */ /* 0x000fe20003f84070 */
[----:B------:R-:W-:Y:S04]  /*40f0*/  STL [R1+0x458], R128 ;  /* 0x0004588001007387 */ /* 0x000fe80000100800 */
[----:B------:R-:W-:Y:S08]  /*4100*/  STL [R1+0x454], R125 ;  /* 0x0004547d01007387 */ /* 0x000ff00000100800 */
[----:B------:R-:W-:Y:S01]  /*4110*/  @!P4 IMAD.IADD R123, R123, 0x1, -R139 ;  /* 0x000000017b7bc824 */ /* 0x000fe200078e0a8b */
[----:B------:R-:W-:-:S02]  /*4120*/  ISETP.GE.AND P1, PT, R184, RZ, PT ;  /* 0x000000ffb800720c */ /* 0x000fc40003f26270 */
[----:B------:R-:W-:Y:S02]  /*4130*/  SEL R133, R169, R133, !P2 ;  /* 0x00000085a9857207 */ /* 0x000fe40005000000 */
[----:B---3--:R-:W-:Y:S02]  /*4140*/  ISETP.GE.AND P4, PT, R143, RZ, PT ;  /* 0x000000ff8f00720c */ /* 0x008fe40003f86270 */
[----:B------:R-:W3:Y:S01]  /*4150*/  LDL R143, [R1+0x38c] ;  /* 0x00038c00018f7983 */ /* 0x000ee20000100800 */
[----:B------:R-:W-:-:S06]  /*4160*/  IMAD R133, R133, UR6, RZ ;  /* 0x0000000685857c24 */ /* 0x000fcc000f8e02ff */
[----:B------:R-:W-:Y:S01]  /*4170*/  @!P1 IMAD.MOV R131, RZ, RZ, -R131 ;  /* 0x000000ffff839224 */ /* 0x000fe200078e0a83 */
[----:B------:R-:W-:-:S04]  /*4180*/  IADD3 R185, P1, PT, R133, R127, RZ ;  /* 0x0000007f85b97210 */ /* 0x000fc80007f3e0ff */
[----:B------:R-:W-:Y:S02]  /*4190*/  LEA.HI.X.SX32 R184, R133, R126, 0x1, P1 ;  /* 0x0000007e85b87211 */ /* 0x000fe400008f0eff */
[----:B------:R-:W-:Y:S02]  /*41a0*/  ISETP.GT.U32.AND P1, PT, R139, R32, PT ;  /* 0x000000208b00720c */ /* 0x000fe40003f24070 */
[----:B------:R-:W-:Y:S01]  /*41b0*/  ISETP.GE.AND P5, PT, R201, RZ, PT ;  /* 0x000000ffc900720c */ /* 0x000fe20003fa6270 */
[----:B------:R-:W-:-:S10]  /*41c0*/  IMAD.MOV.U32 R132, RZ, RZ, R33 ;  /* 0x000000ffff847224 */ /* 0x000fd400078e0021 */
[----:B------:R-:W-:-:S04]  /*41d0*/  @!P1 IMAD.IADD R32, R32, 0x1, -R139 ;  /* 0x0000000120209824 */ /* 0x000fc800078e0a8b */
[----:B------:R-:W-:Y:S01]  /*41e0*/  IMAD.MOV.U32 R133, RZ, RZ, R32 ;  /* 0x000000ffff857224 */ /* 0x000fe200078e0020 */
[----:B------:R-:W-:-:S03]  /*41f0*/  ISETP.GE.AND P1, PT, R200, RZ, PT ;  /* 0x000000ffc800720c */ /* 0x000fc60003f26270 */
[----:B------:R-:W-:Y:S01]  /*4200*/  @!P5 IMAD.MOV R133, RZ, RZ, -R133 ;  /* 0x000000ffff85d224 */ /* 0x000fe200078e0a85 */
[C---:B------:R-:W-:Y:S01]  /*4210*/  ISETP.GT.U32.AND P5, PT, R139.reuse, R124, PT ;  /* 0x0000007c8b00720c */ /* 0x040fe20003fa4070 */
[----:B------:R-:W-:Y:S01]  /*4220*/  @!P3 IMAD.MOV R132, RZ, RZ, -R132 ;  /* 0x000000ffff84b224 */ /* 0x000fe200078e0a84 */
[----:B------:R-:W-:Y:S02]  /*4230*/  ISETP.GT.U32.AND P3, PT, R139, R129, PT ;  /* 0x000000818b00720c */ /* 0x000fe40003f64070 */
[----:B------:R-:W-:-:S05]  /*4240*/  SEL R200, R169, R131, !P2 ;  /* 0x00000083a9c87207 */ /* 0x000fca0005000000 */
[----:B------:R-:W-:Y:S02]  /*4250*/  IMAD R200, R200, UR6, RZ ;  /* 0x00000006c8c87c24 */ /* 0x000fe4000f8e02ff */
[----:B------:R-:W-:Y:S02]  /*4260*/  @!P1 IMAD.MOV R130, RZ, RZ, -R130 ;  /* 0x000000ffff829224 */ /* 0x000fe400078e0a82 */
[--C-:B------:R-:W-:Y:S01]  /*4270*/  @!P5 IMAD.IADD R124, R124, 0x1, -R139.reuse ;  /* 0x000000017c7cd824 */ /* 0x100fe200078e0a8b */
[C---:B------:R-:W-:Y:S01]  /*4280*/  IADD3 R201, P1, PT, R200.reuse, R127, RZ ;  /* 0x0000007fc8c97210 */ /* 0x040fe20007f3e0ff */
[----:B------:R-:W-:Y:S01]  /*4290*/  @!P3 IMAD.IADD R129, R129, 0x1, -R139 ;  /* 0x000000018181b824 */ /* 0x000fe200078e0a8b */
[----:B------:R-:W-:Y:S02]  /*42a0*/  SEL R208, R169, R132, !P2 ;  /* 0x00000084a9d07207 */ /* 0x000fe40005000000 */
[----:B------:R-:W-:Y:S02]  /*42b0*/  LEA.HI.X.SX32 R200, R200, R126, 0x1, P1 ;  /* 0x0000007ec8c87211 */ /* 0x000fe400008f0eff */
[C---:B------:R-:W-:Y:S01]  /*42c0*/  ISETP.GT.U32.AND P1, PT, R139.reuse, R124, PT ;  /* 0x0000007c8b00720c */ /* 0x040fe20003f24070 */
[----:B------:R-:W-:Y:S01]  /*42d0*/  IMAD R208, R208, UR6, RZ ;  /* 0x00000006d0d07c24 */ /* 0x000fe2000f8e02ff */
[----:B------:R-:W-:-:S02]  /*42e0*/  ISETP.GT.U32.AND P3, PT, R139, R129, PT ;  /* 0x000000818b00720c */ /* 0x000fc40003f64070 */
[C---:B------:R-:W-:Y:S02]  /*42f0*/  SEL R216, R169.reuse, R133, !P2 ;  /* 0x00000085a9d87207 */ /* 0x040fe40005000000 */
[----:B------:R-:W-:Y:S02]  /*4300*/  SEL R224, R169, R130, !P2 ;  /* 0x00000082a9e07207 */ /* 0x000fe40005000000 */
[-C--:B------:R-:W-:Y:S01]  /*4310*/  IADD3 R209, P5, PT, R208, R127.reuse, RZ ;  /* 0x0000007fd0d17210 */ /* 0x080fe20007fbe0ff */
[----:B------:R-:W-:Y:S02]  /*4320*/  IMAD R216, R216, UR6, RZ ;  /* 0x00000006d8d87c24 */ /* 0x000fe4000f8e02ff */
[----:B------:R-:W-:Y:S01]  /*4330*/  IMAD R224, R224, UR6, RZ ;  /* 0x00000006e0e07c24 */ /* 0x000fe2000f8e02ff */
[----:B------:R-:W-:Y:S01]  /*4340*/  LEA.HI.X.SX32 R208, R208, R126, 0x1, P5 ;  /* 0x0000007ed0d07211 */ /* 0x000fe200028f0eff */
[----:B------:R-:W-:Y:S01]  /*4350*/  @!P1 IMAD.IADD R124, R124, 0x1, -R139 ;  /* 0x000000017c7c9824 */ /* 0x000fe200078e0a8b */
[----:B------:R-:W-:-:S02]  /*4360*/  IADD3 R217, P5, PT, R216, R127, RZ ;  /* 0x0000007fd8d97210 */ /* 0x000fc40007fbe0ff */
[----:B------:R-:W-:Y:S01]  /*4370*/  ISETP.GT.U32.AND P1, PT, R139, R122, PT ;  /* 0x0000007a8b00720c */ /* 0x000fe20003f24070 */
[--C-:B------:R-:W-:Y:S01]  /*4380*/  @!P3 IMAD.IADD R129, R129, 0x1, -R139.reuse ;  /* 0x000000018181b824 */ /* 0x100fe200078e0a8b */
[----:B------:R-:W-:Y:S02]  /*4390*/  IADD3 R225, P3, PT, R224, R127, RZ ;  /* 0x0000007fe0e17210 */ /* 0x000fe40007f7e0ff */
[-C--:B------:R-:W-:Y:S02]  /*43a0*/  LEA.HI.X.SX32 R216, R216, R126.reuse, 0x1, P5 ;  /* 0x0000007ed8d87211 */ /* 0x080fe400028f0eff */
[----:B------:R-:W-:Y:S02]  /*43b0*/  ISETP.GE.AND P5, PT, R233, RZ, PT ;  /* 0x000000ffe900720c */ /* 0x000fe40003fa6270 */
[----:B------:R-:W-:Y:S02]  /*43c0*/  LEA.HI.X.SX32 R224, R224, R126, 0x1, P3 ;  /* 0x0000007ee0e07211 */ /* 0x000fe400018f0eff */
[----:B------:R-:W-:Y:S01]  /*43d0*/  ISETP.GT.U32.AND P3, PT, R139, R123, PT ;  /* 0x0000007b8b00720c */ /* 0x000fe20003f64070 */
[----:B------:R-:W-:Y:S01]  /*43e0*/  @P0 IMAD.MOV.U32 R32, RZ, RZ, R128 ;  /* 0x000000ffff200224 */ /* 0x000fe200078e0080 */
[----:B------:R-:W-:Y:S01]  /*43f0*/  PRMT R166, RZ, 0x7610, R166 ;  /* 0x00007610ffa67816 */ /* 0x000fe200000000a6 */
[----:B------:R-:W-:-:S02]  /*4400*/  @!P1 IMAD.IADD R122, R122, 0x1, -R139 ;  /* 0x000000017a7a9824 */ /* 0x000fc400078e0a8b */
[----:B------:R-:W-:Y:S01]  /*4410*/  @P0 IMAD.MOV.U32 R33, RZ, RZ, R125 ;  /* 0x000000ffff210224 */ /* 0x000fe200078e007d */
[----:B------:R-:W-:Y:S02]  /*4420*/  PRMT R165, RZ, 0x7610, R165 ;  /* 0x00007610ffa57816 */ /* 0x000fe400000000a5 */
[C---:B------:R-:W-:Y:S01]  /*4430*/  ISETP.GT.U32.AND P1, PT, R139.reuse, R122, PT ;  /* 0x0000007a8b00720c */ /* 0x040fe20003f24070 */
[----:B------:R-:W-:Y:S01]  /*4440*/  @!P5 IMAD.MOV R124, RZ, RZ, -R124 ;  /* 0x000000ffff7cd224 */ /* 0x000fe200078e0a7c */
[----:B------:R-:W-:Y:S01]  /*4450*/  ISETP.GT.U32.AND P5, PT, R139, R121, PT ;  /* 0x000000798b00720c */ /* 0x000fe20003fa4070 */
[----:B------:R0:W2:Y:S01]  /*4460*/  @P0 LDG.E.U8 R166, desc[UR26][R32.64] ;  /* 0x0000001a20a60981 */ /* 0x0000a2000c1e1100 */
[----:B------:R-:W-:Y:S01]  /*4470*/  @!P4 IMAD.MOV R129, RZ, RZ, -R129 ;  /* 0x000000ffff81c224 */ /* 0x000fe200078e0a81 */
[----:B------:R-:W-:Y:S01]  /*4480*/  ISETP.GE.AND P4, PT, R232, RZ, PT ;  /* 0x000000ffe800720c */ /* 0x000fe20003f86270 */
[----:B------:R-:W-:Y:S01]  /*4490*/  @!P3 IMAD.IADD R123, R123, 0x1, -R139 ;  /* 0x000000017b7bb824 */ /* 0x000fe200078e0a8b */
[----:B------:R-:W-:Y:S01]  /*44a0*/  ISETP.GT.U32.AND P3, PT, R139, R120, PT ;  /* 0x000000788b00720c */ /* 0x000fe20003f64070 */
[----:B0-----:R-:W-:-:S02]  /*44b0*/  @P0 IMAD.MOV.U32 R32, RZ, RZ, R136 ;  /* 0x000000ffff200224 */ /* 0x001fc400078e0088 */
[----:B------:R-:W-:Y:S01]  /*44c0*/  @P0 IMAD.MOV.U32 R33, RZ, RZ, R135 ;  /* 0x000000ffff210224 */ /* 0x000fe200078e0087 */
[----:B------:R-:W-:Y:S02]  /*44d0*/  PRMT R164, RZ, 0x7610, R164 ;  /* 0x00007610ffa47816 */ /* 0x000fe400000000a4 */
[----:B------:R-:W-:Y:S02]  /*44e0*/  SEL R232, R169, R129, !P2 ;  /* 0x00000081a9e87207 */ /* 0x000fe40005000000 */
[----:B------:R0:W2:Y:S01]  /*44f0*/  @P0 LDG.E.U8 R165, desc[UR26][R32.64] ;  /* 0x0000001a20a50981 */ /* 0x0000a2000c1e1100 */
[----:B------:R-:W-:Y:S01]  /*4500*/  PRMT R176, RZ, 0x7610, R176 ;  /* 0x00007610ffb07816 */ /* 0x000fe200000000b0 */
[----:B------:R-:W-:Y:S02]  /*4510*/  @!P5 IMAD.IADD R121, R121, 0x1, -R139 ;  /* 0x000000017979d824 */ /* 0x000fe400078e0a8b */
[----:B------:R-:W-:Y:S02]  /*4520*/  IMAD R232, R232, UR6, RZ ;  /* 0x00000006e8e87c24 */ /* 0x000fe4000f8e02ff */
[----:B0-----:R-:W-:-:S02]  /*4530*/  @P0 IMAD.MOV.U32 R32, RZ, RZ, R185 ;  /* 0x000000ffff200224 */ /* 0x001fc400078e00b9 */
[----:B------:R-:W-:Y:S02]  /*4540*/  @P0 IMAD.MOV.U32 R33, RZ, RZ, R184 ;  /* 0x000000ffff210224 */ /* 0x000fe400078e00b8 */
[----:B------:R-:W-:Y:S01]  /*4550*/  @!P1 IMAD.IADD R122, R122, 0x1, -R139 ;  /* 0x000000017a7a9824 */ /* 0x000fe200078e0a8b */
[C---:B------:R-:W-:Y:S02]  /*4560*/  ISETP.GT.U32.AND P1, PT, R139.reuse, R119, PT ;  /* 0x000000778b00720c */ /* 0x040fe40003f24070 */
[----:B------:R0:W2:Y:S01]  /*4570*/  @P0 LDG.E.U8 R164, desc[UR26][R32.64] ;  /* 0x0000001a20a40981 */ /* 0x0000a2000c1e1100 */
[----:B------:R-:W-:Y:S01]  /*4580*/  @!P4 IMAD.MOV R123, RZ, RZ, -R123 ;  /* 0x000000ffff7bc224 */ /* 0x000fe200078e0a7b */
[----:B------:R-:W-:Y:S01]  /*4590*/  IADD3 R233, P4, PT, R232, R127, RZ ;  /* 0x0000007fe8e97210 */ /* 0x000fe20007f9e0ff */
[----:B------:R-:W-:Y:S01]  /*45a0*/  @!P3 IMAD.IADD R120, R120, 0x1, -R139 ;  /* 0x000000017878b824 */ /* 0x000fe200078e0a8b */
[----:B------:R-:W-:Y:S01]  /*45b0*/  ISETP.GT.U32.AND P3, PT, R139, R121, PT ;  /* 0x000000798b00720c */ /* 0x000fe20003f64070 */
[----:B0-----:R-:W-:-:S02]  /*45c0*/  @P0 IMAD.MOV.U32 R32, RZ, RZ, R193 ;  /* 0x000000ffff200224 */ /* 0x001fc400078e00c1 */
[----:B------:R-:W-:Y:S01]  /*45d0*/  @P0 IMAD.MOV.U32 R33, RZ, RZ, R192 ;  /* 0x000000ffff210224 */ /* 0x000fe200078e00c0 */
[----:B------:R-:W-:Y:S02]  /*45e0*/  PRMT R182, RZ, 0x7610, R182 ;  /* 0x00007610ffb67816 */ /* 0x000fe400000000b6 */
[----:B------:R-:W-:Y:S02]  /*45f0*/  LEA.HI.X.SX32 R232, R232, R126, 0x1, P4 ;  /* 0x0000007ee8e87211 */ /* 0x000fe400020f0eff */
[----:B------:R0:W2:Y:S01]  /*4600*/  @P0 LDG.E.U8 R176, desc[UR26][R32.64] ;  /* 0x0000001a20b00981 */ /* 0x0000a2000c1e1100 */
[----:B------:R-:W-:Y:S02]  /*4610*/  ISETP.GT.U32.AND P4, PT, R139, R120, PT ;  /* 0x000000788b00720c */ /* 0x000fe40003f84070 */
[----:B------:R-:W-:Y:S01]  /*4620*/  PRMT R178, RZ, 0x7610, R178 ;  /* 0x00007610ffb27816 */ /* 0x000fe200000000b2 */
[----:B0-----:R-:W-:Y:S02]  /*4630*/  @P0 IMAD.MOV.U32 R32, RZ, RZ, R201 ;  /* 0x000000ffff200224 */ /* 0x001fe400078e00c9 */
[----:B------:R-:W-:-:S02]  /*4640*/  @P0 IMAD.MOV.U32 R33, RZ, RZ, R200 ;  /* 0x000000ffff210224 */ /* 0x000fc400078e00c8 */
[----:B------:R-:W-:-:S03]  /*4650*/  @!P1 IMAD.IADD R119, R119, 0x1, -R139 ;  /* 0x0000000177779824 */ /* 0x000fc600078e0a8b */
[----:B------:R0:W2:Y:S01]  /*4660*/  @P0 LDG.E.U8 R182, desc[UR26][R32.64] ;  /* 0x0000001a20b60981 */ /* 0x0000a2000c1e1100 */
[----:B------:R-:W-:Y:S01]  /*4670*/  PRMT R177, RZ, 0x7610, R177 ;  /* 0x00007610ffb17816 */ /* 0x000fe200000000b1 */
[----:B------:R-:W-:Y:S01]  /*4680*/  @!P3 IMAD.IADD R121, R121, 0x1, -R139 ;  /* 0x000000017979b824 */ /* 0x000fe200078e0a8b */
[C---:B------:R-:W-:Y:S01]  /*4690*/  ISETP.GT.U32.AND P3, PT, R139.reuse, R118, PT ;  /* 0x000000768b00720c */ /* 0x040fe20003f64070 */
[----:B0-----:R-:W-:Y:S02]  /*46a0*/  @P0 IMAD.MOV.U32 R32, RZ, RZ, R209 ;  /* 0x000000ffff200224 */ /* 0x001fe400078e00d1 */
[----:B------:R-:W-:Y:S01]  /*46b0*/  @P0 IMAD.MOV.U32 R33, RZ, RZ, R208 ;  /* 0x000000ffff210224 */ /* 0x000fe200078e00d0 */
[----:B------:R-:W-:-:S04]  /*46c0*/  ISETP.GT.U32.AND P1, PT, R139, R119, PT ;  /* 0x000000778b00720c */ /* 0x000fc80003f24070 */
[----:B------:R0:W2:Y:S01]  /*46d0*/  @P0 LDG.E.U8 R178, desc[UR26][R32.64] ;  /* 0x0000001a20b20981 */ /* 0x0000a2000c1e1100 */
[----:B------:R-:W-:Y:S01]  /*46e0*/  @!P4 IMAD.IADD R120, R120, 0x1, -R139 ;  /* 0x000000017878c824 */ /* 0x000fe200078e0a8b */
[----:B------:R-:W-:Y:S02]  /*46f0*/  ISETP.GE.AND P4, PT, R240, RZ, PT ;  /* 0x000000fff000720c */ /* 0x000fe40003f86270 */
[----:B------:R-:W-:Y:S01]  /*4700*/  PRMT R183, RZ, 0x7610, R183 ;  /* 0x00007610ffb77816 */ /* 0x000fe200000000b7 */
[----:B0-----:R-:W-:Y:S02]  /*4710*/  @P0 IMAD.MOV.U32 R32, RZ, RZ, R217 ;  /* 0x000000ffff200224 */ /* 0x001fe400078e00d9 */
[----:B------:R-:W-:Y:S01]  /*4720*/  @P0 IMAD.MOV.U32 R33, RZ, RZ, R216 ;  /* 0x000000ffff210224 */ /* 0x000fe200078e00d8 */
[----:B------:R-:W-:Y:S04]  /*4730*/  STL [R1+0x460], R136 ;  /* 0x0004608801007387 */ /* 0x000fe80000100800 */
[----:B------:R0:W2:Y:S04]  /*4740*/  @P0 LDG.E.U8 R177, desc[UR26][R32.64] ;  /* 0x0000001a20b10981 */ /* 0x0000a8000c1e1100 */
[----:B------:R-:W-:Y:S01]  /*4750*/  STL [R1+0x45c], R135 ;  /* 0x00045c8701007387 */ /* 0x000fe20000100800 */
[----:B------:R-:W-:-:S03]  /*4760*/  PRMT R198, RZ, 0x7610, R198 ;  /* 0x00007610ffc67816 */ /* 0x000fc600000000c6 */
[----:B------:R-:W-:Y:S01]  /*4770*/  STL [R1+0x468], R185 ;  /* 0x000468b901007387 */ /* 0x000fe20000100800 */
[----:B0-----:R-:W-:Y:S02]  /*4780*/  @P0 IMAD.MOV.U32 R32, RZ, RZ, R225 ;  /* 0x000000ffff200224 */ /* 0x001fe400078e00e1 */
[----:B------:R-:W-:Y:S01]  /*4790*/  @P0 IMAD.MOV.U32 R33, RZ, RZ, R224 ;  /* 0x000000ffff210224 */ /* 0x000fe200078e00e0 */
[----:B------:R-:W-:Y:S01]  /*47a0*/  STL [R1+0x464], R184 ;  /* 0x000464b801007387 */ /* 0x000fe20000100800 */
[----:B------:R-:W-:-:S03]  /*47b0*/  @!P3 IMAD.IADD R118, R118, 0x1, -R139 ;  /* 0x000000017676b824 */ /* 0x000fc600078e0a8b */
[----:B------:R-:W-:Y:S01]  /*47c0*/  STL [R1+0x470], R193 ;  /* 0x000470c101007387 */ /* 0x000fe20000100800 */
[----:B------:R-:W-:-:S03]  /*47d0*/  @!P1 IMAD.IADD R119, R119, 0x1, -R139 ;  /* 0x0000000177779824 */ /* 0x000fc600078e0a8b */
[----:B------:R-:W-:Y:S01]  /*47e0*/  STL [R1+0x46c], R192 ;  /* 0x00046cc001007387 */ /* 0x000fe20000100800 */
[----:B------:R-:W-:-:S03]  /*47f0*/  ISETP.GT.U32.AND P1, PT, R139, R116, PT ;  /* 0x000000748b00720c */ /* 0x000fc60003f24070 */
[----:B------:R0:W2:Y:S04]  /*4800*/  @P0 LDG.E.U8 R183, desc[UR26][R32.64] ;  /* 0x0000001a20b70981 */ /* 0x0000a8000c1e1100 */
[----:B------:R-:W-:Y:S04]  /*4810*/  STL [R1+0x478], R201 ;  /* 0x000478c901007387 */ /* 0x000fe80000100800 */
[----:B------:R-:W-:Y:S01]  /*4820*/  STL [R1+0x474], R200 ;  /* 0x000474c801007387 */ /* 0x000fe20000100800 */
[----:B0-----:R-:W-:Y:S02]  /*4830*/  @P0 IMAD.MOV.U32 R32, RZ, RZ, R233 ;  /* 0x000000ffff200224 */ /* 0x001fe400078e00e9 */
[----:B------:R-:W-:Y:S01]  /*4840*/  @P0 IMAD.MOV.U32 R33, RZ, RZ, R232 ;  /* 0x000000ffff210224 */ /* 0x000fe200078e00e8 */
[----:B------:R-:W-:Y:S01]  /*4850*/  STL [R1+0x480], R209 ;  /* 0x000480d101007387 */ /* 0x000fe20000100800 */
[----:B------:R-:W-:-:S03]  /*4860*/  @!P4 IMAD.MOV R120, RZ, RZ, -R120 ;  /* 0x000000ffff78c224 */ /* 0x000fc600078e0a78 */
[----:B------:R-:W-:Y:S01]  /*4870*/  STL [R1+0x47c], R208 ;  /* 0x00047cd001007387 */ /* 0x000fe20000100800 */
[----:B------:R-:W-:-:S03]  /*4880*/  ISETP.GT.U32.AND P4, PT, R139, R118, PT ;  /* 0x000000768b00720c */ /* 0x000fc60003f84070 */
[----:B------:R-:W-:Y:S01]  /*4890*/  STL [R1+0x488], R217 ;  /* 0x000488d901007387 */ /* 0x000fe20000100800 */
[----:B------:R-:W-:-:S03]  /*48a0*/  SEL R240, R169, R124, !P2 ;  /* 0x0000007ca9f07207 */ /* 0x000fc60005000000 */
[----:B------:R-:W-:Y:S04]  /*48b0*/  STL [R1+0x484], R216 ;  /* 0x000484d801007387 */ /* 0x000fe80000100800 */
[----:B------:R0:W2:Y:S04]  /*48c0*/  @P0 LDG.E.U8 R198, desc[UR26][R32.64] ;  /* 0x0000001a20c60981 */ /* 0x0000a8000c1e1100 */
[----:B------:R-:W-:Y:S04]  /*48d0*/  STL [R1+0x490], R225 ;  /* 0x000490e101007387 */ /* 0x000fe80000100800 */
[----:B------:R-:W-:Y:S04]  /*48e0*/  STL [R1+0x48c], R224 ;  /* 0x00048ce001007387 */ /* 0x000fe80000100800 */
[----:B------:R-:W2:Y:S04]  /*48f0*/  LDL R140, [R1+0x2d8] ;  /* 0x0002d800018c7983 */ /* 0x000ea80000100800 */
[----:B------:R-:W-:Y:S01]  /*4900*/  STL [R1+0x498], R233 ;  /* 0x000498e901007387 */ /* 0x000fe20000100800 */
[----:B------:R-:W-:-:S03]  /*4910*/  IMAD R240, R240, UR6, RZ ;  /* 0x00000006f0f07c24 */ /* 0x000fc6000f8e02ff */
[----:B------:R-:W-:Y:S01]  /*4920*/  STL [R1+0x494], R232 ;  /* 0x000494e801007387 */ /* 0x000fe20000100800 */
[----:B---3--:R-:W-:-:S03]  /*4930*/  ISETP.GE.AND P5, PT, R143, RZ, PT ;  /* 0x000000ff8f00720c */ /* 0x008fc60003fa6270 */
[----:B------:R-:W3:Y:S10]  /*4940*/  LDL R143, [R1+0x2d0] ;  /* 0x0002d000018f7983 */ /* 0x000ef40000100800 */
[----:B------:R-:W-:Y:S01]  /*4950*/  @!P5 IMAD.MOV R122, RZ, RZ, -R122 ;  /* 0x000000ffff7ad224 */ /* 0x000fe200078e0a7a */
[----:B------:R-:W-:-:S04]  /*4960*/  ISETP.GE.AND P5, PT, R248, RZ, PT ;  /* 0x000000fff800720c */ /* 0x000fc80003fa6270 */
[C---:B0-----:R-:W-:Y:S02]  /*4970*/  SEL R32, R169.reuse, R122, !P2 ;  /* 0x0000007aa9207207 */ /* 0x041fe40005000000 */
[----:B------:R-:W-:-:S07]  /*4980*/  SEL R248, R169, R123, !P2 ;  /* 0x0000007ba9f87207 */ /* 0x000fce0005000000 */
[----:B------:R-:W-:Y:S01]  /*4990*/  @!P5 IMAD.MOV R121, RZ, RZ, -R121 ;  /* 0x000000ffff79d224 */ /* 0x000fe200078e0a79 */
[----:B------:R-:W-:Y:S01]  /*49a0*/  ISETP.GE.AND P5, PT, R241, RZ, PT ;  /* 0x000000fff100720c */ /* 0x000fe20003fa6270 */
[----:B------:R-:W-:Y:S02]  /*49b0*/  IMAD R32, R32, UR6, RZ ;  /* 0x0000000620207c24 */ /* 0x000fe4000f8e02ff */
[----:B------:R-:W-:Y:S02]  /*49c0*/  IMAD R248, R248, UR6, RZ ;  /* 0x00000006f8f87c24 */ /* 0x000fe4000f8e02ff */
[--C-:B------:R-:W-:Y:S01]  /*49d0*/  @!P1 IMAD.IADD R116, R116, 0x1, -R139.reuse ;  /* 0x0000000174749824 */ /* 0x100fe200078e0a8b */
[-C--:B------:R-:W-:Y:S01]  /*49e0*/  IADD3 R130, P1, PT, R32, R127.reuse, RZ ;  /* 0x0000007f20827210 */ /* 0x080fe20007f3e0ff */
[----:B------:R-:W-:Y:S01]  /*49f0*/  @!P4 IMAD.IADD R118, R118, 0x1, -R139 ;  /* 0x000000017676c824 */ /* 0x000fe200078e0a8b */
[----:B------:R-:W-:Y:S02]  /*4a00*/  IADD3 R241, P3, PT, R240, R127, RZ ;  /* 0x0000007ff0f17210 */ /* 0x000fe40007f7e0ff */
[----:B------:R-:W-:-:S03]  /*4a10*/  LEA.HI.X.SX32 R131, R32, R126, 0x1, P1 ;  /* 0x0000007e20837211 */ /* 0x000fc600008f0eff */
[----:B------:R-:W-:Y:S01]  /*4a20*/  @!P5 IMAD.MOV R119, RZ, RZ, -R119 ;  /* 0x000000ffff77d224 */ /* 0x000fe200078e0a77 */
[----:B------:R-:W-:Y:S02]  /*4a30*/  ISETP.GE.AND P5, PT, R249, RZ, PT ;  /* 0x000000fff900720c */ /* 0x000fe40003fa6270 */
[----:B------:R-:W-:Y:S02]  /*4a40*/  IADD3 R249, P4, PT, R248, R127, RZ ;  /* 0x0000007ff8f97210 */ /* 0x000fe40007f9e0ff */
[-C--:B------:R-:W-:Y:S01]  /*4a50*/  LEA.HI.X.SX32 R240, R240, R126.reuse, 0x1, P3 ;  /* 0x0000007ef0f07211 */ /* 0x080fe200018f0eff */
[----:B------:R0:W-:Y:S01]  /*4a60*/  STL [R1+0x10], R130 ;  /* 0x0000108201007387 */ /* 0x0001e20000100800 */
[----:B------:R-:W-:-:S03]  /*4a70*/  LEA.HI.X.SX32 R248, R248, R126, 0x1, P4 ;  /* 0x0000007ef8f87211 */ /* 0x000fc600020f0eff */
[----:B------:R1:W-:Y:S04]  /*4a80*/  STL [R1+0xc], R131 ;  /* 0x00000c8301007387 */ /* 0x0003e80000100800 */
[----:B------:R-:W-:Y:S04]  /*4a90*/  STL [R1+0x4a0], R241 ;  /* 0x0004a0f101007387 */ /* 0x000fe80000100800 */
[----:B------:R-:W-:Y:S04]  /*4aa0*/  STL [R1+0x49c], R240 ;  /* 0x00049cf001007387 */ /* 0x000fe80000100800 */
[----:B------:R-:W-:Y:S04]  /*4ab0*/  STL [R1+0x4a8], R249 ;  /* 0x0004a8f901007387 */ /* 0x000fe80000100800 */
[----:B------:R-:W-:Y:S04]  /*4ac0*/  STL [R1+0x4a4], R248 ;  /* 0x0004a4f801007387 */ /* 0x000fe80000100800 */
[----:B------:R-:W4:Y:S04]  /*4ad0*/  LDL R172, [R1+0x2c8] ;  /* 0x0002c80001ac7983 */ /* 0x000f280000100800 */
[----:B------:R-:W4:Y:S01]  /*4ae0*/  LDL R160, [R1+0x2c0] ;  /* 0x0002c00001a07983 */ /* 0x000f220000100800 */
[----:B------:R-:W-:-:S02]  /*4af0*/  ISETP.GT.U32.AND P3, PT, R139, R117, PT ;  /* 0x000000758b00720c */ /* 0x000fc40003f64070 */
[----:B------:R-:W-:-:S11]  /*4b00*/  SEL R121, R169, R121, !P2 ;  /* 0x00000079a9797207 */ /* 0x000fd60005000000 */
[----:B------:R-:W-:Y:S01]  /*4b10*/  @!P3 IMAD.IADD R117, R117, 0x1, -R139 ;  /* 0x000000017575b824 */ /* 0x000fe200078e0a8b */
[----:B------:R-:W-:-:S04]  /*4b20*/  ISETP.GT.U32.AND P3, PT, R139, R116, PT ;  /* 0x000000748b00720c */ /* 0x000fc80003f64070 */
[----:B------:R-:W-:Y:S01]  /*4b30*/  ISETP.GT.U32.AND P4, PT, R139, R117, PT ;  /* 0x000000758b00720c */ /* 0x000fe20003f84070 */
[----:B------:R-:W-:Y:S01]  /*4b40*/  IMAD R121, R121, UR6, RZ ;  /* 0x0000000679797c24 */ /* 0x000fe2000f8e02ff */
[----:B------:R-:W-:Y:S01]  /*4b50*/  PRMT R191, RZ, 0x7610, R191 ;  /* 0x00007610ffbf7816 */ /* 0x000fe200000000bf */
[----:B------:R-:W-:Y:S02]  /*4b60*/  @P0 IMAD.MOV.U32 R32, RZ, RZ, R241 ;  /* 0x000000ffff200224 */ /* 0x000fe400078e00f1 */
[----:B------:R-:W-:Y:S01]  /*4b70*/  @P0 IMAD.MOV.U32 R33, RZ, RZ, R240 ;  /* 0x000000ffff210224 */ /* 0x000fe200078e00f0 */
[----:B------:R-:W-:-:S03]  /*4b80*/  PRMT R190, RZ, 0x7610, R190 ;  /* 0x00007610ffbe7816 */ /* 0x000fc600000000be */
[--C-:B------:R-:W-:Y:S01]  /*4b90*/  @!P3 IMAD.IADD R116, R116, 0x1, -R139.reuse ;  /* 0x000000017474b824 */ /* 0x100fe200078e0a8b */
[----:B------:R-:W-:Y:S01]  /*4ba0*/  IADD3 R170, P3, PT, R121, R127, RZ ;  /* 0x0000007f79aa7210 */ /* 0x000fe20007f7e0ff */
[----:B------:R0:W4:Y:S01]  /*4bb0*/  @P0 LDG.E.U8 R191, desc[UR26][R32.64] ;  /* 0x0000001a20bf0981 */ /* 0x000122000c1e1100 */
[----:B------:R-:W-:Y:S02]  /*4bc0*/  @!P5 IMAD.MOV R118, RZ, RZ, -R118 ;  /* 0x000000ffff76d224 */ /* 0x000fe400078e0a76 */
[----:B------:R-:W-:Y:S01]  /*4bd0*/  @!P4 IMAD.IADD R117, R117, 0x1, -R139 ;  /* 0x000000017575c824 */ /* 0x000fe200078e0a8b */
[----:B------:R-:W-:Y:S02]  /*4be0*/  ISETP.GT.U32.AND P1, PT, R139, R115, PT ;  /* 0x000000738b00720c */ /* 0x000fe40003f24070 */
[C---:B------:R-:W-:Y:S01]  /*4bf0*/  SEL R119, R169.reuse, R119, !P2 ;  /* 0x00000077a9777207 */ /* 0x040fe20005000000 */
[----:B0-----:R-:W-:Y:S02]  /*4c00*/  @P0 IMAD.MOV.U32 R32, RZ, RZ, R249 ;  /* 0x000000ffff200224 */ /* 0x001fe400078e00f9 */
[----:B------:R-:W-:Y:S01]  /*4c10*/  @P0 IMAD.MOV.U32 R33, RZ, RZ, R248 ;  /* 0x000000ffff210224 */ /* 0x000fe200078e00f8 */
[----:B------:R-:W-:-:S04]  /*4c20*/  SEL R120, R169, R120, !P2 ;  /* 0x00000078a9787207 */ /* 0x000fc80005000000 */
[----:B------:R0:W4:Y:S03]  /*4c30*/  @P0 LDG.E.U8 R190, desc[UR26][R32.64] ;  /* 0x0000001a20be0981 */ /* 0x000126000c1e1100 */
[----:B------:R-:W-:Y:S01]  /*4c40*/  @!P1 IMAD.IADD R115, R115, 0x1, -R139 ;  /* 0x0000000173739824 */ /* 0x000fe200078e0a8b */
[----:B0-----:R-:W-:Y:S01]  /*4c50*/  SEL R33, R169, R118, !P2 ;  /* 0x00000076a9217207 */ /* 0x001fe20005000000 */
[----:B------:R-:W-:Y:S02]  /*4c60*/  IMAD.MOV.U32 R32, RZ, RZ, R117 ;  /* 0x000000ffff207224 */ /* 0x000fe400078e0075 */
[----:B------:R-:W-:Y:S02]  /*4c70*/  IMAD R117, R119, UR6, RZ ;  /* 0x0000000677757c24 */ /* 0x000fe4000f8e02ff */
[----:B------:R-:W-:Y:S02]  /*4c80*/  IMAD R118, R120, UR6, RZ ;  /* 0x0000000678767c24 */ /* 0x000fe4000f8e02ff */
[----:B------:R-:W-:Y:S01]  /*4c90*/  IMAD R33, R33, UR6, RZ ;  /* 0x0000000621217c24 */ /* 0x000fe2000f8e02ff */
[----:B------:R-:W-:-:S02]  /*4ca0*/  ISETP.GT.U32.AND P1, PT, R139, R115, PT ;  /* 0x000000738b00720c */ /* 0x000fc40003f24070 */
[----:B------:R-:W-:Y:S01]  /*4cb0*/  PRMT R206, RZ, 0x7610, R206 ;  /* 0x00007610ffce7816 */ /* 0x000fe200000000ce */
[----:B------:R-:W-:Y:S01]  /*4cc0*/  STL [R1+0x30], R170 ;  /* 0x000030aa01007387 */ /* 0x000fe20000100800 */
[----:B------:R-:W-:-:S09]  /*4cd0*/  PRMT R207, RZ, 0x7610, R207 ;  /* 0x00007610ffcf7816 */ /* 0x000fd200000000cf */
[----:B------:R-:W-:Y:S01]  /*4ce0*/  @!P1 IMAD.IADD R115, R115, 0x1, -R139 ;  /* 0x0000000173739824 */ /* 0x000fe200078e0a8b */
[----:B--2---:R-:W-:-:S13]  /*4cf0*/  ISETP.GE.AND P5, PT, R140, RZ, PT ;  /* 0x000000ff8c00720c */ /* 0x004fda0003fa6270 */
[----:B------:R-:W-:Y:S01]  /*4d00*/  @!P5 IMAD.MOV R116, RZ, RZ, -R116 ;  /* 0x000000ffff74d224 */ /* 0x000fe200078e0a74 */
[----:B------:R-:W-:-:S04]  /*4d10*/  IADD3 R174, P5, PT, R118, R127, RZ ;  /* 0x0000007f76ae7210 */ /* 0x000fc80007fbe0ff */
[-C--:B------:R-:W-:Y:S02]  /*4d20*/  LEA.HI.X.SX32 R140, R118, R126.reuse, 0x1, P5 ;  /* 0x0000007e768c7211 */ /* 0x080fe400028f0eff */
[----:B---3--:R-:W-:Y:S02]  /*4d30*/  ISETP.GE.AND P4, PT, R143, RZ, PT ;  /* 0x000000ff8f00720c */ /* 0x008fe40003f86270 */
[----:B------:R-:W-:Y:S02]  /*4d40*/  LEA.HI.X.SX32 R143, R121, R126, 0x1, P3 ;  /* 0x0000007e798f7211 */ /* 0x000fe400018f0eff */
[----:B------:R-:W-:-:S09]  /*4d50*/  ISETP.GT.U32.AND P3, PT, R139, R114, PT ;  /* 0x000000728b00720c */ /* 0x000fd20003f64070 */
[----:B------:R-:W-:Y:S01]  /*4d60*/  @!P4 IMAD.MOV R32, RZ, RZ, -R32 ;  /* 0x000000ffff20c224 */ /* 0x000fe200078e0a20 */
[----:B------:R-:W-:-:S03]  /*4d70*/  IADD3 R98, P4, PT, R117, R127, RZ ;  /* 0x0000007f75627210 */ /* 0x000fc60007f9e0ff */
[--C-:B------:R-:W-:Y:S01]  /*4d80*/  @!P3 IMAD.IADD R114, R114, 0x1, -R139.reuse ;  /* 0x000000017272b824 */ /* 0x100fe200078e0a8b */
[----:B------:R-:W-:Y:S02]  /*4d90*/  IADD3 R129, P3, PT, R33, R127, RZ ;  /* 0x0000007f21817210 */ /* 0x000fe40007f7e0ff */
[----:B------:R-:W-:Y:S02]  /*4da0*/  LEA.HI.X.SX32 R173, R117, R126, 0x1, P4 ;  /* 0x0000007e75ad7211 */ /* 0x000fe400020f0eff */
[----:B------:R-:W-:Y:S02]  /*4db0*/  ISETP.GT.U32.AND P5, PT, R139, R114, PT ;  /* 0x000000728b00720c */ /* 0x000fe40003fa4070 */
[C---:B------:R-:W-:Y:S02]  /*4dc0*/  SEL R117, R169.reuse, R116, !P2 ;  /* 0x00000074a9757207 */ /* 0x040fe40005000000 */
[----:B------:R-:W-:Y:S01]  /*4dd0*/  SEL R116, R169, R32, !P2 ;  /* 0x00000020a9747207 */ /* 0x000fe20005000000 */
[----:B------:R-:W-:Y:S01]  /*4de0*/  @P0 IMAD.MOV.U32 R32, RZ, RZ, R130 ;  /* 0x000000ffff200224 */ /* 0x000fe200078e0082 */
[----:B------:R0:W-:Y:S04]  /*4df0*/  STL [R1+0x2c], R143 ;  /* 0x00002c8f01007387 */ /* 0x0001e80000100800 */
[----:B------:R-:W-:Y:S03]  /*4e00*/  STL [R1+0x50], R174 ;  /* 0x000050ae01007387 */ /* 0x000fe60000100800 */
[----:B------:R-:W-:Y:S01]  /*4e10*/  @!P5 IMAD.IADD R114, R114, 0x1, -R139 ;  /* 0x000000017272d824 */ /* 0x000fe200078e0a8b */
[----:B------:R-:W-:Y:S04]  /*4e20*/  STL [R1+0x70], R98 ;  /* 0x0000706201007387 */ /* 0x000fe80000100800 */
[----:B------:R2:W-:Y:S04]  /*4e30*/  STL [R1+0x4c], R140 ;  /* 0x00004c8c01007387 */ /* 0x0005e80000100800 */
[----:B------:R-:W-:Y:S04]  /*4e40*/  STL [R1+0x90], R129 ;  /* 0x0000908101007387 */ /* 0x000fe80000100800 */
[----:B------:R3:W-:Y:S01]  /*4e50*/  STL [R1+0x6c], R173 ;  /* 0x00006cad01007387 */ /* 0x0007e20000100800 */
[----:B----4-:R-:W-:-:S02]  /*4e60*/  ISETP.GE.AND P4, PT, R172, RZ, PT ;  /* 0x000000ffac00720c */ /* 0x010fc40003f86270 */
[----:B------:R-:W-:Y:S02]  /*4e70*/  LEA.HI.X.SX32 R172, R33, R126, 0x1, P3 ;  /* 0x0000007e21ac7211 */ /* 0x000fe400018f0eff */
[----:B------:R-:W-:Y:S01]  /*4e80*/  ISETP.GT.U32.AND P3, PT, R139, R113, PT ;  /* 0x000000718b00720c */ /* 0x000fe20003f64070 */
[----:B------:R-:W-:-:S05]  /*4e90*/  @P0 IMAD.MOV.U32 R33, RZ, RZ, R131 ;  /* 0x000000ffff210224 */ /* 0x000fca00078e0083 */
[----:B------:R4:W2:Y:S03]  /*4ea0*/  @P0 LDG.E.U8 R206, desc[UR26][R32.64] ;  /* 0x0000001a20ce0981 */ /* 0x0008a6000c1e1100 */
[----:B------:R-:W-:Y:S02]  /*4eb0*/  @!P4 IMAD.MOV R115, RZ, RZ, -R115 ;  /* 0x000000ffff73c224 */ /* 0x000fe400078e0a73 */
[----:B----4-:R-:W-:Y:S02]  /*4ec0*/  IMAD R33, R117, UR6, RZ ;  /* 0x0000000675217c24 */ /* 0x010fe4000f8e02ff */
[----:B------:R-:W-:Y:S02]  /*4ed0*/  IMAD R32, R116, UR6, RZ ;  /* 0x0000000674207c24 */ /* 0x000fe4000f8e02ff */
[----:B------:R-:W-:Y:S01]  /*4ee0*/  @!P3 IMAD.IADD R113, R113, 0x1, -R139 ;  /* 0x000000017171b824 */ /* 0x000fe200078e0a8b */
[----:B------:R-:W-:-:S02]  /*4ef0*/  IADD3 R132, P5, PT, R33, R127, RZ ;  /* 0x0000007f21847210 */ /* 0x000fc40007fbe0ff */
[----:B------:R-:W-:Y:S02]  /*4f00*/  IADD3 R130, P3, PT, R32, R127, RZ ;  /* 0x0000007f20827210 */ /* 0x000fe40007f7e0ff */
[----:B------:R-:W-:Y:S01]  /*4f10*/  ISETP.GE.AND P4, PT, R160, RZ, PT ;  /* 0x000000ffa000720c */ /* 0x000fe20003f86270 */
[----:B------:R4:W-:Y:S01]  /*4f20*/  STL [R1+0x8c], R172 ;  /* 0x00008cac01007387 */ /* 0x0009e20000100800 */
[-C--:B------:R-:W-:Y:S01]  /*4f30*/  LEA.HI.X.SX32 R160, R33, R126.reuse, 0x1, P5 ;  /* 0x0000007e21a07211 */ /* 0x080fe200028f0eff */
[----:B------:R-:W-:Y:S01]  /*4f40*/  @P0 IMAD.MOV.U32 R33, RZ, RZ, R143 ;  /* 0x000000ffff210224 */ /* 0x000fe200078e008f */
[----:B-1----:R-:W-:Y:S01]  /*4f50*/  LEA.HI.X.SX32 R131, R32, R126, 0x1, P3 ;  /* 0x0000007e20837211 */ /* 0x002fe200018f0eff */
[----:B------:R-:W2:Y:S01]  /*4f60*/  LDL R171, [R1+0x2b0] ;  /* 0x0002b00001ab7983 */ /* 0x000ea20000100800 */
[----:B------:R-:W-:-:S03]  /*4f70*/  @P0 IMAD.MOV.U32 R32, RZ, RZ, R170 ;  /* 0x000000ffff200224 */ /* 0x000fc600078e00aa */
[----:B------:R-:W-:Y:S04]  /*4f80*/  STL [R1+0xb8], R132 ;  /* 0x0000b88401007387 */ /* 0x000fe80000100800 */
[----:B------:R-:W-:Y:S04]  /*4f90*/  STL [R1+0xd8], R130 ;  /* 0x0000d88201007387 */ /* 0x000fe80000100800 */
[----:B------:R-:W-:Y:S04]  /*4fa0*/  STL [R1+0xb4], R160 ;  /* 0x0000b4a001007387 */ /* 0x000fe80000100800 */
[----:B------:R-:W-:Y:S04]  /*4fb0*/  STL [R1+0xd4], R131 ;  /* 0x0000d48301007387 */ /* 0x000fe80000100800 */
[----:B0-----:R-:W3:Y:S04]  /*4fc0*/  LDL.LU R143, [R1+0x4d4] ;  /* 0x0004d400018f7983 */ /* 0x001ee80000300800 */
[----:B------:R0:W3:Y:S01]  /*4fd0*/  @P0 LDG.E.U8 R207, desc[UR26][R32.64] ;  /* 0x0000001a20cf0981 */ /* 0x0000e2000c1e1100 */
[----:B------:R-:W-:-:S03]  /*4fe0*/  ISETP.GT.U32.AND P1, PT, R139, R112, PT ;  /* 0x000000708b00720c */ /* 0x000fc60003f24070 */
[----:B------:R-:W3:Y:S04]  /*4ff0*/  LDL R170, [R1+0x2a8] ;  /* 0x0002a80001aa7983 */ /* 0x000ee80000100800 */
[----:B------:R-:W3:Y:S06]  /*5000*/  LDL R33, [R1+0x2b8] ;  /* 0x0002b80001217983 */ /* 0x000eec0000100800 */
[----:B------:R-:W-:Y:S01]  /*5010*/  @!P1 IMAD.IADD R112, R112, 0x1, -R139 ;  /* 0x0000000170709824 */ /* 0x000fe200078e0a8b */
[----:B------:R-:W-:Y:S01]  /*5020*/  ISETP.GT.U32.AND P1, PT, R139, R113, PT ;  /* 0x000000718b00720c */ /* 0x000fe20003f24070 */
[----:B------:R-:W-:-:S02]  /*5030*/  @!P4 IMAD.MOV R114, RZ, RZ, -R114 ;  /* 0x000000ffff72c224 */ /* 0x000fc400078e0a72 */
[----:B0-----:R-:W-:-:S10]  /*5040*/  @P0 IMAD.MOV.U32 R32, RZ, RZ, R174 ;  /* 0x000000ffff200224 */ /* 0x001fd400078e00ae */
[--C-:B------:R-:W-:Y:S01]  /*5050*/  @!P1 IMAD.IADD R113, R113, 0x1, -R139.reuse ;  /* 0x0000000171719824 */ /* 0x100fe200078e0a8b */
[----:B------:R-:W-:Y:S02]  /*5060*/  ISETP.GT.U32.AND P5, PT, R139, R112, PT ;  /* 0x000000708b00720c */ /* 0x000fe40003fa4070 */
[----:B--2---:R-:W-:Y:S02]  /*5070*/  ISETP.GE.AND P1, PT, R171, RZ, PT ;  /* 0x000000ffab00720c */ /* 0x004fe40003f26270 */
[----:B---3--:R-:W-:Y:S01]  /*5080*/  ISETP.GE.AND P4, PT, R33, RZ, PT ;  /* 0x000000ff2100720c */ /* 0x008fe20003f86270 */
[----:B------:R-:W-:Y:S02]  /*5090*/  @P0 IMAD.MOV.U32 R33, RZ, RZ, R140 ;  /* 0x000000ffff210224 */ /* 0x000fe400078e008c */
[----:B------:R-:W2:Y:S04]  /*50a0*/  LDL.LU R140, [R1+0x4d0] ;  /* 0x0004d000018c7983 */ /* 0x000ea80000300800 */
[----:B------:R-:W3:Y:S04]  /*50b0*/  LDL.LU R174, [R1+0x4cc] ;  /* 0x0004cc0001ae7983 */ /* 0x000ee80000300800 */
[----:B------:R-:W2:Y:S01]  /*50c0*/  LDL R171, [R1+0x2a0] ;  /* 0x0002a00001ab7983 */ /* 0x000ea20000100800 */
[----:B------:R-:W-:Y:S01]  /*50d0*/  @!P5 IMAD.IADD R112, R112, 0x1, -R139 ;  /* 0x000000017070d824 */ /* 0x000fe200078e0a8b */
[----:B------:R-:W-:Y:S01]  /*50e0*/  ISETP.GT.U32.AND P5, PT, R139, R37, PT ;  /* 0x000000258b00720c */ /* 0x000fe20003fa4070 */
[----:B------:R-:W-:Y:S01]  /*50f0*/  @!P4 IMAD.MOV R113, RZ, RZ, -R113 ;  /* 0x000000ffff71c224 */ /* 0x000fe200078e0a71 */
[----:B------:R-:W-:-:S02]  /*5100*/  PRMT R214, RZ, 0x7610, R214 ;  /* 0x00007610ffd67816 */ /* 0x000fc400000000d6 */
[C---:B------:R-:W-:Y:S02]  /*5110*/  ISETP.GT.U32.AND P4, PT, R139.reuse, R44, PT ;  /* 0x0000002c8b00720c */ /* 0x040fe40003f84070 */
[----:B------:R-:W-:Y:S02]  /*5120*/  ISETP.GT.U32.AND P3, PT, R139, R45, PT ;  /* 0x0000002d8b00720c */ /* 0x000fe40003f64070 */
[----:B------:R0:W3:Y:S01]  /*5130*/  @P0 LDG.E.U8 R214, desc[UR26][R32.64] ;  /* 0x0000001a20d60981 */ /* 0x0000e2000c1e1100 */
[----:B------:R-:W-:-:S04]  /*5140*/  PRMT R199, RZ, 0x7610, R199 ;  /* 0x00007610ffc77816 */ /* 0x000fc800000000c7 */
[----:B------:R-:W-:Y:S02]  /*5150*/  @!P5 IMAD.IADD R37, R37, 0x1, -R139 ;  /* 0x000000012525d824 */ /* 0x000fe400078e0a8b */
[----:B0-----:R-:W-:Y:S02]  /*5160*/  @P0 IMAD.MOV.U32 R32, RZ, RZ, R98 ;  /* 0x000000ffff200224 */ /* 0x001fe400078e0062 */
[----:B------:R-:W-:Y:S01]  /*5170*/  @P0 IMAD.MOV.U32 R33, RZ, RZ, R173 ;  /* 0x000000ffff210224 */ /* 0x000fe200078e00ad */
[----:B------:R-:W-:Y:S02]  /*5180*/  ISETP.GT.U32.AND P5, PT, R139, R37, PT ;  /* 0x000000258b00720c */ /* 0x000fe40003fa4070 */
[----:B------:R-:W-:Y:S02]  /*5190*/  SEL R115, R169, R115, !P2 ;  /* 0x00000073a9737207 */ /* 0x000fe40005000000 */
[----:B------:R-:W-:Y:S01]  /*51a0*/  PRMT R222, RZ, 0x7610, R222 ;  /* 0x00007610ffde7816 */ /* 0x000fe200000000de */
[----:B------:R0:W3:Y:S01]  /*51b0*/  @P0 LDG.E.U8 R199, desc[UR26][R32.64] ;  /* 0x0000001a20c70981 */ /* 0x0000e2000c1e1100 */
[----:B------:R-:W-:Y:S01]  /*51c0*/  @!P4 IMAD.IADD R44, R44, 0x1, -R139 ;  /* 0x000000012c2cc824 */ /* 0x000fe200078e0a8b */
[----:B------:R-:W-:Y:S01]  /*51d0*/  PRMT R230, RZ, 0x7610, R230 ;  /* 0x00007610ffe67816 */ /* 0x000fe200000000e6 */
[----:B------:R-:W-:-:S02]  /*51e0*/  IMAD R115, R115, UR6, RZ ;  /* 0x0000000673737c24 */ /* 0x000fc4000f8e02ff */
[----:B------:R-:W-:Y:S01]  /*51f0*/  @!P1 IMAD.MOV R112, RZ, RZ, -R112 ;  /* 0x000000ffff709224 */ /* 0x000fe200078e0a70 */
[----:B------:R-:W-:Y:S01]  /*5200*/  PRMT R231, RZ, 0x7610, R231 ;  /* 0x00007610ffe77816 */ /* 0x000fe200000000e7 */
[----:B------:R-:W-:Y:S01]  /*5210*/  @!P3 IMAD.IADD R45, R45, 0x1, -R139 ;  /* 0x000000012d2db824 */ /* 0x000fe200078e0a8b */
[----:B------:R-:W-:Y:S01]  /*5220*/  SEL R114, R169, R114, !P2 ;  /* 0x00000072a9727207 */ /* 0x000fe20005000000 */
[----:B------:R-:W3:Y:S01]  /*5230*/  LDL.LU R173, [R1+0x4c8] ;  /* 0x0004c80001ad7983 */ /* 0x000ee20000300800 */
[----:B0-----:R-:W-:Y:S02]  /*5240*/  @P0 IMAD.MOV.U32 R32, RZ, RZ, R129 ;  /* 0x000000ffff200224 */ /* 0x001fe400078e0081 */
[----:B------:R-:W-:Y:S01]  /*5250*/  @P0 IMAD.MOV.U32 R33, RZ, RZ, R172 ;  /* 0x000000ffff210224 */ /* 0x000fe200078e00ac */
[----:B------:R-:W-:Y:S01]  /*5260*/  ISETP.GT.U32.AND P4, PT, R139, R44, PT ;  /* 0x0000002c8b00720c */ /* 0x000fe20003f84070 */
[----:B------:R-:W-:Y:S01]  /*5270*/  @!P5 IMAD.IADD R37, R37, 0x1, -R139 ;  /* 0x000000012525d824 */ /* 0x000fe200078e0a8b */
[----:B------:R-:W-:-:S02]  /*5280*/  IADD3 R98, P1, PT, R115, R127, RZ ;  /* 0x0000007f73627210 */ /* 0x000fc40007f3e0ff */
[----:B------:R-:W-:Y:S01]  /*5290*/  ISETP.GT.U32.AND P3, PT, R139, R45, PT ;  /* 0x0000002d8b00720c */ /* 0x000fe20003f64070 */
[----:B------:R0:W3:Y:S01]  /*52a0*/  @P0 LDG.E.U8 R222, desc[UR26][R32.64] ;  /* 0x0000001a20de0981 */ /* 0x0000e2000c1e1100 */
[----:B------:R-:W-:Y:S02]  /*52b0*/  ISETP.GE.AND P5, PT, R251, RZ, PT ;  /* 0x000000fffb00720c */ /* 0x000fe40003fa6270 */
[----:B------:R-:W-:Y:S02]  /*52c0*/  LEA.HI.X.SX32 R129, R115, R126, 0x1, P1 ;  /* 0x0000007e73817211 */ /* 0x000fe400008f0eff */
[----:B------:R-:W-:Y:S01]  /*52d0*/  PRMT R215, RZ, 0x7610, R215 ;  /* 0x00007610ffd77816 */ /* 0x000fe200000000d7 */
[----:B------:R-:W-:Y:S01]  /*52e0*/  IMAD R114, R114, UR6, RZ ;  /* 0x0000000672727c24 */ /* 0x000fe2000f8e02ff */
[----:B------:R-:W-:Y:S01]  /*52f0*/  SEL R113, R169, R113, !P2 ;  /* 0x00000071a9717207 */ /* 0x000fe20005000000 */
[----:B----4-:R-:W4:Y:S01]  /*5300*/  LDL.LU R172, [R1+0x4c4] ;  /* 0x0004c40001ac7983 */ /* 0x010f220000300800 */
[----:B0-----:R-:W-:-:S02]  /*5310*/  @P0 IMAD.MOV.U32 R32, RZ, RZ, R132 ;  /* 0x000000ffff200224 */ /* 0x001fc400078e0084 */
[----:B------:R-:W-:Y:S01]  /*5320*/  @P0 IMAD.MOV.U32 R33, RZ, RZ, R160 ;  /* 0x000000ffff210224 */ /* 0x000fe200078e00a0 */
[----:B------:R-:W-:-:S04]  /*5330*/  ISETP.GE.AND P1, PT, R170, RZ, PT ;  /* 0x000000ffaa00720c */ /* 0x000fc80003f26270 */
[----:B------:R0:W3:Y:S01]  /*5340*/  @P0 LDG.E.U8 R230, desc[UR26][R32.64] ;  /* 0x0000001a20e60981 */ /* 0x0000e2000c1e1100 */
[----:B------:R-:W-:Y:S02]  /*5350*/  @!P4 IMAD.IADD R44, R44, 0x1, -R139 ;  /* 0x000000012c2cc824 */ /* 0x000fe400078e0a8b */
[----:B0-----:R-:W-:Y:S02]  /*5360*/  @P0 IMAD.MOV.U32 R32, RZ, RZ, R130 ;  /* 0x000000ffff200224 */ /* 0x001fe400078e0082 */
[----:B------:R-:W-:-:S05]  /*5370*/  @P0 IMAD.MOV.U32 R33, RZ, RZ, R131 ;  /* 0x000000ffff210224 */ /* 0x000fca00078e0083 */
[----:B------:R0:W3:Y:S01]  /*5380*/  @P0 LDG.E.U8 R231, desc[UR26][R32.64] ;  /* 0x0000001a20e70981 */ /* 0x0000e2000c1e1100 */
[----:B------:R-:W-:Y:S02]  /*5390*/  @!P3 IMAD.IADD R45, R45, 0x1, -R139 ;  /* 0x000000012d2db824 */ /* 0x000fe400078e0a8b */
[----:B------:R-:W-:Y:S02]  /*53a0*/  @!P5 IMAD.MOV R44, RZ, RZ, -R44 ;  /* 0x000000ffff2cd224 */ /* 0x000fe400078e0a2c */
[----:B0-----:R-:W-:Y:S02]  /*53b0*/  @P0 IMAD.MOV.U32 R32, RZ, RZ, R98 ;  /* 0x000000ffff200224 */ /* 0x001fe400078e0062 */
[----:B------:R-:W-:Y:S01]  /*53c0*/  @P0 IMAD.MOV.U32 R33, RZ, RZ, R129 ;  /* 0x000000ffff210224 */ /* 0x000fe200078e0081 */
[----:B------:R-:W-:-:S04]  /*53d0*/  IADD3 R170, P5, PT, R114, R127, RZ ;  /* 0x0000007f72aa7210 */ /* 0x000fc80007fbe0ff */
[----:B------:R0:W3:Y:S01]  /*53e0*/  @P0 LDG.E.U8 R215, desc[UR26][R32.64] ;  /* 0x0000001a20d70981 */ /* 0x0000e2000c1e1100 */
[----:B------:R-:W-:-:S03]  /*53f0*/  @!P1 IMAD.MOV R45, RZ, RZ, -R45 ;  /* 0x000000ffff2d9224 */ /* 0x000fc600078e0a2d */
[----:B------:R1:W-:Y:S01]  /*5400*/  STL [R1+0xf8], R98 ;  /* 0x0000f86201007387 */ /* 0x0003e20000100800 */
[----:B0-----:R-:W-:Y:S01]  /*5410*/  SEL R32, R169, R112, !P2 ;  /* 0x00000070a9207207 */ /* 0x001fe20005000000 */
[----:B------:R-:W-:Y:S02]  /*5420*/  IMAD R112, R113, UR6, RZ ;  /* 0x0000000671707c24 */ /* 0x000fe4000f8e02ff */
[----:B------:R0:W-:Y:S04]  /*5430*/  STL [R1+0xf4], R129 ;  /* 0x0000f48101007387 */ /* 0x0001e80000100800 */
[----:B------:R-:W-:Y:S01]  /*5440*/  STL [R1+0x118], R170 ;  /* 0x000118aa01007387 */ /* 0x000fe20000100800 */
[----:B--2---:R-:W-:Y:S02]  /*5450*/  ISETP.GE.AND P1, PT, R171, RZ, PT ;  /* 0x000000ffab00720c */ /* 0x004fe40003f26270 */
[----:B------:R-:W-:-:S02]  /*5460*/  LEA.HI.X.SX32 R171, R114, R126, 0x1, P5 ;  /* 0x0000007e72ab7211 */ /* 0x000fc400028f0eff */
[C---:B-1----:R-:W-:Y:S01]  /*5470*/  IADD3 R98, P5, PT, R112.reuse, R127, RZ ;  /* 0x0000007f70627210 */ /* 0x042fe20007fbe0ff */
[----:B------:R-:W2:Y:S03]  /*5480*/  LDL R114, [R1+0x358] ;  /* 0x0003580001727983 */ /* 0x000ea60000100800 */
[----:B------:R-:W-:Y:S01]  /*5490*/  LEA.HI.X.SX32 R160, R112, R126, 0x1, P5 ;  /* 0x0000007e70a07211 */ /* 0x000fe200028f0eff */
[----:B------:R1:W-:Y:S04]  /*54a0*/  STL [R1+0x114], R171 ;  /* 0x000114ab01007387 */ /* 0x0003e80000100800 */
[----:B------:R-:W-:Y:S04]  /*54b0*/  STL [R1+0x138], R98 ;  /* 0x0001386201007387 */ /* 0x000fe80000100800 */
[----:B------:R-:W2:Y:S01]  /*54c0*/  LDL R112, [R1+0x274] ;  /* 0x0002740001707983 */ /* 0x000ea20000100800 */
[----:B------:R-:W-:-:S02]  /*54d0*/  ISETP.GT.U32.AND P3, PT, R139, R35, PT ;  /* 0x000000238b00720c */ /* 0x000fc40003f64070 */
[----:B------:R-:W-:-:S11]  /*54e0*/  ISETP.GT.U32.AND P4, PT, R139, R34, PT ;  /* 0x000000228b00720c */ /* 0x000fd60003f84070 */
[----:B------:R-:W-:-:S05]  /*54f0*/  @!P3 IMAD.IADD R35, R35, 0x1, -R139 ;  /* 0x000000012323b824 */ /* 0x000fca00078e0a8b */
[----:B------:R-:W-:Y:S01]  /*5500*/  ISETP.GT.U32.AND P3, PT, R139, R35, PT ;  /* 0x000000238b00720c */ /* 0x000fe20003f64070 */
[----:B------:R-:W-:Y:S01]  /*5510*/  @!P1 IMAD.MOV R37, RZ, RZ, -R37 ;  /* 0x000000ffff259224 */ /* 0x000fe200078e0a25 */
[C---:B------:R-:W-:Y:S01]  /*5520*/  SEL R33, R169.reuse, R45, !P2 ;  /* 0x0000002da9217207 */ /* 0x040fe20005000000 */
[----:B------:R-:W-:Y:S01]  /*5530*/  IMAD R32, R32, UR6, RZ ;  /* 0x0000000620207c24 */ /* 0x000fe2000f8e02ff */
[----:B------:R-:W-:Y:S01]  /*5540*/  ISETP.GE.AND P1, PT, R250, RZ, PT ;  /* 0x000000fffa00720c */ /* 0x000fe20003f26270 */
[----:B------:R-:W-:Y:S01]  /*5550*/  @!P4 IMAD.IADD R34, R34, 0x1, -R139 ;  /* 0x000000012222c824 */ /* 0x000fe200078e0a8b */
[----:B------:R-:W-:Y:S01]  /*5560*/  SEL R45, R169, R37, !P2 ;  /* 0x00000025a92d7207 */ /* 0x000fe20005000000 */
[----:B------:R-:W-:Y:S01]  /*5570*/  IMAD R37, R33, UR6, RZ ;  /* 0x0000000621257c24 */ /* 0x000fe2000f8e02ff */
[----:B------:R-:W-:Y:S02]  /*5580*/  IADD3 R250, P4, PT, R32, R127, RZ ;  /* 0x0000007f20fa7210 */ /* 0x000fe40007f9e0ff */
[----:B------:R-:W-:-:S03]  /*5590*/  SEL R33, R169, R44, !P2 ;  /* 0x0000002ca9217207 */ /* 0x000fc60005000000 */
[----:B------:R-:W-:Y:S01]  /*55a0*/  @!P3 IMAD.IADD R35, R35, 0x1, -R139 ;  /* 0x000000012323b824 */ /* 0x000fe200078e0a8b */
[----:B------:R-:W-:Y:S01]  /*55b0*/  ISETP.GT.U32.AND P3, PT, R139, R36, PT ;  /* 0x000000248b00720c */ /* 0x000fe20003f64070 */
[----:B------:R-:W-:Y:S01]  /*55c0*/  IMAD R33, R33, UR6, RZ ;  /* 0x0000000621217c24 */ /* 0x000fe2000f8e02ff */
[-C--:B------:R-:W-:Y:S01]  /*55d0*/  LEA.HI.X.SX32 R251, R32, R126.reuse, 0x1, P4 ;  /* 0x0000007e20fb7211 */ /* 0x080fe200020f0eff */
[----:B------:R-:W-:Y:S01]  /*55e0*/  IMAD R32, R45, UR6, RZ ;  /* 0x000000062d207c24 */ /* 0x000fe2000f8e02ff */
[-C--:B------:R-:W-:Y:S01]  /*55f0*/  IADD3 R131, P5, PT, R37, R127.reuse, RZ ;  /* 0x0000007f25837210 */ /* 0x080fe20007fbe0ff */
[----:B------:R-:W-:Y:S01]  /*5600*/  @!P1 IMAD.MOV R35, RZ, RZ, -R35 ;  /* 0x000000ffff239224 */ /* 0x000fe200078e0a23 */
[-C--:B------:R-:W-:Y:S02]  /*5610*/  IADD3 R113, P1, PT, R33, R127.reuse, RZ ;  /* 0x0000007f21717210 */ /* 0x080fe40007f3e0ff */
[----:B------:R-:W-:Y:S02]  /*5620*/  LEA.HI.X.SX32 R132, R37, R126, 0x1, P5 ;  /* 0x0000007e25847211 */ /* 0x000fe400028f0eff */
[----:B0-----:R-:W-:-:S03]  /*5630*/  IADD3 R129, P5, PT, R32, R127, RZ ;  /* 0x0000007f20817210 */ /* 0x001fc60007fbe0ff */
[----:B------:R-:W-:Y:S01]  /*5640*/  @!P3 IMAD.IADD R36, R36, 0x1, -R139 ;  /* 0x000000012424b824 */ /* 0x000fe200078e0a8b */
[----:B------:R-:W-:Y:S02]  /*5650*/  PRMT R161, RZ, 0x7610, R161 ;  /* 0x00007610ffa17816 */ /* 0x000fe400000000a1 */
[-C--:B------:R-:W-:Y:S01]  /*5660*/  LEA.HI.X.SX32 R130, R32, R126.reuse, 0x1, P5 ;  /* 0x0000007e20827211 */ /* 0x080fe200028f0eff */
[----:B------:R-:W-:Y:S01]  /*5670*/  @P0 IMAD.MOV.U32 R32, RZ, RZ, R170 ;  /* 0x000000ffff200224 */ /* 0x000fe200078e00aa */
[----:B------:R-:W-:Y:S02]  /*5680*/  PRMT R44, RZ, 0x7610, R44 ;  /* 0x00007610ff2c7816 */ /* 0x000fe4000000002c */
[----:B--2---:R-:W-:Y:S02]  /*5690*/  ISETP.GE.AND P3, PT, R112, RZ, PT ;  /* 0x000000ff7000720c */ /* 0x004fe40003f66270 */
[----:B------:R-:W-:Y:S01]  /*56a0*/  LEA.HI.X.SX32 R112, R33, R126, 0x1, P1 ;  /* 0x0000007e21707211 */ /* 0x000fe200008f0eff */
[----:B------:R-:W-:-:S05]  /*56b0*/  @P0 IMAD.MOV.U32 R33, RZ, RZ, R171 ;  /* 0x000000ffff210224 */ /* 0x000fca00078e00ab */
[----:B------:R0:W2:Y:S02]  /*56c0*/  @P0 LDG.E.U8 R161, desc[UR26][R32.64] ;  /* 0x0000001a20a10981 */ /* 0x0000a4000c1e1100 */
[----:B0-----:R-:W-:Y:S02]  /*56d0*/  @P0 IMAD.MOV.U32 R32, RZ, RZ, R98 ;  /* 0x000000ffff200224 */ /* 0x001fe400078e0062 */
[----:B------:R-:W-:-:S05]  /*56e0*/  @P0 IMAD.MOV.U32 R33, RZ, RZ, R160 ;  /* 0x000000ffff210224 */ /* 0x000fca00078e00a0 */
[----:B------:R0:W3:Y:S01]  /*56f0*/  @P0 LDG.E.U8 R44, desc[UR26][R32.64] ;  /* 0x0000001a202c0981 */ /* 0x0000e2000c1e1100 */
[C---:B------:R-:W-:Y:S02]  /*5700*/  ISETP.GT.U32.AND P4, PT, R139.reuse, R34, PT ;  /* 0x000000228b00720c */ /* 0x040fe40003f84070 */
[C---:B------:R-:W-:Y:S02]  /*5710*/  ISETP.GT.U32.AND P5, PT, R139.reuse, R36, PT ;  /* 0x000000248b00720c */ /* 0x040fe40003fa4070 */
[----:B------:R-:W-:Y:S02]  /*5720*/  ISETP.GT.U32.AND P1, PT, R139, R41, PT ;  /* 0x000000298b00720c */ /* 0x000fe40003f24070 */
[----:B------:R-:W-:-:S05]  /*5730*/  SEL R35, R169, R35, !P2 ;  /* 0x00000023a9237207 */ /* 0x000fca0005000000 */
[----:B------:R-:W-:Y:S02]  /*5740*/  IMAD R35, R35, UR6, RZ ;  /* 0x0000000623237c24 */ /* 0x000fe4000f8e02ff */
[--C-:B------:R-:W-:Y:S01]  /*5750*/  @!P4 IMAD.IADD R34, R34, 0x1, -R139.reuse ;  /* 0x000000012222c824 */ /* 0x100fe200078e0a8b */
[----:B------:R-:W-:Y:S01]  /*5760*/  ISETP.GT.U32.AND P4, PT, R139, R39, PT ;  /* 0x000000278b00720c */ /* 0x000fe20003f84070 */
[--C-:B------:R-:W-:Y:S01]  /*5770*/  @!P5 IMAD.IADD R36, R36, 0x1, -R139.reuse ;  /* 0x000000012424d824 */ /* 0x100fe200078e0a8b */
[----:B0-----:R-:W-:Y:S01]  /*5780*/  IADD3 R32, P5, PT, R35, R127, RZ ;  /* 0x0000007f23207210 */ /* 0x001fe20007fbe0ff */
[----:B------:R-:W-:Y:S01]  /*5790*/  @!P3 IMAD.MOV R34, RZ, RZ, -R34 ;  /* 0x000000ffff22b224 */ /* 0x000fe200078e0a22 */
[----:B------:R-:W-:Y:S01]  /*57a0*/  ISETP.GE.AND P3, PT, R114, RZ, PT ;  /* 0x000000ff7200720c */ /* 0x000fe20003f66270 */
[----:B------:R-:W-:Y:S01]  /*57b0*/  @!P1 IMAD.IADD R41, R41, 0x1, -R139 ;  /* 0x0000000129299824 */ /* 0x000fe200078e0a8b */
[----:B------:R-:W-:Y:S02]  /*57c0*/  PRMT R246, RZ, 0x7610, R246 ;  /* 0x00007610fff67816 */ /* 0x000fe400000000f6 */
[----:B------:R-:W-:-:S02]  /*57d0*/  ISETP.GT.U32.AND P1, PT, R139, R38, PT ;  /* 0x000000268b00720c */ /* 0x000fc40003f24070 */
[----:B------:R-:W-:Y:S01]  /*57e0*/  LEA.HI.X.SX32 R33, R35, R126, 0x1, P5 ;  /* 0x0000007e23217211 */ /* 0x000fe200028f0eff */
[----:B------:R-:W-:Y:S01]  /*57f0*/  @P0 IMAD.MOV.U32 R35, RZ, RZ, R251 ;  /* 0x000000ffff230224 */ /* 0x000fe200078e00fb */
[----:B------:R-:W-:Y:S01]  /*5800*/  SEL R37, R169, R34, !P2 ;  /* 0x00000022a9257207 */ /* 0x000fe20005000000 */
[----:B------:R-:W-:Y:S01]  /*5810*/  @P0 IMAD.MOV.U32 R34, RZ, RZ, R250 ;  /* 0x000000ffff220224 */ /* 0x000fe200078e00fa */
[----:B------:R-:W-:Y:S01]  /*5820*/  ISETP.GT.U32.AND P5, PT, R139, R41, PT ;  /* 0x000000298b00720c */ /* 0x000fe20003fa4070 */
[----:B------:R-:W-:Y:S01]  /*5830*/  @!P4 IMAD.IADD R39, R39, 0x1, -R139 ;  /* 0x000000012727c824 */ /* 0x000fe200078e0a8b */
[----:B------:R-:W-:Y:S01]  /*5840*/  PRMT R223, RZ, 0x7610, R223 ;  /* 0x00007610ffdf7816 */ /* 0x000fe200000000df */
[----:B------:R-:W-:Y:S01]  /*5850*/  IMAD.MOV.U32 R45, RZ, RZ, R36 ;  /* 0x000000ffff2d7224 */ /* 0x000fe200078e0024 */
[----:B------:R0:W4:Y:S01]  /*5860*/  @P0 LDG.E.U8 R246, desc[UR26][R34.64] ;  /* 0x0000001a22f60981 */ /* 0x000122000c1e1100 */
[----:B------:R-:W-:Y:S01]  /*5870*/  IMAD R36, R37, UR6, RZ ;  /* 0x0000000625247c24 */ /* 0x000fe2000f8e02ff */
[----:B------:R-:W-:Y:S01]  /*5880*/  ISETP.GT.U32.AND P4, PT, R139, R39, PT ;  /* 0x000000278b00720c */ /* 0x000fe20003f84070 */
[----:B------:R-:W-:Y:S01]  /*5890*/  @!P3 IMAD.MOV R45, RZ, RZ, -R45 ;  /* 0x000000ffff2db224 */ /* 0x000fe200078e0a2d */
[----:B------:R-:W-:Y:S01]  /*58a0*/  STL [R1+0x134], R160 ;  /* 0x000134a001007387 */ /* 0x000fe20000100800 */
[----:B0-----:R-:W-:-:S02]  /*58b0*/  @P0 IMAD.MOV.U32 R34, RZ, RZ, R131 ;  /* 0x000000ffff220224 */ /* 0x001fc400078e0083 */
[----:B------:R-:W-:Y:S01]  /*58c0*/  @P0 IMAD.MOV.U32 R35, RZ, RZ, R132 ;  /* 0x000000ffff230224 */ /* 0x000fe200078e0084 */
[----:B------:R-:W-:Y:S01]  /*58d0*/  STL [R1+0x158], R250 ;  /* 0x000158fa01007387 */ /* 0x000fe20000100800 */
[----:B------:R-:W-:-:S03]  /*58e0*/  @!P1 IMAD.IADD R38, R38, 0x1, -R139 ;  /* 0x0000000126269824 */ /* 0x000fc600078e0a8b */
[----:B------:R0:W4:Y:S01]  /*58f0*/  @P0 LDG.E.U8 R223, desc[UR26][R34.64] ;  /* 0x0000001a22df0981 */ /* 0x000122000c1e1100 */
[----:B------:R-:W-:-:S03]  /*5900*/  @!P5 IMAD.IADD R41, R41, 0x1, -R139 ;  /* 0x000000012929d824 */ /* 0x000fc600078e0a8b */
[----:B------:R-:W-:Y:S01]  /*5910*/  STL [R1+0x154], R251 ;  /* 0x000154fb01007387 */ /* 0x000fe20000100800 */
[----:B------:R-:W-:-:S03]  /*5920*/  ISETP.GE.AND P5, PT, R243, RZ, PT ;  /* 0x000000fff300720c */ /* 0x000fc60003fa6270 */
[----:B------:R-:W-:Y:S01]  /*5930*/  STL [R1+0x178], R131 ;  /* 0x0001788301007387 */ /* 0x000fe20000100800 */
[----:B0-----:R-:W-:-:S03]  /*5940*/  IADD3 R34, P3, PT, R36, R127, RZ ;  /* 0x0000007f24227210 */ /* 0x001fc60007f7e0ff */
[----:B------:R-:W-:Y:S01]  /*5950*/  STL [R1+0x174], R132 ;  /* 0x0001748401007387 */ /* 0x000fe20000100800 */
[----:B------:R-:W-:Y:S02]  /*5960*/  ISETP.GE.AND P1, PT, R218, RZ, PT ;  /* 0x000000ffda00720c */ /* 0x000fe40003f26270 */
[----:B------:R-:W-:Y:S01]  /*5970*/  LEA.HI.X.SX32 R35, R36, R126, 0x1, P3 ;  /* 0x0000007e24237211 */ /* 0x000fe200018f0eff */
[----:B------:R-:W-:Y:S01]  /*5980*/  STL [R1+0x198], R129 ;  /* 0x0001988101007387 */ /* 0x000fe20000100800 */
[----:B------:R-:W-:-:S03]  /*5990*/  ISETP.GT.U32.AND P3, PT, R139, R38, PT ;  /* 0x000000268b00720c */ /* 0x000fc60003f64070 */
[----:B------:R-:W-:Y:S04]  /*59a0*/  STL [R1+0x1b0], R113 ;  /* 0x0001b07101007387 */ /* 0x000fe80000100800 */
[----:B------:R-:W-:Y:S01]  /*59b0*/  STL [R1+0x194], R130 ;  /* 0x0001948201007387 */ /* 0x000fe20000100800 */
[----:B------:R-:W-:-:S03]  /*59c0*/  PRMT R249, RZ, 0x7610, R249 ;  /* 0x00007610fff97816 */ /* 0x000fc600000000f9 */
[----:B------:R0:W-:Y:S01]  /*59d0*/  STL [R1+0x1ac], R112 ;  /* 0x0001ac7001007387 */ /* 0x0001e20000100800 */
[----:B------:R-:W-:-:S03]  /*59e0*/  @!P4 IMAD.IADD R39, R39, 0x1, -R139 ;  /* 0x000000012727c824 */ /* 0x000fc600078e0a8b */
[----:B-1----:R-:W4:Y:S01]  /*59f0*/  LDL.LU R171, [R1+0x4c0] ;  /* 0x0004c00001ab7983 */ /* 0x002f220000300800 */
[----:B------:R-:W-:-:S03]  /*5a00*/  @P0 IMAD.MOV.U32 R36, RZ, RZ, R129 ;  /* 0x000000ffff240224 */ /* 0x000fc600078e0081 */
[----:B------:R-:W4:Y:S01]  /*5a10*/  LDL.LU R170, [R1+0x4bc] ;  /* 0x0004bc0001aa7983 */ /* 0x000f220000300800 */
[----:B------:R-:W-:Y:S01]  /*5a20*/  @P0 IMAD.MOV.U32 R37, RZ, RZ, R130 ;  /* 0x000000ffff250224 */ /* 0x000fe200078e0082 */
[----:B------:R-:W-:Y:S02]  /*5a30*/  ISETP.GT.U32.AND P4, PT, R139, R40, PT ;  /* 0x000000288b00720c */ /* 0x000fe40003f84070 */
[----:B------:R-:W-:Y:S02]  /*5a40*/  PRMT R248, RZ, 0x7610, R248 ;  /* 0x00007610fff87816 */ /* 0x000fe400000000f8 */
[----:B------:R1:W4:Y:S01]  /*5a50*/  @P0 LDG.E.U8 R249, desc[UR26][R36.64] ;  /* 0x0000001a24f90981 */ /* 0x000322000c1e1100 */
[----:B------:R-:W-:Y:S01]  /*5a60*/  @!P5 IMAD.MOV R41, RZ, RZ, -R41 ;  /* 0x000000ffff29d224 */ /* 0x000fe200078e0a29 */
[----:B------:R-:W-:Y:S01]  /*5a70*/  ISETP.GE.AND P5, PT, R211, RZ, PT ;  /* 0x000000ffd300720c */ /* 0x000fe20003fa6270 */
[----:B------:R-:W-:Y:S01]  /*5a80*/  @!P3 IMAD.IADD R38, R38, 0x1, -R139 ;  /* 0x000000012626b824 */ /* 0x000fe200078e0a8b */
[----:B------:R-:W-:Y:S01]  /*5a90*/  ISETP.GT.U32.AND P3, PT, R139, R42, PT ;  /* 0x0000002a8b00720c */ /* 0x000fe20003f64070 */
[----:B-1----:R-:W-:-:S02]  /*5aa0*/  @P0 IMAD.MOV.U32 R36, RZ, RZ, R113 ;  /* 0x000000ffff240224 */ /* 0x002fc400078e0071 */
[----:B------:R-:W-:Y:S02]  /*5ab0*/  @P0 IMAD.MOV.U32 R37, RZ, RZ, R112 ;  /* 0x000000ffff250224 */ /* 0x000fe400078e0070 */
[----:B------:R-:W-:-:S03]  /*5ac0*/  @!P4 IMAD.IADD R40, R40, 0x1, -R139 ;  /* 0x000000012828c824 */ /* 0x000fc600078e0a8b */
[----:B------:R1:W4:Y:S02]  /*5ad0*/  @P0 LDG.E.U8 R248, desc[UR26][R36.64] ;  /* 0x0000001a24f80981 */ /* 0x000324000c1e1100 */
[----:B------:R-:W-:Y:S02]  /*5ae0*/  ISETP.GT.U32.AND P4, PT, R139, R40, PT ;  /* 0x000000288b00720c */ /* 0x000fe40003f84070 */
[----:B-1----:R-:W-:Y:S01]  /*5af0*/  SEL R36, R169, R45, !P2 ;  /* 0x0000002da9247207 */ /* 0x002fe20005000000 */
[----:B------:R-:W-:-:S04]  /*5b00*/  IMAD.MOV.U32 R45, RZ, RZ, R38 ;  /* 0x000000ffff2d7224 */ /* 0x000fc800078e0026 */
[----:B------:R-:W-:Y:S02]  /*5b10*/  IMAD R38, R36, UR6, RZ ;  /* 0x0000000624267c24 */ /* 0x000fe4000f8e02ff */
[----:B------:R-:W-:Y:S02]  /*5b20*/  @!P5 IMAD.MOV R45, RZ, RZ, -R45 ;  /* 0x000000ffff2dd224 */ /* 0x000fe400078e0a2d */
[----:B------:R-:W-:Y:S01]  /*5b30*/  @!P3 IMAD.IADD R42, R42, 0x1, -R139 ;  /* 0x000000012a2ab824 */ /* 0x000fe200078e0a8b */
[----:B------:R-:W-:-:S04]  /*5b40*/  IADD3 R36, P5, PT, R38, R127, RZ ;  /* 0x0000007f26247210 */ /* 0x000fc80007fbe0ff */
[----:B------:R-:W-:Y:S02]  /*5b50*/  LEA.HI.X.SX32 R38, R38, R126, 0x1, P5 ;  /* 0x0000007e26267211 */ /* 0x000fe400028f0eff */
[----:B------:R-:W-:Y:S01]  /*5b60*/  ISETP.GE.AND P5, PT, R194, RZ, PT ;  /* 0x000000ffc200720c */ /* 0x000fe20003fa6270 */
[----:B------:R-:W-:Y:S01]  /*5b70*/  @!P4 IMAD.IADD R40, R40, 0x1, -R139 ;  /* 0x000000012828c824 */ /* 0x000fe200078e0a8b */
[----:B------:R-:W-:-:S03]  /*5b80*/  ISETP.GT.U32.AND P4, PT, R139, R111, PT ;  /* 0x0000006f8b00720c */ /* 0x000fc60003f84070 */
[----:B0-----:R-:W-:Y:S01]  /*5b90*/  IMAD.MOV.U32 R112, RZ, RZ, R40 ;  /* 0x000000ffff707224 */ /* 0x001fe200078e0028 */
[----:B------:R-:W-:Y:S01]  /*5ba0*/  PRMT R240, RZ, 0x7610, R240 ;  /* 0x00007610fff07816 */ /* 0x000fe200000000f0 */
[----:B------:R-:W-:-:S06]  /*5bb0*/  @P0 IMAD.MOV.U32 R40, RZ, RZ, R36 ;  /* 0x000000ffff280224 */ /* 0x000fcc00078e0024 */
[----:B------:R-:W-:Y:S01]  /*5bc0*/  @!P5 IMAD.MOV R112, RZ, RZ, -R112 ;  /* 0x000000ffff70d224 */ /* 0x000fe200078e0a70 */
[----:B------:R-:W-:Y:S01]  /*5bd0*/  ISETP.GE.AND P5, PT, R187, RZ, PT ;  /* 0x000000ffbb00720c */ /* 0x000fe20003fa6270 */
[----:B------:R-:W-:-:S05]  /*5be0*/  @!P4 IMAD.IADD R111, R111, 0x1, -R139 ;  /* 0x000000016f6fc824 */ /* 0x000fca00078e0a8b */
[----:B------:R-:W-:Y:S02]  /*5bf0*/  ISETP.GT.U32.AND P4, PT, R139, R111, PT ;  /* 0x0000006f8b00720c */ /* 0x000fe40003f84070 */
[----:B------:R-:W-:-:S11]  /*5c00*/  PRMT R233, RZ, 0x7610, R233 ;  /* 0x00007610ffe97816 */ /* 0x000fd600000000e9 */
[----:B------:R-:W-:Y:S01]  /*5c10*/  @!P4 IMAD.IADD R111, R111, 0x1, -R139 ;  /* 0x000000016f6fc824 */ /* 0x000fe200078e0a8b */
[----:B------:R-:W-:-:S13]  /*5c20*/  ISETP.GT.U32.AND P4, PT, R139, R47, PT ;  /* 0x0000002f8b00720c */ /* 0x000fda0003f84070 */
[----:B------:R-:W-:Y:S01]  /*5c30*/  @!P4 IMAD.IADD R47, R47, 0x1, -R139 ;  /* 0x000000012f2fc824 */ /* 0x000fe200078e0a8b */
[----:B--2---:R0:W-:Y:S04]  /*5c40*/  STL [R1+0xa0], R161 ;  /* 0x0000a0a101007387 */ /* 0x0041e80000100800 */
[----:B0-----:R-:W2:Y:S04]  /*5c50*/  LDL.LU R161, [R1+0x4b8] ;  /* 0x0004b80001a17983 */ /* 0x001ea80000300800 */
[----:B------:R-:W2:Y:S04]  /*5c60*/  LDL.LU R160, [R1+0x4b4] ;  /* 0x0004b40001a07983 */ /* 0x000ea80000300800 */
[----:B---3--:R0:W-:Y:S01]  /*5c70*/  STL [R1+0x14c], R44 ;  /* 0x00014c2c01007387 */ /* 0x0081e20000100800 */
[----:B------:R-:W-:-:S02]  /*5c80*/  PRMT R224, RZ, 0x7610, R224 ;  /* 0x00007610ffe07816 */ /* 0x000fc400000000e0 */
[----:B------:R-:W-:Y:S01]  /*5c90*/  PRMT R217, RZ, 0x7610, R217 ;  /* 0x00007610ffd97816 */ /* 0x000fe200000000d9 */
[----:B------:R-:W3:Y:S01]  /*5ca0*/  LDL R132, [R1+0x2d4] ;  /* 0x0002d40001847983 */ /* 0x000ee20000100800 */
[----:B0-----:R-:W-:-:S04]  /*5cb0*/  IMAD.MOV.U32 R44, RZ, RZ, R39 ;  /* 0x000000ffff2c7224 */ /* 0x001fc800078e0027 */
[----:B------:R-:W-:Y:S01]  /*5cc0*/  @!P1 IMAD.MOV R44, RZ, RZ, -R44 ;  /* 0x000000ffff2c9224 */ /* 0x000fe200078e0a2c */
[----:B------:R-:W-:Y:S02]  /*5cd0*/  ISETP.GT.U32.AND P1, PT, R139, R43, PT ;  /* 0x0000002b8b00720c */ /* 0x000fe40003f24070 */
[----:B------:R-:W-:-:S05]  /*5ce0*/  SEL R39, R169, R41, !P2 ;  /* 0x00000029a9277207 */ /* 0x000fca0005000000 */
[----:B------:R-:W-:-:S06]  /*5cf0*/  IMAD R39, R39, UR6, RZ ;  /* 0x0000000627277c24 */ /* 0x000fcc000f8e02ff */
[----:B------:R-:W-:Y:S01]  /*5d00*/  @!P1 IMAD.IADD R43, R43, 0x1, -R139 ;  /* 0x000000012b2b9824 */ /* 0x000fe200078e0a8b */
[----:B------:R-:W-:-:S04]  /*5d10*/  IADD3 R37, P1, PT, R39, R127, RZ ;  /* 0x0000007f27257210 */ /* 0x000fc80007f3e0ff */
[----:B------:R-:W-:Y:S02]  /*5d20*/  LEA.HI.X.SX32 R39, R39, R126, 0x1, P1 ;  /* 0x0000007e27277211 */ /* 0x000fe400008f0eff */
[C---:B------:R-:W-:Y:S02]  /*5d30*/  ISETP.GT.U32.AND P1, PT, R139.reuse, R42, PT ;  /* 0x0000002a8b00720c */ /* 0x040fe40003f24070 */
[----:B------:R-:W-:Y:S01]  /*5d40*/  ISETP.GT.U32.AND P3, PT, R139, R43, PT ;  /* 0x0000002b8b00720c */ /* 0x000fe20003f64070 */
[----:B------:R-:W-:-:S05]  /*5d50*/  @P0 IMAD.MOV.U32 R41, RZ, RZ, R38 ;  /* 0x000000ffff290224 */ /* 0x000fca00078e0026 */
[----:B------:R0:W2:Y:S05]  /*5d60*/  @P0 LDG.E.U8 R240, desc[UR26][R40.64] ;  /* 0x0000001a28f00981 */ /* 0x0000aa000c1e1100 */
[--C-:B------:R-:W-:Y:S01]  /*5d70*/  @!P1 IMAD.IADD R42, R42, 0x1, -R139.reuse ;  /* 0x000000012a2a9824 */ /* 0x100fe200078e0a8b */
[----:B------:R-:W-:Y:S01]  /*5d80*/  ISETP.GT.U32.AND P1, PT, R139, R110, PT ;  /* 0x0000006e8b00720c */ /* 0x000fe20003f24070 */
[----:B------:R-:W-:Y:S01]  /*5d90*/  @!P3 IMAD.IADD R43, R43, 0x1, -R139 ;  /* 0x000000012b2bb824 */ /* 0x000fe200078e0a8b */
[----:B------:R-:W-:Y:S02]  /*5da0*/  ISETP.GE.AND P3, PT, R186, RZ, PT ;  /* 0x000000ffba00720c */ /* 0x000fe40003f66270 */
[C---:B0-----:R-:W-:Y:S01]  /*5db0*/  SEL R41, R169.reuse, R44, !P2 ;  /* 0x0000002ca9297207 */ /* 0x041fe20005000000 */
[----:B------:R-:W-:Y:S01]  /*5dc0*/  IMAD.MOV.U32 R113, RZ, RZ, R43 ;  /* 0x000000ffff717224 */ /* 0x000fe200078e002b */
[----:B------:R-:W-:Y:S01]  /*5dd0*/  SEL R43, R169, R45, !P2 ;  /* 0x0000002da92b7207 */ /* 0x000fe20005000000 */
[----:B------:R-:W-:-:S02]  /*5de0*/  IMAD.MOV.U32 R114, RZ, RZ, R42 ;  /* 0x000000ffff727224 */ /* 0x000fc400078e002a */
[----:B------:R-:W-:Y:S02]  /*5df0*/  IMAD R41, R41, UR6, RZ ;  /* 0x0000000629297c24 */ /* 0x000fe4000f8e02ff */
[----:B------:R-:W-:Y:S02]  /*5e00*/  @!P5 IMAD.MOV R113, RZ, RZ, -R113 ;  /* 0x000000ffff71d224 */ /* 0x000fe400078e0a71 */
[----:B------:R-:W-:Y:S01]  /*5e10*/  @!P1 IMAD.IADD R110, R110, 0x1, -R139 ;  /* 0x000000016e6e9824 */ /* 0x000fe200078e0a8b */
[----:B------:R-:W-:Y:S01]  /*5e20*/  IADD3 R40, P5, PT, R41, R127, RZ ;  /* 0x0000007f29287210 */ /* 0x000fe20007fbe0ff */
[----:B------:R-:W-:Y:S02]  /*5e30*/  IMAD R43, R43, UR6, RZ ;  /* 0x000000062b2b7c24 */ /* 0x000fe4000f8e02ff */
[----:B------:R-:W-:Y:S01]  /*5e40*/  @!P3 IMAD.MOV R114, RZ, RZ, -R114 ;  /* 0x000000ffff72b224 */ /* 0x000fe200078e0a72 */
[----:B------:R-:W-:Y:S01]  /*5e50*/  ISETP.GE.AND P3, PT, R137, RZ, PT ;  /* 0x000000ff8900720c */ /* 0x000fe20003f66270 */
[----:B------:R-:W-:-:S02]  /*5e60*/  @P0 IMAD.MOV.U32 R44, RZ, RZ, R37 ;  /* 0x000000ffff2c0224 */ /* 0x000fc400078e0025 */
[----:B------:R-:W-:Y:S01]  /*5e70*/  @P0 IMAD.MOV.U32 R45, RZ, RZ, R39 ;  /* 0x000000ffff2d0224 */ /* 0x000fe200078e0027 */
[----:B------:R-:W-:Y:S02]  /*5e80*/  LEA.HI.X.SX32 R41, R41, R126, 0x1, P5 ;  /* 0x0000007e29297211 */ /* 0x000fe400028f0eff */
[----:B------:R-:W-:Y:S02]  /*5e90*/  ISETP.GT.U32.AND P1, PT, R139, R110, PT ;  /* 0x0000006e8b00720c */ /* 0x000fe40003f24070 */
[C---:B------:R-:W-:Y:S01]  /*5ea0*/  IADD3 R42, P5, PT, R43.reuse, R127, RZ ;  /* 0x0000007f2b2a7210 */ /* 0x040fe20007fbe0ff */
[----:B------:R0:W2:Y:S03]  /*5eb0*/  @P0 LDG.E.U8 R233, desc[UR26][R44.64] ;  /* 0x0000001a2ce90981 */ /* 0x0000a6000c1e1100 */
[----:B------:R-:W-:Y:S02]  /*5ec0*/  LEA.HI.X.SX32 R43, R43, R126, 0x1, P5 ;  /* 0x0000007e2b2b7211 */ /* 0x000fe400028f0eff */
[----:B------:R-:W-:-:S02]  /*5ed0*/  ISETP.GT.U32.AND P5, PT, R139, R46, PT ;  /* 0x0000002e8b00720c */ /* 0x000fc40003fa4070 */
[C---:B0-----:R-:W-:Y:S01]  /*5ee0*/  SEL R45, R169.reuse, R112, !P2 ;  /* 0x00000070a92d7207 */ /* 0x041fe20005000000 */
[----:B------:R-:W-:Y:S01]  /*5ef0*/  @!P3 IMAD.MOV R111, RZ, RZ, -R111 ;  /* 0x000000ffff6fb224 */ /* 0x000fe200078e0a6f */
[C---:B------:R-:W-:Y:S02]  /*5f00*/  SEL R137, R169.reuse, R114, !P2 ;  /* 0x00000072a9897207 */ /* 0x040fe40005000000 */
[----:B------:R-:W-:Y:S01]  /*5f10*/  SEL R129, R169, R113, !P2 ;  /* 0x00000071a9817207 */ /* 0x000fe20005000000 */
[----:B------:R-:W-:Y:S01]  /*5f20*/  IMAD R45, R45, UR6, RZ ;  /* 0x000000062d2d7c24 */ /* 0x000fe2000f8e02ff */
[----:B------:R-:W-:Y:S01]  /*5f30*/  ISETP.GE.AND P3, PT, R179, RZ, PT ;  /* 0x000000ffb300720c */ /* 0x000fe20003f66270 */
[----:B------:R-:W-:Y:S02]  /*5f40*/  @!P1 IMAD.IADD R110, R110, 0x1, -R139 ;  /* 0x000000016e6e9824 */ /* 0x000fe400078e0a8b */
[----:B------:R-:W-:Y:S01]  /*5f50*/  IMAD R137, R137, UR6, RZ ;  /* 0x0000000689897c24 */ /* 0x000fe2000f8e02ff */
[----:B------:R-:W-:Y:S01]  /*5f60*/  IADD3 R44, P1, PT, R45, R127, RZ ;  /* 0x0000007f2d2c7210 */ /* 0x000fe20007f3e0ff */
[----:B------:R-:W-:-:S02]  /*5f70*/  IMAD R129, R129, UR6, RZ ;  /* 0x0000000681817c24 */ /* 0x000fc4000f8e02ff */
[----:B------:R-:W-:Y:S01]  /*5f80*/  @!P5 IMAD.IADD R46, R46, 0x1, -R139 ;  /* 0x000000012e2ed824 */ /* 0x000fe200078e0a8b */
[-C--:B------:R-:W-:Y:S02]  /*5f90*/  LEA.HI.X.SX32 R45, R45, R126.reuse, 0x1, P1 ;  /* 0x0000007e2d2d7211 */ /* 0x080fe400008f0eff */
[-C--:B------:R-:W-:Y:S02]  /*5fa0*/  IADD3 R179, P1, PT, R137, R127.reuse, RZ ;  /* 0x0000007f89b37210 */ /* 0x080fe40007f3e0ff */
[----:B------:R-:W-:Y:S01]  /*5fb0*/  IADD3 R130, P4, PT, R129, R127, RZ ;  /* 0x0000007f81827210 */ /* 0x000fe20007f9e0ff */
[----:B------:R-:W-:Y:S01]  /*5fc0*/  @!P3 IMAD.MOV R110, RZ, RZ, -R110 ;  /* 0x000000ffff6eb224 */ /* 0x000fe200078e0a6e */
[-C--:B------:R-:W-:Y:S02]  /*5fd0*/  LEA.HI.X.SX32 R137, R137, R126.reuse, 0x1, P1 ;  /* 0x0000007e89897211 */ /* 0x080fe400008f0eff */
[----:B------:R-:W-:Y:S02]  /*5fe0*/  LEA.HI.X.SX32 R129, R129, R126, 0x1, P4 ;  /* 0x0000007e81817211 */ /* 0x000fe400020f0eff */
[----:B------:R-:W-:-:S02]  /*5ff0*/  ISETP.GT.U32.AND P1, PT, R139, R46, PT ;  /* 0x0000002e8b00720c */ /* 0x000fc40003f24070 */
[----:B------:R-:W-:Y:S02]  /*6000*/  ISETP.GT.U32.AND P4, PT, R139, R109, PT ;  /* 0x0000006d8b00720c */ /* 0x000fe40003f84070 */
[----:B------:R-:W-:Y:S02]  /*6010*/  SEL R194, R169, R110, !P2 ;  /* 0x0000006ea9c27207 */ /* 0x000fe40005000000 */
[----:B------:R-:W-:-:S03]  /*6020*/  ISETP.GT.U32.AND P3, PT, R139, R108, PT ;  /* 0x0000006c8b00720c */ /* 0x000fc60003f64070 */
[----:B------:R-:W-:-:S04]  /*6030*/  IMAD R194, R194, UR6, RZ ;  /* 0x00000006c2c27c24 */ /* 0x000fc8000f8e02ff */
[--C-:B------:R-:W-:Y:S01]  /*6040*/  @!P1 IMAD.IADD R46, R46, 0x1, -R139.reuse ;  /* 0x000000012e2e9824 */ /* 0x100fe200078e0a8b */
[----:B------:R-:W-:Y:S01]  /*6050*/  ISETP.GE.AND P1, PT, R195, RZ, PT ;  /* 0x000000ffc300720c */ /* 0x000fe20003f26270 */
[----:B------:R-:W-:Y:S01]  /*6060*/  @!P4 IMAD.IADD R109, R109, 0x1, -R139 ;  /* 0x000000016d6dc824 */ /* 0x000fe200078e0a8b */
[----:B------:R-:W-:-:S04]  /*6070*/  IADD3 R195, P4, PT, R194, R127, RZ ;  /* 0x0000007fc2c37210 */ /* 0x000fc80007f9e0ff */
[----:B------:R-:W-:Y:S02]  /*6080*/  LEA.HI.X.SX32 R194, R194, R126, 0x1, P4 ;  /* 0x0000007ec2c27211 */ /* 0x000fe400020f0eff */
[----:B------:R-:W-:Y:S01]  /*6090*/  ISETP.GT.U32.AND P4, PT, R139, R109, PT ;  /* 0x0000006d8b00720c */ /* 0x000fe20003f84070 */
[----:B------:R-:W-:-:S05]  /*60a0*/  @!P3 IMAD.IADD R108, R108, 0x1, -R139 ;  /* 0x000000016c6cb824 */ /* 0x000fca00078e0a8b */
[----:B------:R-:W-:-:S07]  /*60b0*/  ISETP.GT.U32.AND P3, PT, R139, R108, PT ;  /* 0x0000006c8b00720c */ /* 0x000fce0003f64070 */
[----:B------:R-:W-:Y:S01]  /*60c0*/  @!P4 IMAD.IADD R109, R109, 0x1, -R139 ;  /* 0x000000016d6dc824 */ /* 0x000fe200078e0a8b */
[----:B------:R-:W-:-:S05]  /*60d0*/  ISETP.GE.AND P4, PT, R210, RZ, PT ;  /* 0x000000ffd200720c */ /* 0x000fca0003f86270 */
[----:B------:R-:W-:Y:S01]  /*60e0*/  @!P3 IMAD.IADD R108, R108, 0x1, -R139 ;  /* 0x000000016c6cb824 */ /* 0x000fe200078e0a8b */
[----:B------:R-:W-:-:S07]  /*60f0*/  ISETP.GE.AND P3, PT, R203, RZ, PT ;  /* 0x000000ffcb00720c */ /* 0x000fce0003f66270 */
[----:B------:R-:W-:Y:S01]  /*6100*/  @!P4 IMAD.MOV R109, RZ, RZ, -R109 ;  /* 0x000000ffff6dc224 */ /* 0x000fe200078e0a6d */
[----:B------:R-:W-:-:S05]  /*6110*/  ISETP.GT.U32.AND P4, PT, R139, R102, PT ;  /* 0x000000668b00720c */ /* 0x000fca0003f84070 */
[----:B------:R-:W-:-:S08]  /*6120*/  @!P3 IMAD.MOV R108, RZ, RZ, -R108 ;  /* 0x000000ffff6cb224 */ /* 0x000fd000078e0a6c */
[----:B------:R-:W-:Y:S01]  /*6130*/  @!P4 IMAD.IADD R102, R102, 0x1, -R139 ;  /* 0x000000016666c824 */ /* 0x000fe200078e0a8b */
[----:B------:R-:W-:Y:S02]  /*6140*/  ISETP.GE.AND P4, PT, R226, RZ, PT ;  /* 0x000000ffe200720c */ /* 0x000fe40003f86270 */
[C---:B------:R-:W-:Y:S02]  /*6150*/  SEL R226, R169.reuse, R108, !P2 ;  /* 0x0000006ca9e27207 */ /* 0x040fe40005000000 */
[----:B------:R-:W2:Y:S01]  /*6160*/  LDL R108, [R1+0x2e4] ;  /* 0x0002e400016c7983 */ /* 0x000ea20000100800 */
[----:B------:R-:W-:-:S03]  /*6170*/  SEL R218, R169, R109, !P2 ;  /* 0x0000006da9da7207 */ /* 0x000fc60005000000 */
[----:B------:R-:W3:Y:S01]  /*6180*/  LDL R109, [R1+0x2dc] ;  /* 0x0002dc00016d7983 */ /* 0x000ee20000100800 */
[----:B------:R-:W-:Y:S02]  /*6190*/  ISETP.GT.U32.AND P5, PT, R139, R47, PT ;  /* 0x0000002f8b00720c */ /* 0x000fe40003fa4070 */
[----:B------:R-:W-:-:S05]  /*61a0*/  SEL R186, R169, R111, !P2 ;  /* 0x0000006fa9ba7207 */ /* 0x000fca0005000000 */
[----:B------:R-:W-:-:S06]  /*61b0*/  IMAD R186, R186, UR6, RZ ;  /* 0x00000006baba7c24 */ /* 0x000fcc000f8e02ff */
[----:B------:R-:W-:Y:S01]  /*61c0*/  @!P5 IMAD.IADD R47, R47, 0x1, -R139 ;  /* 0x000000012f2fd824 */ /* 0x000fe200078e0a8b */
[----:B------:R-:W-:-:S04]  /*61d0*/  IADD3 R187, P5, PT, R186, R127, RZ ;  /* 0x0000007fbabb7210 */ /* 0x000fc80007fbe0ff */
[----:B------:R-:W-:Y:S02]  /*61e0*/  LEA.HI.X.SX32 R186, R186, R126, 0x1, P5 ;  /* 0x0000007ebaba7211 */ /* 0x000fe400028f0eff */
[----:B------:R-:W-:Y:S01]  /*61f0*/  ISETP.GE.AND P5, PT, R202, RZ, PT ;  /* 0x000000ffca00720c */ /* 0x000fe20003fa6270 */
[----:B------:R-:W-:Y:S02]  /*6200*/  IMAD.MOV.U32 R110, RZ, RZ, R46 ;  /* 0x000000ffff6e7224 */ /* 0x000fe400078e002e */
[----:B------:R-:W-:Y:S01]  /*6210*/  @!P1 IMAD.MOV R47, RZ, RZ, -R47 ;  /* 0x000000ffff2f9224 */ /* 0x000fe200078e0a2f */
[----:B------:R-:W-:-:S04]  /*6220*/  ISETP.GT.U32.AND P1, PT, R139, R105, PT ;  /* 0x000000698b00720c */ /* 0x000fc80003f24070 */
[----:B------:R-:W-:-:S05]  /*6230*/  SEL R202, R169, R47, !P2 ;  /* 0x0000002fa9ca7207 */ /* 0x000fca0005000000 */
[----:B------:R-:W-:Y:S01]  /*6240*/  @!P5 IMAD.MOV R110, RZ, RZ, -R110 ;  /* 0x000000ffff6ed224 */ /* 0x000fe200078e0a6e */
[----:B------:R-:W-:Y:S01]  /*6250*/  ISETP.GT.U32.AND P5, PT, R139, R104, PT ;  /* 0x000000688b00720c */ /* 0x000fe20003fa4070 */
[----:B------:R-:W-:Y:S02]  /*6260*/  IMAD R202, R202, UR6, RZ ;  /* 0x00000006caca7c24 */ /* 0x000fe4000f8e02ff */
[----:B------:R-:W-:-:S03]  /*6270*/  @!P1 IMAD.IADD R105, R105, 0x1, -R139 ;  /* 0x0000000169699824 */ /* 0x000fc600078e0a8b */
[----:B------:R-:W-:-:S07]  /*6280*/  IADD3 R203, P1, PT, R202, R127, RZ ;  /* 0x0000007fcacb7210 */ /* 0x000fce0007f3e0ff */
[----:B------:R-:W-:Y:S01]  /*6290*/  @!P5 IMAD.IADD R104, R104, 0x1, -R139 ;  /* 0x000000016868d824 */ /* 0x000fe200078e0a8b */
[----:B------:R-:W-:-:S04]  /*62a0*/  LEA.HI.X.SX32 R202, R202, R126, 0x1, P1 ;  /* 0x0000007ecaca7211 */ /* 0x000fc800008f0eff */
[C---:B------:R-:W-:Y:S02]  /*62b0*/  ISETP.GT.U32.AND P1, PT, R139.reuse, R104, PT ;  /* 0x000000688b00720c */ /* 0x040fe40003f24070 */
[----:B------:R-:W-:Y:S02]  /*62c0*/  ISETP.GT.U32.AND P5, PT, R139, R105, PT ;  /* 0x000000698b00720c */ /* 0x000fe40003fa4070 */
[----:B------:R-:W-:Y:S02]  /*62d0*/  SEL R210, R169, R110, !P2 ;  /* 0x0000006ea9d27207 */ /* 0x000fe40005000000 */
[----:B------:R-:W-:-:S03]  /*62e0*/  ISETP.GT.U32.AND P3, PT, R139, R103, PT ;  /* 0x000000678b00720c */ /* 0x000fc60003f64070 */
[----:B------:R-:W-:-:S04]  /*62f0*/  IMAD R210, R210, UR6, RZ ;  /* 0x00000006d2d27c24 */ /* 0x000fc8000f8e02ff */
[--C-:B------:R-:W-:Y:S01]  /*6300*/  @!P1 IMAD.IADD R104, R104, 0x1, -R139.reuse ;  /* 0x0000000168689824 */ /* 0x100fe200078e0a8b */
[----:B------:R-:W-:Y:S01]  /*6310*/  ISETP.GE.AND P1, PT, R219, RZ, PT ;  /* 0x000000ffdb00720c */ /* 0x000fe20003f26270 */
[--C-:B------:R-:W-:Y:S01]  /*6320*/  @!P5 IMAD.IADD R105, R105, 0x1, -R139.reuse ;  /* 0x000000016969d824 */ /* 0x100fe200078e0a8b */
[-C--:B------:R-:W-:Y:S01]  /*6330*/  IADD3 R211, P5, PT, R210, R127.reuse, RZ ;  /* 0x0000007fd2d37210 */ /* 0x080fe20007fbe0ff */
[----:B------:R-:W-:Y:S02]  /*6340*/  IMAD R218, R218, UR6, RZ ;  /* 0x00000006dada7c24 */ /* 0x000fe4000f8e02ff */
[----:B------:R-:W-:Y:S01]  /*6350*/  @!P3 IMAD.IADD R103, R103, 0x1, -R139 ;  /* 0x000000016767b824 */ /* 0x000fe200078e0a8b */
[----:B------:R-:W-:Y:S02]  /*6360*/  LEA.HI.X.SX32 R210, R210, R126, 0x1, P5 ;  /* 0x0000007ed2d27211 */ /* 0x000fe400028f0eff */
[----:B------:R-:W-:Y:S01]  /*6370*/  IADD3 R219, P5, PT, R218, R127, RZ ;  /* 0x0000007fdadb7210 */ /* 0x000fe20007fbe0ff */
[----:B------:R-:W-:-:S03]  /*6380*/  @P0 IMAD.MOV.U32 R46, RZ, RZ, R130 ;  /* 0x000000ffff2e0224 */ /* 0x000fc600078e0082 */
[----:B------:R-:W-:Y:S01]  /*6390*/  LEA.HI.X.SX32 R218, R218, R126, 0x1, P5 ;  /* 0x0000007edada7211 */ /* 0x000fe200028f0eff */
[----:B------:R-:W-:Y:S01]  /*63a0*/  @!P1 IMAD.MOV R105, RZ, RZ, -R105 ;  /* 0x000000ffff699224 */ /* 0x000fe200078e0a69 */
[C---:B------:R-:W-:Y:S01]  /*63b0*/  ISETP.GT.U32.AND P5, PT, R139.reuse, R103, PT ;  /* 0x000000678b00720c */ /* 0x040fe20003fa4070 */
[----:B------:R-:W-:Y:S01]  /*63c0*/  @P0 IMAD.MOV.U32 R47, RZ, RZ, R129 ;  /* 0x000000ffff2f0224 */ /* 0x000fe200078e0081 */
[C---:B------:R-:W-:Y:S02]  /*63d0*/  ISETP.GT.U32.AND P1, PT, R139.reuse, R101, PT ;  /* 0x000000658b00720c */ /* 0x040fe40003f24070 */
[----:B------:R-:W-:Y:S02]  /*63e0*/  ISETP.GT.U32.AND P3, PT, R139, R102, PT ;  /* 0x000000668b00720c */ /* 0x000fe40003f64070 */
[----:B------:R0:W4:Y:S01]  /*63f0*/  @P0 LDG.E.U8 R224, desc[UR26][R46.64] ;  /* 0x0000001a2ee00981 */ /* 0x000122000c1e1100 */
[----:B------:R-:W-:Y:S01]  /*6400*/  IMAD R226, R226, UR6, RZ ;  /* 0x00000006e2e27c24 */ /* 0x000fe2000f8e02ff */
[----:B------:R-:W-:Y:S01]  /*6410*/  PRMT R216, RZ, 0x7610, R216 ;  /* 0x00007610ffd87816 */ /* 0x000fe200000000d8 */
[----:B------:R-:W-:-:S02]  /*6420*/  @!P4 IMAD.MOV R104, RZ, RZ, -R104 ;  /* 0x000000ffff68c224 */ /* 0x000fc400078e0a68 */
[----:B0-----:R-:W-:Y:S02]  /*6430*/  @P0 IMAD.MOV.U32 R46, RZ, RZ, R179 ;  /* 0x000000ffff2e0224 */ /* 0x001fe400078e00b3 */
[----:B------:R-:W-:Y:S01]  /*6440*/  @P0 IMAD.MOV.U32 R47, RZ, RZ, R137 ;  /* 0x000000ffff2f0224 */ /* 0x000fe200078e0089 */
[----:B------:R-:W-:Y:S01]  /*6450*/  ISETP.GT.U32.AND P4, PT, R139, R100, PT ;  /* 0x000000648b00720c */ /* 0x000fe20003f84070 */
[--C-:B------:R-:W-:Y:S01]  /*6460*/  @!P5 IMAD.IADD R103, R103, 0x1, -R139.reuse ;  /* 0x000000016767d824 */ /* 0x100fe200078e0a8b */
[----:B------:R-:W-:Y:S02]  /*6470*/  ISETP.GE.AND P5, PT, R227, RZ, PT ;  /* 0x000000ffe300720c */ /* 0x000fe40003fa6270 */
[----:B------:R0:W4:Y:S01]  /*6480*/  @P0 LDG.E.U8 R217, desc[UR26][R46.64] ;  /* 0x0000001a2ed90981 */ /* 0x000122000c1e1100 */
[--C-:B------:R-:W-:Y:S01]  /*6490*/  @!P1 IMAD.IADD R101, R101, 0x1, -R139.reuse ;  /* 0x0000000165659824 */ /* 0x100fe200078e0a8b */
[----:B------:R-:W-:Y:S01]  /*64a0*/  IADD3 R227, P1, PT, R226, R127, RZ ;  /* 0x0000007fe2e37210 */ /* 0x000fe20007f3e0ff */
[----:B------:R-:W-:Y:S01]  /*64b0*/  @!P3 IMAD.IADD R102, R102, 0x1, -R139 ;  /* 0x000000016666b824 */ /* 0x000fe200078e0a8b */
[----:B------:R-:W-:Y:S01]  /*64c0*/  ISETP.GE.AND P3, PT, R242, RZ, PT ;  /* 0x000000fff200720c */ /* 0x000fe20003f66270 */
[----:B0-----:R-:W-:-:S02]  /*64d0*/  @P0 IMAD.MOV.U32 R46, RZ, RZ, R187 ;  /* 0x000000ffff2e0224 */ /* 0x001fc400078e00bb */
[----:B------:R-:W-:Y:S01]  /*64e0*/  @P0 IMAD.MOV.U32 R47, RZ, RZ, R186 ;  /* 0x000000ffff2f0224 */ /* 0x000fe200078e00ba */
[----:B------:R-:W-:Y:S02]  /*64f0*/  PRMT R209, RZ, 0x7610, R209 ;  /* 0x00007610ffd17816 */ /* 0x000fe400000000d1 */
[----:B------:R-:W-:Y:S02]  /*6500*/  LEA.HI.X.SX32 R226, R226, R126, 0x1, P1 ;  /* 0x0000007ee2e27211 */ /* 0x000fe400008f0eff */
[----:B------:R0:W4:Y:S01]  /*6510*/  @P0 LDG.E.U8 R216, desc[UR26][R46.64] ;  /* 0x0000001a2ed80981 */ /* 0x000122000c1e1100 */
[----:B------:R-:W-:Y:S02]  /*6520*/  ISETP.GT.U32.AND P1, PT, R139, R101, PT ;  /* 0x000000658b00720c */ /* 0x000fe40003f24070 */
[----:B------:R-:W-:Y:S01]  /*6530*/  PRMT R208, RZ, 0x7610, R208 ;  /* 0x00007610ffd07816 */ /* 0x000fe200000000d0 */
[----:B0-----:R-:W-:Y:S02]  /*6540*/  @P0 IMAD.MOV.U32 R46, RZ, RZ, R195 ;  /* 0x000000ffff2e0224 */ /* 0x001fe400078e00c3 */
[----:B------:R-:W-:-:S02]  /*6550*/  @P0 IMAD.MOV.U32 R47, RZ, RZ, R194 ;  /* 0x000000ffff2f0224 */ /* 0x000fc400078e00c2 */
[----:B------:R-:W-:-:S03]  /*6560*/  @!P4 IMAD.IADD R100, R100, 0x1, -R139 ;  /* 0x000000016464c824 */ /* 0x000fc600078e0a8b */
[----:B------:R0:W4:Y:S01]  /*6570*/  @P0 LDG.E.U8 R209, desc[UR26][R46.64] ;  /* 0x0000001a2ed10981 */ /* 0x000122000c1e1100 */
[----:B------:R-:W-:Y:S01]  /*6580*/  PRMT R201, RZ, 0x7610, R201 ;  /* 0x00007610ffc97816 */ /* 0x000fe200000000c9 */
[----:B------:R-:W-:Y:S01]  /*6590*/  @!P3 IMAD.MOV R102, RZ, RZ, -R102 ;  /* 0x000000ffff66b224 */ /* 0x000fe200078e0a66 */
[----:B------:R-:W-:Y:S01]  /*65a0*/  ISETP.GE.AND P3, PT, R235, RZ, PT ;  /* 0x000000ffeb00720c */ /* 0x000fe20003f66270 */
[----:B0-----:R-:W-:Y:S02]  /*65b0*/  @P0 IMAD.MOV.U32 R46, RZ, RZ, R203 ;  /* 0x000000ffff2e0224 */ /* 0x001fe400078e00cb */
[----:B------:R-:W-:Y:S01]  /*65c0*/  @P0 IMAD.MOV.U32 R47, RZ, RZ, R202 ;  /* 0x000000ffff2f0224 */ /* 0x000fe200078e00ca */
[----:B------:R-:W-:Y:S01]  /*65d0*/  ISETP.GT.U32.AND P4, PT, R139, R100, PT ;  /* 0x000000648b00720c */ /* 0x000fe20003f84070 */
[----:B------:R-:W-:-:S03]  /*65e0*/  @!P1 IMAD.IADD R101, R101, 0x1, -R139 ;  /* 0x0000000165659824 */ /* 0x000fc600078e0a8b */
[----:B------:R0:W4:Y:S01]  /*65f0*/  @P0 LDG.E.U8 R208, desc[UR26][R46.64] ;  /* 0x0000001a2ed00981 */ /* 0x000122000c1e1100 */
[----:B------:R-:W-:Y:S01]  /*6600*/  ISETP.GE.AND P1, PT, R234, RZ, PT ;  /* 0x000000ffea00720c */ /* 0x000fe20003f26270 */
[----:B------:R-:W-:Y:S01]  /*6610*/  @!P5 IMAD.MOV R103, RZ, RZ, -R103 ;  /* 0x000000ffff67d224 */ /* 0x000fe200078e0a67 */
[----:B------:R-:W-:Y:S02]  /*6620*/  SEL R234, R169, R105, !P2 ;  /* 0x00000069a9ea7207 */ /* 0x000fe40005000000 */
[----:B------:R-:W-:Y:S01]  /*6630*/  PRMT R200, RZ, 0x7610, R200 ;  /* 0x00007610ffc87816 */ /* 0x000fe200000000c8 */
[----:B0-----:R-:W-:Y:S02]  /*6640*/  @P0 IMAD.MOV.U32 R46, RZ, RZ, R211 ;  /* 0x000000ffff2e0224 */ /* 0x001fe400078e00d3 */
[----:B------:R-:W-:Y:S01]  /*6650*/  @P0 IMAD.MOV.U32 R47, RZ, RZ, R210 ;  /* 0x000000ffff2f0224 */ /* 0x000fe200078e00d2 */
[----:B------:R-:W-:-:S04]  /*6660*/  ISETP.GT.U32.AND P5, PT, R139, R96, PT ;  /* 0x000000608b00720c */ /* 0x000fc80003fa4070 */
[----:B------:R0:W4:Y:S01]  /*6670*/  @P0 LDG.E.U8 R201, desc[UR26][R46.64] ;  /* 0x0000001a2ec90981 */ /* 0x000122000c1e1100 */
[C---:B------:R-:W-:Y:S01]  /*6680*/  SEL R242, R169.reuse, R104, !P2 ;  /* 0x00000068a9f27207 */ /* 0x040fe20005000000 */
[----:B------:R-:W-:Y:S01]  /*6690*/  IMAD R234, R234, UR6, RZ ;  /* 0x00000006eaea7c24 */ /* 0x000fe2000f8e02ff */
[----:B------:R-:W-:Y:S01]  /*66a0*/  PRMT R193, RZ, 0x7610, R193 ;  /* 0x00007610ffc17816 */ /* 0x000fe200000000c1 */
[----:B0-----:R-:W-:Y:S02]  /*66b0*/  @P0 IMAD.MOV.U32 R46, RZ, RZ, R219 ;  /* 0x000000ffff2e0224 */ /* 0x001fe400078e00db */
[----:B------:R-:W-:Y:S01]  /*66c0*/  @P0 IMAD.MOV.U32 R47, RZ, RZ, R218 ;  /* 0x000000ffff2f0224 */ /* 0x000fe200078e00da */
[----:B------:R-:W-:Y:S01]  /*66d0*/  SEL R250, R169, R102, !P2 ;  /* 0x00000066a9fa7207 */ /* 0x000fe20005000000 */
[----:B------:R-:W-:-:S03]  /*66e0*/  @!P3 IMAD.MOV R101, RZ, RZ, -R101 ;  /* 0x000000ffff65b224 */ /* 0x000fc600078e0a65 */
[----:B------:R0:W4:Y:S01]  /*66f0*/  @P0 LDG.E.U8 R200, desc[UR26][R46.64] ;  /* 0x0000001a2ec80981 */ /* 0x000122000c1e1100 */
[----:B------:R-:W-:Y:S01]  /*6700*/  @!P4 IMAD.IADD R100, R100, 0x1, -R139 ;  /* 0x000000016464c824 */ /* 0x000fe200078e0a8b */
[-C--:B------:R-:W-:Y:S01]  /*6710*/  IADD3 R235, P3, PT, R234, R127.reuse, RZ ;  /* 0x0000007feaeb7210 */ /* 0x080fe20007f7e0ff */
[----:B------:R-:W-:Y:S02]  /*6720*/  IMAD R242, R242, UR6, RZ ;  /* 0x00000006f2f27c24 */ /* 0x000fe4000f8e02ff */
[----:B0-----:R-:W-:Y:S02]  /*6730*/  @P0 IMAD.MOV.U32 R46, RZ, RZ, R227 ;  /* 0x000000ffff2e0224 */ /* 0x001fe400078e00e3 */
[----:B------:R-:W-:Y:S01]  /*6740*/  @P0 IMAD.MOV.U32 R47, RZ, RZ, R226 ;  /* 0x000000ffff2f0224 */ /* 0x000fe200078e00e2 */
[----:B------:R-:W-:Y:S01]  /*6750*/  LEA.HI.X.SX32 R234, R234, R126, 0x1, P3 ;  /* 0x0000007eeaea7211 */ /* 0x000fe200018f0eff */
[----:B------:R-:W-:Y:S01]  /*6760*/  @!P5 IMAD.IADD R96, R96, 0x1, -R139 ;  /* 0x000000016060d824 */ /* 0x000fe200078e0a8b */
[----:B------:R-:W-:-:S02]  /*6770*/  IADD3 R243, P3, PT, R242, R127, RZ ;  /* 0x0000007ff2f37210 */ /* 0x000fc40007f7e0ff */
[----:B------:R0:W4:Y:S01]  /*6780*/  @P0 LDG.E.U8 R193, desc[UR26][R46.64] ;  /* 0x0000001a2ec10981 */ /* 0x000122000c1e1100 */
[----:B------:R-:W-:Y:S01]  /*6790*/  IMAD R250, R250, UR6, RZ ;  /* 0x00000006fafa7c24 */ /* 0x000fe2000f8e02ff */
[----:B------:R-:W-:Y:S02]  /*67a0*/  LEA.HI.X.SX32 R242, R242, R126, 0x1, P3 ;  /* 0x0000007ef2f27211 */ /* 0x000fe400018f0eff */
[----:B------:R-:W-:Y:S01]  /*67b0*/  ISETP.GT.U32.AND P5, PT, R139, R96, PT ;  /* 0x000000608b00720c */ /* 0x000fe20003fa4070 */
[----:B0-----:R-:W-:Y:S01]  /*67c0*/  IMAD.MOV.U32 R46, RZ, RZ, R100 ;  /* 0x000000ffff2e7224 */ /* 0x001fe200078e0064 */
[----:B------:R-:W-:Y:S02]  /*67d0*/  SEL R100, R169, R103, !P2 ;  /* 0x00000067a9647207 */ /* 0x000fe40005000000 */
[----:B------:R-:W-:Y:S01]  /*67e0*/  IADD3 R251, P3, PT, R250, R127, RZ ;  /* 0x0000007ffafb7210 */ /* 0x000fe20007f7e0ff */
[----:B------:R-:W-:Y:S01]  /*67f0*/  @!P1 IMAD.MOV R46, RZ, RZ, -R46 ;  /* 0x000000ffff2e9224 */ /* 0x000fe200078e0a2e */
[----:B------:R-:W-:Y:S01]  /*6800*/  ISETP.GT.U32.AND P4, PT, R139, R94, PT ;  /* 0x0000005e8b00720c */ /* 0x000fe20003f84070 */
[----:B------:R-:W-:Y:S01]  /*6810*/  IMAD R100, R100, UR6, RZ ;  /* 0x0000000664647c24 */ /* 0x000fe2000f8e02ff */
[----:B------:R-:W-:-:S02]  /*6820*/  SEL R47, R169, R101, !P2 ;  /* 0x00000065a92f7207 */ /* 0x000fc40005000000 */
[----:B------:R-:W-:Y:S02]  /*6830*/  LEA.HI.X.SX32 R250, R250, R126, 0x1, P3 ;  /* 0x0000007efafa7211 */ /* 0x000fe400018f0eff */
[----:B------:R-:W-:Y:S02]  /*6840*/  SEL R46, R169, R46, !P2 ;  /* 0x0000002ea92e7207 */ /* 0x000fe40005000000 */
[-C--:B------:R-:W-:Y:S01]  /*6850*/  IADD3 R131, P3, PT, R100, R127.reuse, RZ ;  /* 0x0000007f64837210 */ /* 0x080fe20007f7e0ff */
[----:B------:R-:W-:Y:S02]  /*6860*/  IMAD R47, R47, UR6, RZ ;  /* 0x000000062f2f7c24 */ /* 0x000fe4000f8e02ff */
[----:B------:R-:W-:Y:S01]  /*6870*/  IMAD R46, R46, UR6, RZ ;  /* 0x000000062e2e7c24 */ /* 0x000fe2000f8e02ff */
[----:B------:R-:W-:Y:S01]  /*6880*/  LEA.HI.X.SX32 R105, R100, R126, 0x1, P3 ;  /* 0x0000007e64697211 */ /* 0x000fe200018f0eff */
[----:B------:R0:W-:Y:S01]  /*6890*/  STL [R1+0x18], R131 ;  /* 0x0000188301007387 */ /* 0x0001e20000100800 */
[--C-:B------:R-:W-:Y:S01]  /*68a0*/  @!P5 IMAD.IADD R96, R96, 0x1, -R139.reuse ;  /* 0x000000016060d824 */ /* 0x100fe200078e0a8b */
[-C--:B------:R-:W-:Y:S01]  /*68b0*/  IADD3 R103, P5, PT, R47, R127.reuse, RZ ;  /* 0x0000007f2f677210 */ /* 0x080fe20007fbe0ff */
[----:B------:R-:W-:Y:S01]  /*68c0*/  @!P4 IMAD.IADD R94, R94, 0x1, -R139 ;  /* 0x000000015e5ec824 */ /* 0x000fe200078e0a8b */
[----:B------:R-:W-:-:S02]  /*68d0*/  IADD3 R101, P4, PT, R46, R127, RZ ;  /* 0x0000007f2e657210 */ /* 0x000fc40007f9e0ff */
[-C--:B------:R-:W-:Y:S01]  /*68e0*/  LEA.HI.X.SX32 R104, R47, R126.reuse, 0x1, P5 ;  /* 0x0000007e2f687211 */ /* 0x080fe200028f0eff */
[----:B------:R-:W-:Y:S01]  /*68f0*/  @P0 IMAD.MOV.U32 R47, RZ, RZ, R234 ;  /* 0x000000ffff2f0224 */ /* 0x000fe200078e00ea */
[----:B------:R-:W-:Y:S02]  /*6900*/  PRMT R192, RZ, 0x7610, R192 ;  /* 0x00007610ffc07816 */ /* 0x000fe400000000c0 */
[----:B------:R-:W-:Y:S01]  /*6910*/  LEA.HI.X.SX32 R102, R46, R126, 0x1, P4 ;  /* 0x0000007e2e667211 */ /* 0x000fe200020f0eff */
[----:B------:R-:W-:Y:S01]  /*6920*/  @P0 IMAD.MOV.U32 R46, RZ, RZ, R235 ;  /* 0x000000ffff2e0224 */ /* 0x000fe200078e00eb */
[----:B------:R-:W-:-:S04]  /*6930*/  PRMT R185, RZ, 0x7610, R185 ;  /* 0x00007610ffb97816 */ /* 0x000fc800000000b9 */
[----:B------:R1:W4:Y:S01]  /*6940*/  @P0 LDG.E.U8 R192, desc[UR26][R46.64] ;  /* 0x0000001a2ec00981 */ /* 0x000322000c1e1100 */
[----:B------:R-:W-:Y:S01]  /*6950*/  PRMT R184, RZ, 0x7610, R184 ;  /* 0x00007610ffb87816 */ /* 0x000fe200000000b8 */
[----:B-1----:R-:W-:Y:S02]  /*6960*/  @P0 IMAD.MOV.U32 R46, RZ, RZ, R243 ;  /* 0x000000ffff2e0224 */ /* 0x002fe400078e00f3 */
[----:B------:R-:W-:-:S05]  /*6970*/  @P0 IMAD.MOV.U32 R47, RZ, RZ, R242 ;  /* 0x000000ffff2f0224 */ /* 0x000fca00078e00f2 */
[----:B------:R1:W4:Y:S01]  /*6980*/  @P0 LDG.E.U8 R185, desc[UR26][R46.64] ;  /* 0x0000001a2eb90981 */ /* 0x000322000c1e1100 */
[----:B--2---:R-:W-:-:S03]  /*6990*/  ISETP.GE.AND P3, PT, R108, RZ, PT ;  /* 0x000000ff6c00720c */ /* 0x004fc60003f66270 */
[----:B------:R-:W2:Y:S04]  /*69a0*/  LDL R108, [R1+0x2cc] ;  /* 0x0002cc00016c7983 */ /* 0x000ea80000100800 */
[----:B------:R-:W-:Y:S04]  /*69b0*/  STL [R1+0x14], R105 ;  /* 0x0000146901007387 */ /* 0x000fe80000100800 */
[----:B------:R-:W-:Y:S02]  /*69c0*/  STL [R1+0x38], R103 ;  /* 0x0000386701007387 */ /* 0x000fe40000100800 */
[----:B------:R-:W-:-:S02]  /*69d0*/  @!P3 IMAD.MOV R96, RZ, RZ, -R96 ;  /* 0x000000ffff60b224 */ /* 0x000fc400078e0a60 */
[----:B------:R0:W-:Y:S01]  /*69e0*/  STL [R1+0x58], R101 ;  /* 0x0000586501007387 */ /* 0x0001e20000100800 */
[----:B---3--:R-:W-:-:S03]  /*69f0*/  ISETP.GE.AND P3, PT, R109, RZ, PT ;  /* 0x000000ff6d00720c */ /* 0x008fc60003f66270 */
[----:B------:R-:W-:Y:S04]  /*6a00*/  STL [R1+0x34], R104 ;  /* 0x0000346801007387 */ /* 0x000fe80000100800 */
[----:B------:R3:W-:Y:S04]  /*6a10*/  STL [R1+0x54], R102 ;  /* 0x0000546601007387 */ /* 0x0007e80000100800 */
[----:B------:R-:W3:Y:S01]  /*6a20*/  LDL R109, [R1+0x2c4] ;  /* 0x0002c400016d7983 */ /* 0x000ee20000100800 */
[----:B-1----:R-:W-:Y:S02]  /*6a30*/  @P0 IMAD.MOV.U32 R46, RZ, RZ, R251 ;  /* 0x000000ffff2e0224 */ /* 0x002fe400078e00fb */
[----:B------:R-:W-:-:S05]  /*6a40*/  @P0 IMAD.MOV.U32 R47, RZ, RZ, R250 ;  /* 0x000000ffff2f0224 */ /* 0x000fca00078e00fa */
[----:B------:R1:W4:Y:S02]  /*6a50*/  @P0 LDG.E.U8 R184, desc[UR26][R46.64] ;  /* 0x0000001a2eb80981 */ /* 0x000324000c1e1100 */
[----:B-1----:R-:W-:Y:S02]  /*6a60*/  @P0 IMAD.MOV.U32 R46, RZ, RZ, R131 ;  /* 0x000000ffff2e0224 */ /* 0x002fe400078e0083 */
[----:B0-----:R-:W4:Y:S01]  /*6a70*/  LDL R131, [R1+0x2b4] ;  /* 0x0002b40001837983 */ /* 0x001f220000100800 */
[----:B------:R-:W-:-:S13]  /*6a80*/  ISETP.GT.U32.AND P1, PT, R139, R93, PT ;  /* 0x0000005d8b00720c */ /* 0x000fda0003f24070 */
[----:B------:R-:W-:Y:S01]  /*6a90*/  @!P1 IMAD.IADD R93, R93, 0x1, -R139 ;  /* 0x000000015d5d9824 */ /* 0x000fe200078e0a8b */
[----:B------:R-:W-:-:S04]  /*6aa0*/  ISETP.GT.U32.AND P1, PT, R139, R94, PT ;  /* 0x0000005e8b00720c */ /* 0x000fc80003f24070 */
[C---:B------:R-:W-:Y:S02]  /*6ab0*/  ISETP.GT.U32.AND P4, PT, R139.reuse, R93, PT ;  /* 0x0000005d8b00720c */ /* 0x040fe40003f84070 */
[----:B------:R-:W-:-:S07]  /*6ac0*/  ISETP.GT.U32.AND P5, PT, R139, R92, PT ;  /* 0x0000005c8b00720c */ /* 0x000fce0003fa4070 */
[--C-:B------:R-:W-:Y:S01]  /*6ad0*/  @!P1 IMAD.IADD R94, R94, 0x1, -R139.reuse ;  /* 0x000000015e5e9824 */ /* 0x100fe200078e0a8b */
[----:B------:R-:W-:Y:S02]  /*6ae0*/  ISETP.GE.AND P1, PT, R132, RZ, PT ;  /* 0x000000ff8400720c */ /* 0x000fe40003f26270 */
[----:B------:R-:W4:Y:S01]  /*6af0*/  LDL R132, [R1+0x2bc] ;  /* 0x0002bc0001847983 */ /* 0x000f220000100800 */
[----:B------:R-:W-:Y:S01]  /*6b00*/  SEL R96, R169, R96, !P2 ;  /* 0x00000060a9607207 */ /* 0x000fe20005000000 */
[--C-:B------:R-:W-:Y:S01]  /*6b10*/  @!P4 IMAD.IADD R93, R93, 0x1, -R139.reuse ;  /* 0x000000015d5dc824 */ /* 0x100fe200078e0a8b */
[----:B------:R-:W-:Y:S01]  /*6b20*/  ISETP.GT.U32.AND P4, PT, R139, R90, PT ;  /* 0x0000005a8b00720c */ /* 0x000fe20003f84070 */
[----:B------:R-:W-:Y:S02]  /*6b30*/  @!P5 IMAD.IADD R92, R92, 0x1, -R139 ;  /* 0x000000015c5cd824 */ /* 0x000fe400078e0a8b */
[----:B------:R-:W-:Y:S01]  /*6b40*/  IMAD R96, R96, UR6, RZ ;  /* 0x0000000660607c24 */ /* 0x000fe2000f8e02ff */
[----:B------:R-:W-:-:S02]  /*6b50*/  PRMT R136, RZ, 0x7610, R136 ;  /* 0x00007610ff887816 */ /* 0x000fc40000000088 */
[----:B------:R-:W-:Y:S02]  /*6b60*/  ISETP.GT.U32.AND P5, PT, R139, R92, PT ;  /* 0x0000005c8b00720c */ /* 0x000fe40003fa4070 */
[----:B------:R-:W-:Y:S01]  /*6b70*/  @!P1 IMAD.MOV R93, RZ, RZ, -R93 ;  /* 0x000000ffff5d9224 */ /* 0x000fe200078e0a5d */
[----:B------:R-:W-:Y:S01]  /*6b80*/  IADD3 R100, P1, PT, R96, R127, RZ ;  /* 0x0000007f60647210 */ /* 0x000fe20007f3e0ff */
[----:B------:R-:W-:-:S03]  /*6b90*/  @P0 IMAD.MOV.U32 R47, RZ, RZ, R105 ;  /* 0x000000ffff2f0224 */ /* 0x000fc600078e0069 */
[----:B------:R-:W-:Y:S01]  /*6ba0*/  LEA.HI.X.SX32 R96, R96, R126, 0x1, P1 ;  /* 0x0000007e60607211 */ /* 0x000fe200008f0eff */
[----:B------:R-:W-:Y:S01]  /*6bb0*/  @!P4 IMAD.IADD R90, R90, 0x1, -R139 ;  /* 0x000000015a5ac824 */ /* 0x000fe200078e0a8b */
[----:B------:R0:W4:Y:S01]  /*6bc0*/  @P0 LDG.E.U8 R136, desc[UR26][R46.64] ;  /* 0x0000001a2e880981 */ /* 0x000122000c1e1100 */
[----:B------:R-:W-:-:S03]  /*6bd0*/  PRMT R135, RZ, 0x7610, R135 ;  /* 0x00007610ff877816 */ /* 0x000fc60000000087 */
[----:B------:R-:W-:Y:S01]  /*6be0*/  ISETP.GT.U32.AND P4, PT, R139, R90, PT ;  /* 0x0000005a8b00720c */ /* 0x000fe20003f84070 */
[----:B------:R-:W-:Y:S02]  /*6bf0*/  @!P5 IMAD.IADD R92, R92, 0x1, -R139 ;  /* 0x000000015c5cd824 */ /* 0x000fe400078e0a8b */
[----:B0-----:R-:W-:Y:S02]  /*6c00*/  @P0 IMAD.MOV.U32 R46, RZ, RZ, R103 ;  /* 0x000000ffff2e0224 */ /* 0x001fe400078e0067 */
[----:B------:R-:W-:Y:S01]  /*6c10*/  @P0 IMAD.MOV.U32 R47, RZ, RZ, R104 ;  /* 0x000000ffff2f0224 */ /* 0x000fe200078e0068 */
[----:B------:R-:W-:-:S04]  /*6c20*/  PRMT R128, RZ, 0x7610, R128 ;  /* 0x00007610ff807816 */ /* 0x000fc80000000080 */
[----:B------:R0:W4:Y:S01]  /*6c30*/  @P0 LDG.E.U8 R135, desc[UR26][R46.64] ;  /* 0x0000001a2e870981 */ /* 0x000122000c1e1100 */
[----:B------:R-:W-:Y:S02]  /*6c40*/  PRMT R125, RZ, 0x7610, R125 ;  /* 0x00007610ff7d7816 */ /* 0x000fe4000000007d */
[----:B------:R-:W-:Y:S02]  /*6c50*/  @!P4 IMAD.IADD R90, R90, 0x1, -R139 ;  /* 0x000000015a5ac824 */ /* 0x000fe400078e0a8b */
[----:B0-----:R-:W-:Y:S02]  /*6c60*/  @P0 IMAD.MOV.U32 R46, RZ, RZ, R101 ;  /* 0x000000ffff2e0224 */ /* 0x001fe400078e0065 */
[----:B------:R-:W-:-:S05]  /*6c70*/  @P0 IMAD.MOV.U32 R47, RZ, RZ, R102 ;  /* 0x000000ffff2f0224 */ /* 0x000fca00078e0066 */
[----:B------:R0:W4:Y:S02]  /*6c80*/  @P0 LDG.E.U8 R128, desc[UR26][R46.64] ;  /* 0x0000001a2e800981 */ /* 0x000124000c1e1100 */
[----:B0-----:R-:W-:Y:S02]  /*6c90*/  @P0 IMAD.MOV.U32 R46, RZ, RZ, R100 ;  /* 0x000000ffff2e0224 */ /* 0x001fe400078e0064 */
[----:B------:R-:W-:-:S05]  /*6ca0*/  @P0 IMAD.MOV.U32 R47, RZ, RZ, R96 ;  /* 0x000000ffff2f0224 */ /* 0x000fca00078e0060 */
[----:B------:R0:W4:Y:S04]  /*6cb0*/  @P0 LDG.E.U8 R125, desc[UR26][R46.64] ;  /* 0x0000001a2e7d0981 */ /* 0x000128000c1e1100 */
[----:B------:R1:W-:Y:S01]  /*6cc0*/  STL [R1+0x78], R100 ;  /* 0x0000786401007387 */ /* 0x0003e20000100800 */
[----:B0-----:R-:W-:-:S03]  /*6cd0*/  IMAD.MOV.U32 R46, RZ, RZ, R90 ;  /* 0x000000ffff2e7224 */ /* 0x001fc600078e005a */
[----:B------:R-:W-:Y:S01]  /*6ce0*/  STL [R1+0x74], R96 ;  /* 0x0000746001007387 */ /* 0x000fe20000100800 */
[----:B--2---:R-:W-:-:S13]  /*6cf0*/  ISETP.GE.AND P1, PT, R108, RZ, PT ;  /* 0x000000ff6c00720c */ /* 0x004fda0003f26270 */
[----:B------:R-:W-:Y:S01]  /*6d00*/  @!P1 IMAD.MOV R92, RZ, RZ, -R92 ;  /* 0x000000ffff5c9224 */ /* 0x000fe200078e0a5c */
[----:B---3--:R-:W-:-:S13]  /*6d10*/  ISETP.GE.AND P1, PT, R109, RZ, PT ;  /* 0x000000ff6d00720c */ /* 0x008fda0003f26270 */
[----:B------:R-:W-:Y:S01]  /*6d20*/  @!P1 IMAD.MOV R46, RZ, RZ, -R46 ;  /* 0x000000ffff2e9224 */ /* 0x000fe200078e0a2e */
[----:B----4-:R-:W-:Y:S02]  /*6d30*/  ISETP.GE.AND P1, PT, R131, RZ, PT ;  /* 0x000000ff8300720c */ /* 0x010fe40003f26270 */
[----:B------:R-:W2:Y:S01]  /*6d40*/  LDL R131, [R1+0x2ac] ;  /* 0x0002ac0001837983 */ /* 0x000ea20000100800 */
[----:B------:R-:W-:Y:S01]  /*6d50*/  @!P3 IMAD.MOV R94, RZ, RZ, -R94 ;  /* 0x000000ffff5eb224 */ /* 0x000fe200078e0a5e */
[C---:B------:R-:W-:Y:S02]  /*6d60*/  ISETP.GT.U32.AND P3, PT, R139.reuse, R91, PT ;  /* 0x0000005b8b00720c */ /* 0x040fe40003f64070 */
[----:B------:R-:W-:-:S11]  /*6d70*/  ISETP.GT.U32.AND P5, PT, R139, R61, PT ;  /* 0x0000003d8b00720c */ /* 0x000fd60003fa4070 */
[----:B------:R-:W-:-:S05]  /*6d80*/  @!P3 IMAD.IADD R91, R91, 0x1, -R139 ;  /* 0x000000015b5bb824 */ /* 0x000fca00078e0a8b */
[----:B------:R-:W-:Y:S01]  /*6d90*/  ISETP.GT.U32.AND P3, PT, R139, R91, PT ;  /* 0x0000005b8b00720c */ /* 0x000fe20003f64070 */
[----:B------:R-:W-:Y:S01]  /*6da0*/  @!P5 IMAD.IADD R61, R61, 0x1, -R139 ;  /* 0x000000013d3dd824 */ /* 0x000fe200078e0a8b */
[----:B------:R-:W-:Y:S02]  /*6db0*/  SEL R94, R169, R94, !P2 ;  /* 0x0000005ea95e7207 */ /* 0x000fe40005000000 */
[----:B------:R-:W-:Y:S02]  /*6dc0*/  ISETP.GE.AND P4, PT, R132, RZ, PT ;  /* 0x000000ff8400720c */ /* 0x000fe40003f86270 */
[----:B------:R-:W-:-:S07]  /*6dd0*/  ISETP.GT.U32.AND P5, PT, R139, R61, PT ;  /* 0x0000003d8b00720c */ /* 0x000fce0003fa4070 */
[----:B------:R-:W-:Y:S01]  /*6de0*/  @!P3 IMAD.IADD R91, R91, 0x1, -R139 ;  /* 0x000000015b5bb824 */ /* 0x000fe200078e0a8b */
[----:B------:R-:W-:-:S03]  /*6df0*/  SEL R47, R169, R93, !P2 ;  /* 0x0000005da92f7207 */ /* 0x000fc60005000000 */
[----:B------:R-:W-:Y:S02]  /*6e00*/  IMAD.MOV.U32 R90, RZ, RZ, R91 ;  /* 0x000000ffff5a7224 */ /* 0x000fe400078e005b */
[----:B------:R-:W-:Y:S01]  /*6e10*/  IMAD R91, R94, UR6, RZ ;  /* 0x000000065e5b7c24 */ /* 0x000fe2000f8e02ff */
[----:B------:R-:W-:Y:S01]  /*6e20*/  ISETP.GT.U32.AND P3, PT, R139, R60, PT ;  /* 0x0000003c8b00720c */ /* 0x000fe20003f64070 */
[----:B------:R-:W-:Y:S02]  /*6e30*/  IMAD R47, R47, UR6, RZ ;  /* 0x000000062f2f7c24 */ /* 0x000fe4000f8e02ff */
[----:B------:R-:W-:Y:S01]  /*6e40*/  @!P4 IMAD.MOV R90, RZ, RZ, -R90 ;  /* 0x000000ffff5ac224 */ /* 0x000fe200078e0a5a */
[----:B------:R-:W-:Y:S02]  /*6e50*/  IADD3 R93, P4, PT, R91, R127, RZ ;  /* 0x0000007f5b5d7210 */ /* 0x000fe40007f9e0ff */
[----:B------:R-:W-:Y:S01]  /*6e60*/  SEL R92, R169, R92, !P2 ;  /* 0x0000005ca95c7207 */ /* 0x000fe20005000000 */
[----:B------:R-:W-:Y:S01]  /*6e70*/  @!P5 IMAD.IADD R61, R61, 0x1, -R139 ;  /* 0x000000013d3dd824 */ /* 0x000fe200078e0a8b */
[----:B------:R-:W-:-:S02]  /*6e80*/  SEL R46, R169, R46, !P2 ;  /* 0x0000002ea92e7207 */ /* 0x000fc40005000000 */
[----:B------:R-:W-:Y:S02]  /*6e90*/  LEA.HI.X.SX32 R94, R91, R126, 0x1, P4 ;  /* 0x0000007e5b5e7211 */ /* 0x000fe400020f0eff */
[----:B------:R-:W-:Y:S01]  /*6ea0*/  IADD3 R101, P5, PT, R47, R127, RZ ;  /* 0x0000007f2f657210 */ /* 0x000fe20007fbe0ff */
[----:B------:R-:W-:Y:S01]  /*6eb0*/  IMAD R92, R92, UR6, RZ ;  /* 0x000000065c5c7c24 */ /* 0x000fe2000f8e02ff */
[----:B------:R-:W-:Y:S01]  /*6ec0*/  STL [R1+0x98], R93 ;  /* 0x0000985d01007387 */ /* 0x000fe20000100800 */
[----:B------:R-:W-:Y:S01]  /*6ed0*/  IMAD R91, R46, UR6, RZ ;  /* 0x000000062e5b7c24 */ /* 0x000fe2000f8e02ff */
[----:B------:R-:W-:Y:S02]  /*6ee0*/  SEL R90, R169, R90, !P2 ;  /* 0x0000005aa95a7207 */ /* 0x000fe40005000000 */
[----:B------:R0:W-:Y:S01]  /*6ef0*/  STL [R1+0x94], R94 ;  /* 0x0000945e01007387 */ /* 0x0001e20000100800 */
[----:B------:R-:W-:Y:S01]  /*6f00*/  @!P3 IMAD.IADD R60, R60, 0x1, -R139 ;  /* 0x000000013c3cb824 */ /* 0x000fe200078e0a8b */
[----:B------:R-:W-:-:S02]  /*6f10*/  LEA.HI.X.SX32 R102, R47, R126, 0x1, P5 ;  /* 0x0000007e2f667211 */ /* 0x000fc400028f0eff */
[----:B------:R-:W-:Y:S01]  /*6f20*/  STL [R1+0xc0], R101 ;  /* 0x0000c06501007387 */ /* 0x000fe20000100800 */
[-C--:B-1----:R-:W-:Y:S01]  /*6f30*/  IADD3 R100, P3, PT, R92, R127.reuse, RZ ;  /* 0x0000007f5c647210 */ /* 0x082fe20007f7e0ff */
[----:B------:R-:W-:Y:S02]  /*6f40*/  @P0 IMAD.MOV.U32 R47, RZ, RZ, R94 ;  /* 0x000000ffff2f0224 */ /* 0x000fe400078e005e */
[----:B------:R-:W3:Y:S01]  /*6f50*/  LDL R108, [R1+0x2a4] ;  /* 0x0002a400016c7983 */ /* 0x000ee20000100800 */
[----:B------:R-:W-:Y:S01]  /*6f60*/  IMAD R90, R90, UR6, RZ ;  /* 0x000000065a5a7c24 */ /* 0x000fe2000f8e02ff */
[CC--:B0-----:R-:W-:Y:S02]  /*6f70*/  IADD3 R94, P5, PT, R91.reuse, R127.reuse, RZ ;  /* 0x0000007f5b5e7210 */ /* 0x0c1fe40007fbe0ff */
[-C--:B------:R-:W-:Y:S01]  /*6f80*/  LEA.HI.X.SX32 R92, R92, R126.reuse, 0x1, P3 ;  /* 0x0000007e5c5c7211 */ /* 0x080fe200018f0eff */
[----:B------:R-:W-:Y:S01]  /*6f90*/  @P0 IMAD.MOV.U32 R46, RZ, RZ, R93 ;  /* 0x000000ffff2e0224 */ /* 0x000fe200078e005d */
[----:B------:R-:W-:Y:S01]  /*6fa0*/  STL [R1+0xbc], R102 ;  /* 0x0000bc6601007387 */ /* 0x000fe20000100800 */
[----:B------:R-:W-:Y:S01]  /*6fb0*/  LEA.HI.X.SX32 R96, R91, R126, 0x1, P5 ;  /* 0x0000007e5b607211 */ /* 0x000fe200028f0eff */
[----:B------:R-:W-:Y:S01]  /*6fc0*/  @!P1 IMAD.MOV R61, RZ, RZ, -R61 ;  /* 0x000000ffff3d9224 */ /* 0x000fe200078e0a3d */
[----:B------:R-:W-:Y:S01]  /*6fd0*/  IADD3 R93, P1, PT, R90, R127, RZ ;  /* 0x0000007f5a5d7210 */ /* 0x000fe20007f3e0ff */
[----:B------:R-:W4:Y:S04]  /*6fe0*/  LDL R109, [R1+0x29c] ;  /* 0x00029c00016d7983 */ /* 0x000f280000100800 */
[----:B------:R-:W-:Y:S04]  /*6ff0*/  STL [R1+0xe0], R100 ;  /* 0x0000e06401007387 */ /* 0x000fe80000100800 */
[----:B------:R-:W-:Y:S04]  /*7000*/  STL [R1+0xdc], R92 ;  /* 0x0000dc5c01007387 */ /* 0x000fe80000100800 */
[----:B------:R-:W-:Y:S04]  /*7010*/  STL [R1+0x100], R94 ;  /* 0x0001005e01007387 */ /* 0x000fe80000100800 */
[----:B------:R0:W-:Y:S04]  /*7020*/  STL [R1+0xfc], R96 ;  /* 0x0000fc6001007387 */ /* 0x0001e80000100800 */
[----:B------:R-:W-:Y:S01]  /*7030*/  STL [R1+0x120], R93 ;  /* 0x0001205d01007387 */ /* 0x000fe20000100800 */
[----:B------:R-:W-:-:S03]  /*7040*/  ISETP.GT.U32.AND P4, PT, R139, R53, PT ;  /* 0x000000358b00720c */ /* 0x000fc60003f84070 */
[----:B------:R-:W4:Y:S01]  /*7050*/  LDL R132, [R1+0x288] ;  /* 0x0002880001847983 */ /* 0x000f220000100800 */
[----:B------:R-:W-:-:S05]  /*7060*/  LEA.HI.X.SX32 R91, R90, R126, 0x1, P1 ;  /* 0x0000007e5a5b7211 */ /* 0x000fca00008f0eff */
[----:B------:R1:W-:Y:S04]  /*7070*/  STL [R1+0x11c], R91 ;  /* 0x00011c5b01007387 */ /* 0x0003e80000100800 */
[----:B------:R-:W-:Y:S01]  /*7080*/  @!P4 IMAD.IADD R53, R53, 0x1, -R139 ;  /* 0x000000013535c824 */ /* 0x000fe200078e0a8b */
[----:B--2---:R-:W-:Y:S02]  /*7090*/  ISETP.GE.AND P4, PT, R131, RZ, PT ;  /* 0x000000ff8300720c */ /* 0x004fe40003f86270 */
[----:B------:R-:W2:Y:S01]  /*70a0*/  LDL R131, [R1+0x27c] ;  /* 0x00027c0001837983 */ /* 0x000ea20000100800 */
[C---:B------:R-:W-:Y:S02]  /*70b0*/  ISETP.GT.U32.AND P5, PT, R139.reuse, R54, PT ;  /* 0x000000368b00720c */ /* 0x040fe40003fa4070 */
[----:B------:R-:W-:-:S02]  /*70c0*/  ISETP.GT.U32.AND P3, PT, R139, R60, PT ;  /* 0x0000003c8b00720c */ /* 0x000fc40003f64070 */
[----:B------:R-:W-:Y:S02]  /*70d0*/  PRMT R162, RZ, 0x7610, R162 ;  /* 0x00007610ffa27816 */ /* 0x000fe400000000a2 */
[----:B------:R-:W-:-:S04]  /*70e0*/  ISETP.GT.U32.AND P1, PT, R139, R53, PT ;  /* 0x000000358b00720c */ /* 0x000fc80003f24070 */
[----:B------:R0:W2:Y:S03]  /*70f0*/  @P0 LDG.E.U8 R162, desc[UR26][R30.64] ;  /* 0x0000001a1ea20981 */ /* 0x0000a6000c1e1100 */
[--C-:B------:R-:W-:Y:S02]  /*7100*/  @!P5 IMAD.IADD R54, R54, 0x1, -R139.reuse ;  /* 0x000000013636d824 */ /* 0x100fe400078e0a8b */
[----:B------:R-:W-:Y:S01]  /*7110*/  @!P3 IMAD.IADD R60, R60, 0x1, -R139 ;  /* 0x000000013c3cb824 */ /* 0x000fe200078e0a8b */
[C---:B------:R-:W-:Y:S02]  /*7120*/  ISETP.GT.U32.AND P3, PT, R139.reuse, R55, PT ;  /* 0x000000378b00720c */ /* 0x040fe40003f64070 */
[----:B------:R-:W-:Y:S02]  /*7130*/  ISETP.GT.U32.AND P5, PT, R139, R54, PT ;  /* 0x000000368b00720c */ /* 0x000fe40003fa4070 */
[----:B0-----:R-:W-:-:S02]  /*7140*/  PRMT R30, RZ, 0x7610, R30 ;  /* 0x00007610ff1e7816 */ /* 0x001fc4000000001e */
[----:B------:R-:W-:Y:S01]  /*7150*/  SEL R61, R169, R61, !P2 ;  /* 0x0000003da93d7207 */ /* 0x000fe20005000000 */
[----:B------:R-:W-:Y:S01]  /*7160*/  @!P1 IMAD.IADD R53, R53, 0x1, -R139 ;  /* 0x0000000135359824 */ /* 0x000fe200078e0a8b */
[----:B------:R-:W-:Y:S02]  /*7170*/  PRMT R157, RZ, 0x7610, R157 ;  /* 0x00007610ff9d7816 */ /* 0x000fe4000000009d */
[----:B------:R0:W2:Y:S01]  /*7180*/  @P0 LDG.E.U8 R30, desc[UR26][R46.64] ;  /* 0x0000001a2e1e0981 */ /* 0x0000a2000c1e1100 */
[----:B------:R-:W-:Y:S01]  /*7190*/  PRMT R31, RZ, 0x7610, R31 ;  /* 0x00007610ff1f7816 */ /* 0x000fe2000000001f */
[----:B------:R-:W-:Y:S02]  /*71a0*/  IMAD R61, R61, UR6, RZ ;  /* 0x000000063d3d7c24 */ /* 0x000fe4000f8e02ff */
[----:B------:R1:W2:Y:S01]  /*71b0*/  @P0 LDG.E.U8 R157, desc[UR26][R28.64] ;  /* 0x0000001a1c9d0981 */ /* 0x0002a2000c1e1100 */
[----:B------:R-:W-:Y:S02]  /*71c0*/  @!P4 IMAD.MOV R60, RZ, RZ, -R60 ;  /* 0x000000ffff3cc224 */ /* 0x000fe400078e0a3c */
[----:B0-----:R-:W-:-:S02]  /*71d0*/  @P0 IMAD.MOV.U32 R46, RZ, RZ, R101 ;  /* 0x000000ffff2e0224 */ /* 0x001fc400078e0065 */
[----:B------:R-:W-:Y:S01]  /*71e0*/  @P0 IMAD.MOV.U32 R47, RZ, RZ, R102 ;  /* 0x000000ffff2f0224 */ /* 0x000fe200078e0066 */
[----:B------:R-:W-:Y:S01]  /*71f0*/  IADD3 R90, P4, PT, R61, R127, RZ ;  /* 0x0000007f3d5a7210 */ /* 0x000fe20007f9e0ff */
[--C-:B------:R-:W-:Y:S01]  /*7200*/  @!P3 IMAD.IADD R55, R55, 0x1, -R139.reuse ;  /* 0x000000013737b824 */ /* 0x100fe200078e0a8b */
[----:B-1----:R-:W-:Y:S02]  /*7210*/  PRMT R28, RZ, 0x7610, R28 ;  /* 0x00007610ff1c7816 */ /* 0x002fe4000000001c */
[----:B------:R0:W2:Y:S01]  /*7220*/  @P0 LDG.E.U8 R31, desc[UR26][R46.64] ;  /* 0x0000001a2e1f0981 */ /* 0x0000a2000c1e1100 */
[----:B------:R-:W-:Y:S01]  /*7230*/  @!P5 IMAD.IADD R54, R54, 0x1, -R139 ;  /* 0x000000013636d824 */ /* 0x000fe200078e0a8b */
[----:B------:R-:W-:Y:S02]  /*7240*/  ISETP.GT.U32.AND P5, PT, R139, R52, PT ;  /* 0x000000348b00720c */ /* 0x000fe40003fa4070 */
[----:B------:R-:W-:Y:S02]  /*7250*/  LEA.HI.X.SX32 R61, R61, R126, 0x1, P4 ;  /* 0x0000007e3d3d7211 */ /* 0x000fe400020f0eff */
[----:B------:R-:W-:Y:S01]  /*7260*/  PRMT R159, RZ, 0x7610, R159 ;  /* 0x00007610ff9f7816 */ /* 0x000fe2000000009f */
[----:B0-----:R-:W-:-:S02]  /*7270*/  @P0 IMAD.MOV.U32 R46, RZ, RZ, R100 ;  /* 0x000000ffff2e0224 */ /* 0x001fc400078e0064 */
[----:B------:R-:W-:Y:S01]  /*7280*/  @P0 IMAD.MOV.U32 R47, RZ, RZ, R92 ;  /* 0x000000ffff2f0224 */ /* 0x000fe200078e005c */
[----:B---3--:R-:W-:-:S04]  /*7290*/  ISETP.GE.AND P1, PT, R108, RZ, PT ;  /* 0x000000ff6c00720c */ /* 0x008fc80003f26270 */
[----:B------:R0:W3:Y:S01]  /*72a0*/  @P0 LDG.E.U8 R28, desc[UR26][R46.64] ;  /* 0x0000001a2e1c0981 */ /* 0x0000e2000c1e1100 */
[----:B------:R-:W-:Y:S02]  /*72b0*/  ISETP.GT.U32.AND P4, PT, R139, R55, PT ;  /* 0x000000378b00720c */ /* 0x000fe40003f84070 */
[----:B------:R-:W-:Y:S01]  /*72c0*/  PRMT R29, RZ, 0x7610, R29 ;  /* 0x00007610ff1d7816 */ /* 0x000fe2000000001d */
[----:B------:R1:W3:Y:S01]  /*72d0*/  @P0 LDG.E.U8 R159, desc[UR26][R26.64] ;  /* 0x0000001a1a9f0981 */ /* 0x0002e2000c1e1100 */
[----:B----4-:R-:W-:Y:S01]  /*72e0*/  ISETP.GE.AND P3, PT, R109, RZ, PT ;  /* 0x000000ff6d00720c */ /* 0x010fe20003f66270 */
[----:B0-----:R-:W-:Y:S02]  /*72f0*/  @P0 IMAD.MOV.U32 R46, RZ, RZ, R94 ;  /* 0x000000ffff2e0224 */ /* 0x001fe400078e005e */
[----:B------:R-:W-:Y:S02]  /*7300*/  @P0 IMAD.MOV.U32 R47, RZ, RZ, R96 ;  /* 0x000000ffff2f0224 */ /* 0x000fe400078e0060 */
[----:B------:R-:W-:Y:S01]  /*7310*/  @!P1 IMAD.MOV R53, RZ, RZ, -R53 ;  /* 0x000000ffff359224 */ /* 0x000fe200078e0a35 */
[----:B-1----:R-:W-:-:S02]  /*7320*/  PRMT R26, RZ, 0x7610, R26 ;  /* 0x00007610ff1a7816 */ /* 0x002fc4000000001a */
[----:B------:R0:W4:Y:S01]  /*7330*/  @P0 LDG.E.U8 R29, desc[UR26][R46.64] ;  /* 0x0000001a2e1d0981 */ /* 0x000122000c1e1100 */
[----:B------:R-:W-:Y:S01]  /*7340*/  @!P5 IMAD.IADD R52, R52, 0x1, -R139 ;  /* 0x000000013434d824 */ /* 0x000fe200078e0a8b */
[----:B------:R-:W-:Y:S01]  /*7350*/  PRMT R27, RZ, 0x7610, R27 ;  /* 0x00007610ff1b7816 */ /* 0x000fe2000000001b */
[----:B------:R-:W-:Y:S02]  /*7360*/  @!P4 IMAD.IADD R55, R55, 0x1, -R139 ;  /* 0x000000013737c824 */ /* 0x000fe400078e0a8b */
[----:B------:R-:W-:Y:S02]  /*7370*/  @!P3 IMAD.MOV R54, RZ, RZ, -R54 ;  /* 0x000000ffff36b224 */ /* 0x000fe400078e0a36 */
[----:B0-----:R-:W-:Y:S02]  /*7380*/  @P0 IMAD.MOV.U32 R46, RZ, RZ, R93 ;  /* 0x000000ffff2e0224 */ /* 0x001fe400078e005d */
[----:B------:R-:W-:Y:S01]  /*7390*/  @P0 IMAD.MOV.U32 R47, RZ, RZ, R91 ;  /* 0x000000ffff2f0224 */ /* 0x000fe200078e005b */
[----:B------:R-:W-:-:S04]  /*73a0*/  ISETP.GE.AND P1, PT, R132, RZ, PT ;  /* 0x000000ff8400720c */ /* 0x000fc80003f26270 */
[----:B------:R0:W3:Y:S01]  /*73b0*/  @P0 LDG.E.U8 R26, desc[UR26][R46.64] ;  /* 0x0000001a2e1a0981 */ /* 0x0000e2000c1e1100 */
[C---:B------:R-:W-:Y:S02]  /*73c0*/  ISETP.GT.U32.AND P3, PT, R139.reuse, R48, PT ;  /* 0x000000308b00720c */ /* 0x040fe40003f64070 */
[C---:B------:R-:W-:Y:S02]  /*73d0*/  ISETP.GT.U32.AND P5, PT, R139.reuse, R52, PT ;  /* 0x000000348b00720c */ /* 0x040fe40003fa4070 */
[----:B------:R-:W-:Y:S02]  /*73e0*/  ISETP.GT.U32.AND P4, PT, R139, R49, PT ;  /* 0x000000318b00720c */ /* 0x000fe40003f84070 */
[----:B------:R-:W-:Y:S01]  /*73f0*/  SEL R60, R169, R60, !P2 ;  /* 0x0000003ca93c7207 */ /* 0x000fe20005000000 */
[----:B0-----:R-:W-:Y:S02]  /*7400*/  @P0 IMAD.MOV.U32 R46, RZ, RZ, R90 ;  /* 0x000000ffff2e0224 */ /* 0x001fe400078e005a */
[----:B------:R-:W-:-:S02]  /*7410*/  @P0 IMAD.MOV.U32 R47, RZ, RZ, R61 ;  /* 0x000000ffff2f0224 */ /* 0x000fc400078e003d */
[----:B------:R-:W-:Y:S01]  /*7420*/  @!P1 IMAD.MOV R55, RZ, RZ, -R55 ;  /* 0x000000ffff379224 */ /* 0x000fe200078e0a37 */
[----:B------:R-:W-:Y:S02]  /*7430*/  SEL R53, R169, R53, !P2 ;  /* 0x00000035a9357207 */ /* 0x000fe40005000000 */
[----:B------:R0:W3:Y:S01]  /*7440*/  @P0 LDG.E.U8 R27, desc[UR26][R46.64] ;  /* 0x0000001a2e1b0981 */ /* 0x0000e2000c1e1100 */
[----:B------:R-:W-:Y:S02]  /*7450*/  @!P3 IMAD.IADD R48, R48, 0x1, -R139 ;  /* 0x000000013030b824 */ /* 0x000fe400078e0a8b */
[----:B------:R-:W-:Y:S01]  /*7460*/  IMAD R53, R53, UR6, RZ ;  /* 0x0000000635357c24 */ /* 0x000fe2000f8e02ff */
[C---:B0-----:R-:W-:Y:S01]  /*7470*/  SEL R47, R169.reuse, R54, !P2 ;  /* 0x00000036a92f7207 */ /* 0x041fe20005000000 */
[----:B------:R-:W-:Y:S01]  /*7480*/  IMAD R54, R60, UR6, RZ ;  /* 0x000000063c367c24 */ /* 0x000fe2000f8e02ff */
[----:B------:R-:W-:-:S03]  /*7490*/  SEL R46, R169, R55, !P2 ;  /* 0x00000037a92e7207 */ /* 0x000fc60005000000 */
[----:B------:R-:W-:Y:S01]  /*74a0*/  IMAD R47, R47, UR6, RZ ;  /* 0x000000062f2f7c24 */ /* 0x000fe2000f8e02ff */
[-C--:B------:R-:W-:Y:S01]  /*74b0*/  IADD3 R96, P3, PT, R54, R127.reuse, RZ ;  /* 0x0000007f36607210 */ /* 0x080fe20007f7e0ff */
[----:B------:R-:W-:Y:S01]  /*74c0*/  IMAD R46, R46, UR6, RZ ;  /* 0x000000062e2e7c24 */ /* 0x000fe2000f8e02ff */
[----:B------:R-:W-:Y:S01]  /*74d0*/  PRMT R163, RZ, 0x7610, R163 ;  /* 0x00007610ffa37816 */ /* 0x000fe200000000a3 */
[--C-:B------:R-:W-:Y:S01]  /*74e0*/  @!P5 IMAD.IADD R52, R52, 0x1, -R139.reuse ;  /* 0x000000013434d824 */ /* 0x100fe200078e0a8b */
[----:B------:R-:W-:Y:S01]  /*74f0*/  STL [R1+0x140], R90 ;  /* 0x0001405a01007387 */ /* 0x000fe20000100800 */
[----:B------:R-:W-:Y:S01]  /*7500*/  @!P4 IMAD.IADD R49, R49, 0x1, -R139 ;  /* 0x000000013131c824 */ /* 0x000fe200078e0a8b */
[-C--:B------:R-:W-:Y:S02]  /*7510*/  IADD3 R91, P5, PT, R47, R127.reuse, RZ ;  /* 0x0000007f2f5b7210 */ /* 0x080fe40007fbe0ff */
[----:B------:R0:W-:Y:S01]  /*7520*/  STL [R1+0x13c], R61 ;  /* 0x00013c3d01007387 */ /* 0x0001e20000100800 */
[----:B------:R-:W-:-:S02]  /*7530*/  IADD3 R93, P4, PT, R53, R127, RZ ;  /* 0x0000007f355d7210 */ /* 0x000fc40007f9e0ff */
[-C--:B------:R-:W-:Y:S01]  /*7540*/  LEA.HI.X.SX32 R100, R54, R126.reuse, 0x1, P3 ;  /* 0x0000007e36647211 */ /* 0x080fe200018f0eff */
[----:B------:R1:W3:Y:S01]  /*7550*/  @P0 LDG.E.U8 R163, desc[UR26][R24.64] ;  /* 0x0000001a18a30981 */ /* 0x0002e2000c1e1100 */
[-C--:B------:R-:W-:Y:S02]  /*7560*/  LEA.HI.X.SX32 R92, R47, R126.reuse, 0x1, P5 ;  /* 0x0000007e2f5c7211 */ /* 0x080fe400028f0eff */
[----:B------:R-:W-:Y:S02]  /*7570*/  LEA.HI.X.SX32 R94, R53, R126, 0x1, P4 ;  /* 0x0000007e355e7211 */ /* 0x000fe400020f0eff */
[----:B0-----:R-:W-:Y:S02]  /*7580*/  IADD3 R61, P3, PT, R46, R127, RZ ;  /* 0x0000007f2e3d7210 */ /* 0x001fe40007f7e0ff */
[C---:B------:R-:W-:Y:S02]  /*7590*/  ISETP.GT.U32.AND P5, PT, R139.reuse, R48, PT ;  /* 0x000000308b00720c */ /* 0x040fe40003fa4070 */
[----:B------:R-:W-:-:S02]  /*75a0*/  ISETP.GT.U32.AND P4, PT, R139, R49, PT ;  /* 0x000000318b00720c */ /* 0x000fc40003f84070 */
[----:B------:R-:W-:Y:S01]  /*75b0*/  LEA.HI.X.SX32 R90, R46, R126, 0x1, P3 ;  /* 0x0000007e2e5a7211 */ /* 0x000fe200018f0eff */
[----:B------:R-:W-:Y:S01]  /*75c0*/  @P0 IMAD.MOV.U32 R46, RZ, RZ, R96 ;  /* 0x000000ffff2e0224 */ /* 0x000fe200078e0060 */
[----:B-1----:R-:W-:Y:S01]  /*75d0*/  PRMT R24, RZ, 0x7610, R24 ;  /* 0x00007610ff187816 */ /* 0x002fe20000000018 */
[----:B------:R-:W-:Y:S01]  /*75e0*/  @P0 IMAD.MOV.U32 R47, RZ, RZ, R100 ;  /* 0x000000ffff2f0224 */ /* 0x000fe200078e0064 */
[----:B------:R-:W-:Y:S02]  /*75f0*/  ISETP.GT.U32.AND P3, PT, R139, R50, PT ;  /* 0x000000328b00720c */ /* 0x000fe40003f64070 */
[----:B------:R-:W-:Y:S02]  /*7600*/  PRMT R25, RZ, 0x7610, R25 ;  /* 0x00007610ff197816 */ /* 0x000fe40000000019 */
[----:B------:R0:W3:Y:S01]  /*7610*/  @P0 LDG.E.U8 R24, desc[UR26][R46.64] ;  /* 0x0000001a2e180981 */ /* 0x0000e2000c1e1100 */
[--C-:B------:R-:W-:Y:S01]  /*7620*/  @!P5 IMAD.IADD R48, R48, 0x1, -R139.reuse ;  /* 0x000000013030d824 */ /* 0x100fe200078e0a8b */
[----:B------:R-:W-:Y:S01]  /*7630*/  ISETP.GE.AND P5, PT, R237, RZ, PT ;  /* 0x000000ffed00720c */ /* 0x000fe20003fa6270 */
[----:B------:R-:W-:-:S02]  /*7640*/  @!P4 IMAD.IADD R49, R49, 0x1, -R139 ;  /* 0x000000013131c824 */ /* 0x000fc400078e0a8b */
[----:B0-----:R-:W-:Y:S02]  /*7650*/  @P0 IMAD.MOV.U32 R46, RZ, RZ, R93 ;  /* 0x000000ffff2e0224 */ /* 0x001fe400078e005d */
[----:B------:R-:W-:Y:S02]  /*7660*/  @P0 IMAD.MOV.U32 R47, RZ, RZ, R94 ;  /* 0x000000ffff2f0224 */ /* 0x000fe400078e005e */
[----:B------:R-:W-:-:S03]  /*7670*/  @!P3 IMAD.IADD R50, R50, 0x1, -R139 ;  /* 0x000000013232b824 */ /* 0x000fc600078e0a8b */
[----:B------:R-:W3:Y:S01]  /*7680*/  @P0 LDG.E.U8 R25, desc[UR26][R46.64] ;  /* 0x0000001a2e190981 */ /* 0x000ee2000c1e1100 */
[----:B------:R-:W-:Y:S02]  /*7690*/  PRMT R158, RZ, 0x7610, R158 ;  /* 0x00007610ff9e7816 */ /* 0x000fe4000000009e */
[----:B------:R-:W-:Y:S01]  /*76a0*/  ISETP.GE.AND P3, PT, R236, RZ, PT ;  /* 0x000000ffec00720c */ /* 0x000fe20003f66270 */
[----:B------:R-:W-:-:S03]  /*76b0*/  @P0 IMAD.MOV.U32 R53, RZ, RZ, R92 ;  /* 0x000000ffff350224 */ /* 0x000fc600078e005c */
[----:B------:R0:W3:Y:S01]  /*76c0*/  @P0 LDG.E.U8 R158, desc[UR26][R22.64] ;  /* 0x0000001a169e0981 */ /* 0x0000e2000c1e1100 */
[----:B------:R-:W-:Y:S01]  /*76d0*/  @!P5 IMAD.MOV R48, RZ, RZ, -R48 ;  /* 0x000000ffff30d224 */ /* 0x000fe200078e0a30 */
[----:B------:R-:W-:Y:S02]  /*76e0*/  ISETP.GE.AND P5, PT, R220, RZ, PT ;  /* 0x000000ffdc00720c */ /* 0x000fe40003fa6270 */
[----:B0-----:R-:W-:Y:S02]  /*76f0*/  PRMT R22, RZ, 0x7610, R22 ;  /* 0x00007610ff167816 */ /* 0x001fe40000000016 */
[----:B------:R-:W-:-:S03]  /*7700*/  PRMT R23, RZ, 0x7610, R23 ;  /* 0x00007610ff177816 */ /* 0x000fc60000000017 */
[----:B------:R-:W-:Y:S01]  /*7710*/  @!P3 IMAD.MOV R49, RZ, RZ, -R49 ;  /* 0x000000ffff31b224 */ /* 0x000fe200078e0a31 */
[----:B------:R-:W-:Y:S01]  /*7720*/  ISETP.GE.AND P3, PT, R213, RZ, PT ;  /* 0x000000ffd500720c */ /* 0x000fe20003f66270 */
[----:B------:R-:W0:Y:S01]  /*7730*/  S2R R98, SR_TID.X ;  /* 0x0000000000627919 */ /* 0x000e220000002100 */
[----:B------:R-:W-:-:S06]  /*7740*/  PRMT R155, RZ, 0x7610, R155 ;  /* 0x00007610ff9b7816 */ /* 0x000fcc000000009b */
[----:B------:R1:W3:Y:S04]  /*7750*/  @P0 LDG.E.U8 R155, desc[UR26][R20.64] ;  /* 0x0000001a149b0981 */ /* 0x0002e8000c1e1100 */
[----:B------:R-:W-:Y:S01]  /*7760*/  STL [R1+0x160], R96 ;  /* 0x0001606001007387 */ /* 0x000fe20000100800 */
[----:B-1----:R-:W-:Y:S02]  /*7770*/  PRMT R21, RZ, 0x7610, R21 ;  /* 0x00007610ff157816 */ /* 0x002fe40000000015 */
[----:B--2---:R-:W-:-:S13]  /*7780*/  ISETP.GE.AND P1, PT, R131, RZ, PT ;  /* 0x000000ff8300720c */ /* 0x004fda0003f26270 */
[----:B------:R-:W-:Y:S01]  /*7790*/  @!P1 IMAD.MOV R52, RZ, RZ, -R52 ;  /* 0x000000ffff349224 */ /* 0x000fe200078e0a34 */
[----:B------:R-:W-:-:S04]  /*77a0*/  ISETP.GT.U32.AND P1, PT, R139, R51, PT ;  /* 0x000000338b00720c */ /* 0x000fc80003f24070 */
[----:B------:R-:W-:-:S05]  /*77b0*/  SEL R52, R169, R52, !P2 ;  /* 0x00000034a9347207 */ /* 0x000fca0005000000 */
[----:B------:R-:W-:-:S05]  /*77c0*/  IMAD R52, R52, UR6, RZ ;  /* 0x0000000634347c24 */ /* 0x000fca000f8e02ff */
[----:B------:R-:W-:Y:S01]  /*77d0*/  IADD3 R46, P4, PT, R52, R127, RZ ;  /* 0x0000007f342e7210 */ /* 0x000fe20007f9e0ff */
[----:B------:R-:W-:-:S03]  /*77e0*/  @!P1 IMAD.IADD R51, R51, 0x1, -R139 ;  /* 0x0000000133339824 */ /* 0x000fc600078e0a8b */
[----:B------:R-:W-:Y:S02]  /*77f0*/  LEA.HI.X.SX32 R47, R52, R126, 0x1, P4 ;  /* 0x0000007e342f7211 */ /* 0x000fe400020f0eff */
[C---:B------:R-:W-:Y:S02]  /*7800*/  ISETP.GT.U32.AND P4, PT, R139.reuse, R50, PT ;  /* 0x000000328b00720c */ /* 0x040fe40003f84070 */
[----:B------:R-:W-:Y:S01]  /*7810*/  ISETP.GT.U32.AND P1, PT, R139, R51, PT ;  /* 0x000000338b00720c */ /* 0x000fe20003f24070 */
[----:B------:R-:W-:-:S05]  /*7820*/  @P0 IMAD.MOV.U32 R52, RZ, RZ, R91 ;  /* 0x000000ffff340224 */ /* 0x000fca00078e005b */
[----:B------:R1:W2:Y:S05]  /*7830*/  @P0 LDG.E.U8 R22, desc[UR26][R52.64] ;  /* 0x0000001a34160981 */ /* 0x0002aa000c1e1100 */
[----:B------:R-:W-:Y:S02]  /*7840*/  @!P4 IMAD.IADD R50, R50, 0x1, -R139 ;  /* 0x000000013232c824 */ /* 0x000fe400078e0a8b */
[----:B-1----:R-:W-:Y:S02]  /*7850*/  @P0 IMAD.MOV.U32 R52, RZ, RZ, R61 ;  /* 0x000000ffff340224 */ /* 0x002fe400078e003d */
[----:B------:R-:W-:Y:S01]  /*7860*/  @P0 IMAD.MOV.U32 R53, RZ, RZ, R90 ;  /* 0x000000ffff350224 */ /* 0x000fe200078e005a */
[----:B------:R-:W-:Y:S01]  /*7870*/  ISETP.GT.U32.AND P4, PT, R139, R56, PT ;  /* 0x000000388b00720c */ /* 0x000fe20003f84070 */
[----:B------:R-:W-:-:S03]  /*7880*/  @!P1 IMAD.IADD R51, R51, 0x1, -R139 ;  /* 0x0000000133339824 */ /* 0x000fc600078e0a8b */
[----:B------:R1:W2:Y:S01]  /*7890*/  @P0 LDG.E.U8 R23, desc[UR26][R52.64] ;  /* 0x0000001a34170981 */ /* 0x0002a2000c1e1100 */
[----:B------:R-:W-:Y:S01]  /*78a0*/  IMAD.MOV.U32 R60, RZ, RZ, R51 ;  /* 0x000000ffff3c7224 */ /* 0x000fe200078e0033 */
[----:B------:R-:W-:Y:S02]  /*78b0*/  SEL R51, R169, R49, !P2 ;  /* 0x00000031a9337207 */ /* 0x000fe40005000000 */
[----:B------:R-:W-:Y:S01]  /*78c0*/  ISETP.GT.U32.AND P1, PT, R139, R59, PT ;  /* 0x0000003b8b00720c */ /* 0x000fe20003f24070 */
[----:B-1----:R-:W-:Y:S01]  /*78d0*/  IMAD.MOV.U32 R52, RZ, RZ, R50 ;  /* 0x000000ffff347224 */ /* 0x002fe200078e0032 */
[----:B------:R-:W-:-:S03]  /*78e0*/  SEL R50, R169, R48, !P2 ;  /* 0x00000030a9327207 */ /* 0x000fc60005000000 */
[----:B------:R-:W-:Y:S02]  /*78f0*/  @!P5 IMAD.MOV R52, RZ, RZ, -R52 ;  /* 0x000000ffff34d224 */ /* 0x000fe400078e0a34 */
[----:B------:R-:W-:Y:S02]  /*7900*/  IMAD R50, R50, UR6, RZ ;  /* 0x0000000632327c24 */ /* 0x000fe4000f8e02ff */
[----:B------:R-:W-:Y:S01]  /*7910*/  IMAD R51, R51, UR6, RZ ;  /* 0x0000000633337c24 */ /* 0x000fe2000f8e02ff */
[----:B------:R-:W-:Y:S01]  /*7920*/  SEL R53, R169, R52, !P2 ;  /* 0x00000034a9357207 */ /* 0x000fe20005000000 */
[----:B------:R-:W-:Y:S01]  /*7930*/  @!P3 IMAD.MOV R60, RZ, RZ, -R60 ;  /* 0x000000ffff3cb224 */ /* 0x000fe200078e0a3c */
[-C--:B------:R-:W-:Y:S01]  /*7940*/  IADD3 R48, P3, PT, R50, R127.reuse, RZ ;  /* 0x0000007f32307210 */ /* 0x080fe20007f7e0ff */
[--C-:B------:R-:W-:Y:S01]  /*7950*/  @!P4 IMAD.IADD R56, R56, 0x1, -R139.reuse ;  /* 0x000000013838c824 */ /* 0x100fe200078e0a8b */
[----:B------:R-:W-:Y:S01]  /*7960*/  IADD3 R49, P4, PT, R51, R127, RZ ;  /* 0x0000007f33317210 */ /* 0x000fe20007f9e0ff */
[----:B------:R-:W-:Y:S01]  /*7970*/  IMAD R53, R53, UR6, RZ ;  /* 0x0000000635357c24 */ /* 0x000fe2000f8e02ff */
[----:B------:R-:W-:Y:S01]  /*7980*/  LEA.HI.X.SX32 R50, R50, R126, 0x1, P3 ;  /* 0x0000007e32327211 */ /* 0x000fe200018f0eff */
[----:B------:R-:W-:Y:S01]  /*7990*/  @!P1 IMAD.IADD R59, R59, 0x1, -R139 ;  /* 0x000000013b3b9824 */ /* 0x000fe200078e0a8b */
[----:B------:R-:W-:-:S02]  /*79a0*/  ISETP.GT.U32.AND P3, PT, R139, R56, PT ;  /* 0x000000388b00720c */ /* 0x000fc40003f64070 */
[----:B------:R-:W-:Y:S02]  /*79b0*/  LEA.HI.X.SX32 R51, R51, R126, 0x1, P4 ;  /* 0x0000007e33337211 */ /* 0x000fe400020f0eff */
[----:B------:R-:W-:Y:S02]  /*79c0*/  IADD3 R52, P4, PT, R53, R127, RZ ;  /* 0x0000007f35347210 */ /* 0x000fe40007f9e0ff */
[----:B------:R-:W-:Y:S02]  /*79d0*/  SEL R60, R169, R60, !P2 ;  /* 0x0000003ca93c7207 */ /* 0x000fe40005000000 */
[----:B------:R-:W-:Y:S01]  /*79e0*/  ISETP.GT.U32.AND P5, PT, R139, R57, PT ;  /* 0x000000398b00720c */ /* 0x000fe20003fa4070 */
[----:B------:R-:W-:Y:S01]  /*79f0*/  @P0 IMAD.MOV.U32 R54, RZ, RZ, R48 ;  /* 0x000000ffff360224 */ /* 0x000fe200078e0030 */
[----:B------:R-:W-:Y:S01]  /*7a00*/  LEA.HI.X.SX32 R53, R53, R126, 0x1, P4 ;  /* 0x0000007e35357211 */ /* 0x000fe200020f0eff */
[----:B------:R-:W-:Y:S01]  /*7a10*/  @P0 IMAD.MOV.U32 R55, RZ, RZ, R50 ;  /* 0x000000ffff370224 */ /* 0x000fe200078e0032 */
[----:B------:R-:W-:Y:S01]  /*7a20*/  ISETP.GT.U32.AND P4, PT, R139, R59, PT ;  /* 0x0000003b8b00720c */ /* 0x000fe20003f84070 */
[----:B------:R-:W-:Y:S01]  /*7a30*/  IMAD R60, R60, UR6, RZ ;  /* 0x000000063c3c7c24 */ /* 0x000fe2000f8e02ff */
[----:B------:R-:W-:Y:S01]  /*7a40*/  STL [R1+0x180], R93 ;  /* 0x0001805d01007387 */ /* 0x000fe20000100800 */
[----:B------:R-:W-:-:S03]  /*7a50*/  @!P3 IMAD.IADD R56, R56, 0x1, -R139 ;  /* 0x000000013838b824 */ /* 0x000fc600078e0a8b */
[----:B------:R1:W2:Y:S01]  /*7a60*/  @P0 LDG.E.U8 R21, desc[UR26][R54.64] ;  /* 0x0000001a36150981 */ /* 0x0002a2000c1e1100 */
[----:B------:R-:W-:-:S03]  /*7a70*/  ISETP.GE.AND P3, PT, R197, RZ, PT ;  /* 0x000000ffc500720c */ /* 0x000fc60003f66270 */
[----:B------:R-:W-:Y:S01]  /*7a80*/  STL [R1+0x15c], R100 ;  /* 0x00015c6401007387 */ /* 0x000fe20000100800 */
[----:B------:R-:W-:Y:S01]  /*7a90*/  @!P5 IMAD.IADD R57, R57, 0x1, -R139 ;  /* 0x000000013939d824 */ /* 0x000fe200078e0a8b */
[----:B------:R-:W-:Y:S02]  /*7aa0*/  PRMT R3, RZ, 0x7610, R3 ;  /* 0x00007610ff037816 */ /* 0x000fe40000000003 */
[----:B------:R-:W-:Y:S01]  /*7ab0*/  STL [R1+0x1a0], R91 ;  /* 0x0001a05b01007387 */ /* 0x000fe20000100800 */
[----:B-1----:R-:W-:-:S03]  /*7ac0*/  IADD3 R54, P1, PT, R60, R127, RZ ;  /* 0x0000007f3c367210 */ /* 0x002fc60007f3e0ff */
[----:B------:R-:W-:Y:S01]  /*7ad0*/  STL [R1+0x17c], R94 ;  /* 0x00017c5e01007387 */ /* 0x000fe20000100800 */
[----:B------:R-:W-:Y:S01]  /*7ae0*/  LEA.HI.X.SX32 R55, R60, R126, 0x1, P1 ;  /* 0x0000007e3c377211 */ /* 0x000fe200008f0eff */
[----:B------:R-:W-:Y:S02]  /*7af0*/  @P0 IMAD.MOV.U32 R60, RZ, RZ, R49 ;  /* 0x000000ffff3c0224 */ /* 0x000fe400078e0031 */
[----:B------:R1:W-:Y:S01]  /*7b00*/  STL [R1+0x1b8], R61 ;  /* 0x0001b83d01007387 */ /* 0x0003e20000100800 */
[----:B------:R-:W-:Y:S01]  /*7b10*/  @!P4 IMAD.IADD R59, R59, 0x1, -R139 ;  /* 0x000000013b3bc824 */ /* 0x000fe200078e0a8b */
[----:B------:R-:W-:Y:S02]  /*7b20*/  ISETP.GT.U32.AND P5, PT, R139, R57, PT ;  /* 0x000000398b00720c */ /* 0x000fe40003fa4070 */
[----:B------:R-:W-:Y:S01]  /*7b30*/  ISETP.GE.AND P1, PT, R212, RZ, PT ;  /* 0x000000ffd400720c */ /* 0x000fe20003f26270 */
[----:B-1----:R-:W-:-:S05]  /*7b40*/  @P0 IMAD.MOV.U32 R61, RZ, RZ, R51 ;  /* 0x000000ffff3d0224 */ /* 0x002fca00078e0033 */
[----:B------:R1:W2:Y:S01]  /*7b50*/  @P0 LDG.E.U8 R3, desc[UR26][R60.64] ;  /* 0x0000001a3c030981 */ /* 0x0002a2000c1e1100 */
[----:B0-----:R-:W-:Y:S02]  /*7b60*/  SHF.R.U32.HI R98, RZ, 0x6, R98 ;  /* 0x00000006ff627819 */ /* 0x001fe40000011662 */
[----:B------:R-:W-:Y:S01]  /*7b70*/  ISETP.GT.U32.AND P4, PT, R139, R87, PT ;  /* 0x000000578b00720c */ /* 0x000fe20003f84070 */
[----:B-1----:R-:W-:-:S04]  /*7b80*/  IMAD.MOV.U32 R60, RZ, RZ, R59 ;  /* 0x000000ffff3c7224 */ /* 0x002fc800078e003b */
[----:B------:R-:W-:Y:S01]  /*7b90*/  @!P3 IMAD.MOV R60, RZ, RZ, -R60 ;  /* 0x000000ffff3cb224 */ /* 0x000fe200078e0a3c */
[----:B------:R-:W-:Y:S01]  /*7ba0*/  ISETP.GE.AND P3, PT, R196, RZ, PT ;  /* 0x000000ffc400720c */ /* 0x000fe20003f66270 */
[----:B------:R-:W-:Y:S01]  /*7bb0*/  IMAD.MOV.U32 R61, RZ, RZ, R56 ;  /* 0x000000ffff3d7224 */ /* 0x000fe200078e0038 */
[----:B------:R-:W-:Y:S01]  /*7bc0*/  SGXT.U32 R98, R98, 0x1 ;  /* 0x000000016262781a */ /* 0x000fe20000000000 */
[----:B------:R-:W-:Y:S01]  /*7bd0*/  @!P5 IMAD.IADD R57, R57, 0x1, -R139 ;  /* 0x000000013939d824 */ /* 0x000fe200078e0a8b */
[----:B------:R-:W-:Y:S01]  /*7be0*/  STL [R1+0x19c], R92 ;  /* 0x00019c5c01007387 */ /* 0x000fe20000100800 */
[----:B------:R-:W-:Y:S01]  /*7bf0*/  @!P1 IMAD.MOV R61, RZ, RZ, -R61 ;  /* 0x000000ffff3d9224 */ /* 0x000fe200078e0a3d */
[----:B------:R-:W-:Y:S02]  /*7c00*/  PLOP3.LUT P1, PT, PT, PT, UP1, 0x80, 0x8 ;  /* 0x000000000008781c */ /* 0x000fe40003f2f018 */
[----:B------:R0:W-:Y:S01]  /*7c10*/  STL [R1+0x1b4], R90 ;  /* 0x0001b45a01007387 */ /* 0x0001e20000100800 */
[----:B------:R-:W-:Y:S01]  /*7c20*/  IMAD.MOV.U32 R131, RZ, RZ, R57 ;  /* 0x000000ffff837224 */ /* 0x000fe200078e0039 */
[----:B------:R-:W-:Y:S01]  /*7c30*/  IADD3 R56, P5, PT, R58, R106, RZ ;  /* 0x0000006a3a387210 */ /* 0x000fe20007fbe0ff */
[----:B------:R-:W-:Y:S01]  /*7c40*/  @!P4 IMAD.IADD R87, R87, 0x1, -R139 ;  /* 0x000000015757c824 */ /* 0x000fe200078e0a8b */
[----:B------:R-:W-:Y:S01]  /*7c50*/  ISETP.GT.U32.AND P4, PT, R139, R86, PT ;  /* 0x000000568b00720c */ /* 0x000fe20003f84070 */
[----:B------:R-:W-:Y:S01]  /*7c60*/  @!P3 IMAD.MOV R131, RZ, RZ, -R131 ;  /* 0x000000ffff83b224 */ /* 0x000fe200078e0a83 */
[----:B0-----:R-:W-:-:S04]  /*7c70*/  LOP3.LUT R90, R98, 0x2, RZ, 0xfc, !PT ;  /* 0x00000002625a7812 */ /* 0x001fc800078efcff */
[----:B------:R-:W-:Y:S02]  /*7c80*/  ISETP.LT.AND P1, PT, R90, UR31, P1 ;  /* 0x0000001f5a007c0c */ /* 0x000fe40008f21270 */
[----:B------:R-:W-:Y:S02]  /*7c90*/  SEL R59, R169, R61, !P2 ;  /* 0x0000003da93b7207 */ /* 0x000fe40005000000 */
[----:B------:R-:W-:Y:S02]  /*7ca0*/  LEA.HI.X.SX32 R57, R58, R107, 0x1, P5 ;  /* 0x0000006b3a397211 */ /* 0x000fe400028f0eff */
[C---:B------:R-:W-:Y:S02]  /*7cb0*/  ISETP.GT.U32.AND P5, PT, R139.reuse, R87, PT ;  /* 0x000000578b00720c */ /* 0x040fe40003fa4070 */
[----:B------:R-:W-:Y:S02]  /*7cc0*/  ISETP.GT.U32.AND P3, PT, R139, R84, PT ;  /* 0x000000548b00720c */ /* 0x000fe40003f64070 */
[----:B------:R-:W-:-:S02]  /*7cd0*/  SEL R131, R169, R131, !P2 ;  /* 0x00000083a9837207 */ /* 0x000fc40005000000 */
[----:B------:R-:W-:Y:S01]  /*7ce0*/  PRMT R146, RZ, 0x7610, R146 ;  /* 0x00007610ff927816 */ /* 0x000fe20000000092 */
[----:B------:R-:W-:Y:S01]  /*7cf0*/  IMAD R59, R59, UR6, RZ ;  /* 0x000000063b3b7c24 */ /* 0x000fe2000f8e02ff */
[----:B------:R-:W-:Y:S01]  /*7d00*/  SEL R61, R169, R60, !P2 ;  /* 0x0000003ca93d7207 */ /* 0x000fe20005000000 */
[----:B------:R-:W-:-:S03]  /*7d10*/  IMAD R131, R131, UR6, RZ ;  /* 0x0000000683837c24 */ /* 0x000fc6000f8e02ff */
[----:B------:R-:W2:Y:S01]  /*7d20*/  @P1 LDG.E.U8 R146, desc[UR26][R56.64] ;  /* 0x0000001a38921981 */ /* 0x000ea2000c1e1100 */
[-C--:B------:R-:W-:Y:S01]  /*7d30*/  IADD3 R58, P1, PT, R59, R127.reuse, RZ ;  /* 0x0000007f3b3a7210 */ /* 0x080fe20007f3e0ff */
[----:B------:R-:W-:Y:S02]  /*7d40*/  IMAD R61, R61, UR6, RZ ;  /* 0x000000063d3d7c24 */ /* 0x000fe4000f8e02ff */
[--C-:B------:R-:W-:Y:S01]  /*7d50*/  @!P4 IMAD.IADD R86, R86, 0x1, -R139.reuse ;  /* 0x000000015656c824 */ /* 0x100fe200078e0a8b */
[-C--:B------:R-:W-:Y:S01]  /*7d60*/  IADD3 R132, P4, PT, R131, R127.reuse, RZ ;  /* 0x0000007f83847210 */ /* 0x080fe20007f9e0ff */
[--C-:B------:R-:W-:Y:S01]  /*7d70*/  @!P5 IMAD.IADD R87, R87, 0x1, -R139.reuse ;  /* 0x000000015757d824 */ /* 0x100fe200078e0a8b */
[----:B------:R-:W-:Y:S01]  /*7d80*/  LEA.HI.X.SX32 R59, R59, R126, 0x1, P1 ;  /* 0x0000007e3b3b7211 */ /* 0x000fe200008f0eff */
[----:B------:R-:W-:Y:S01]  /*7d90*/  @!P3 IMAD.IADD R84, R84, 0x1, -R139 ;  /* 0x000000015454b824 */ /* 0x000fe200078e0a8b */
[----:B------:R-:W-:Y:S02]  /*7da0*/  ISETP.GE.AND P1, PT, R189, RZ, PT ;  /* 0x000000ffbd00720c */ /* 0x000fe40003f26270 */
[----:B------:R-:W-:-:S02]  /*7db0*/  IADD3 R60, P5, PT, R61, R127, RZ ;  /* 0x0000007f3d3c7210 */ /* 0x000fc40007fbe0ff */
[----:B------:R-:W-:Y:S02]  /*7dc0*/  ISETP.GT.U32.AND P3, PT, R139, R86, PT ;  /* 0x000000568b00720c */ /* 0x000fe40003f64070 */
[----:B------:R-:W-:Y:S02]  /*7dd0*/  LEA.HI.X.SX32 R131, R131, R126, 0x1, P4 ;  /* 0x0000007e83837211 */ /* 0x000fe400020f0eff */
[----:B------:R-:W-:Y:S02]  /*7de0*/  ISETP.GT.U32.AND P4, PT, R139, R62, PT ;  /* 0x0000003e8b00720c */ /* 0x000fe40003f84070 */
[----:B------:R-:W-:Y:S02]  /*7df0*/  LEA.HI.X.SX32 R61, R61, R126, 0x1, P5 ;  /* 0x0000007e3d3d7211 */ /* 0x000fe400028f0eff */
[----:B------:R-:W-:Y:S01]  /*7e00*/  ISETP.GT.U32.AND P5, PT, R139, R84, PT ;  /* 0x000000548b00720c */ /* 0x000fe20003fa4070 */
[----:B------:R-:W-:Y:S01]  /*7e10*/  @!P1 IMAD.MOV R87, RZ, RZ, -R87 ;  /* 0x000000ffff579224 */ /* 0x000fe200078e0a57 */
[----:B------:R-:W-:-:S03]  /*7e20*/  ISETP.GE.AND P1, PT, R188, RZ, PT ;  /* 0x000000ffbc00720c */ /* 0x000fc60003f26270 */
[----:B------:R-:W-:Y:S01]  /*7e30*/  @!P3 IMAD.IADD R86, R86, 0x1, -R139 ;  /* 0x000000015656b824 */ /* 0x000fe200078e0a8b */
[----:B------:R-:W-:-:S03]  /*7e40*/  ISETP.GE.AND P3, PT, R181, RZ, PT ;  /* 0x000000ffb500720c */ /* 0x000fc60003f66270 */
[----:B------:R-:W-:Y:S01]  /*7e50*/  @!P4 IMAD.IADD R62, R62, 0x1, -R139 ;  /* 0x000000013e3ec824 */ /* 0x000fe200078e0a8b */
[----:B------:R-:W-:-:S03]  /*7e60*/  SEL R91, R169, R87, !P2 ;  /* 0x00000057a95b7207 */ /* 0x000fc60005000000 */
[----:B------:R-:W-:Y:S01]  /*7e70*/  @!P5 IMAD.IADD R84, R84, 0x1, -R139 ;  /* 0x000000015454d824 */ /* 0x000fe200078e0a8b */
[C---:B------:R-:W-:Y:S02]  /*7e80*/  ISETP.GT.U32.AND P5, PT, R139.reuse, R64, PT ;  /* 0x000000408b00720c */ /* 0x040fe40003fa4070 */
[----:B------:R-:W-:Y:S01]  /*7e90*/  ISETP.GT.U32.AND P4, PT, R139, R62, PT ;  /* 0x0000003e8b00720c */ /* 0x000fe20003f84070 */
[----:B------:R-:W-:Y:S02]  /*7ea0*/  IMAD.MOV.U32 R90, RZ, RZ, R86 ;  /* 0x000000ffff5a7224 */ /* 0x000fe400078e0056 */
[----:B------:R-:W-:Y:S02]  /*7eb0*/  IMAD R91, R91, UR6, RZ ;  /* 0x000000065b5b7c24 */ /* 0x000fe4000f8e02ff */
[----:B------:R-:W-:Y:S01]  /*7ec0*/  @!P1 IMAD.MOV R90, RZ, RZ, -R90 ;  /* 0x000000ffff5a9224 */ /* 0x000fe200078e0a5a */
[----:B------:R-:W-:Y:S01]  /*7ed0*/  ISETP.GE.AND P1, PT, R180, RZ, PT ;  /* 0x000000ffb400720c */ /* 0x000fe20003f26270 */
[----:B------:R-:W-:Y:S01]  /*7ee0*/  @!P3 IMAD.MOV R84, RZ, RZ, -R84 ;  /* 0x000000ffff54b224 */ /* 0x000fe200078e0a54 */
[----:B------:R-:W-:-:S02]  /*7ef0*/  IADD3 R181, P3, PT, R91, R127, RZ ;  /* 0x0000007f5bb57210 */ /* 0x000fc40007f7e0ff */
[----:B------:R-:W-:Y:S01]  /*7f00*/  SEL R188, R169, R90, !P2 ;  /* 0x0000005aa9bc7207 */ /* 0x000fe20005000000 */
[--C-:B------:R-:W-:Y:S01]  /*7f10*/  @!P5 IMAD.IADD R64, R64, 0x1, -R139.reuse ;  /* 0x000000014040d824 */ /* 0x100fe200078e0a8b */
[----:B------:R-:W-:Y:S01]  /*7f20*/  LEA.HI.X.SX32 R180, R91, R126, 0x1, P3 ;  /* 0x0000007e5bb47211 */ /* 0x000fe200018f0eff */
[----:B------:R-:W-:Y:S01]  /*7f30*/  @!P4 IMAD.IADD R62, R62, 0x1, -R139 ;  /* 0x000000013e3ec824 */ /* 0x000fe200078e0a8b */
[----:B------:R-:W-:Y:S01]  /*7f40*/  ISETP.GT.U32.AND P3, PT, R139, R81, PT ;  /* 0x000000518b00720c */ /* 0x000fe20003f64070 */
[----:B------:R-:W-:Y:S01]  /*7f50*/  IMAD R188, R188, UR6, RZ ;  /* 0x00000006bcbc7c24 */ /* 0x000fe2000f8e02ff */
[----:B------:R-:W-:Y:S01]  /*7f60*/  SEL R196, R169, R84, !P2 ;  /* 0x00000054a9c47207 */ /* 0x000fe20005000000 */
[----:B------:R-:W-:Y:S01]  /*7f70*/  IMAD.MOV.U32 R84, RZ, RZ, R62 ;  /* 0x000000ffff547224 */ /* 0x000fe200078e003e */
[----:B------:R-:W-:Y:S02]  /*7f80*/  ISETP.GT.U32.AND P5, PT, R139, R64, PT ;  /* 0x000000408b00720c */ /* 0x000fe40003fa4070 */
[----:B------:R-:W-:Y:S01]  /*7f90*/  IADD3 R189, P4, PT, R188, R127, RZ ;  /* 0x0000007fbcbd7210 */ /* 0x000fe20007f9e0ff */
[----:B------:R-:W-:Y:S01]  /*7fa0*/  @!P1 IMAD.MOV R84, RZ, RZ, -R84 ;  /* 0x000000ffff549224 */ /* 0x000fe200078e0a54 */
[----:B------:R-:W-:Y:S01]  /*7fb0*/  ISETP.GE.AND P1, PT, R205, RZ, PT ;  /* 0x000000ffcd00720c */ /* 0x000fe20003f26270 */
[----:B------:R-:W-:Y:S01]  /*7fc0*/  IMAD R196, R196, UR6, RZ ;  /* 0x00000006c4c47c24 */ /* 0x000fe2000f8e02ff */
[----:B------:R-:W-:-:S03]  /*7fd0*/  LEA.HI.X.SX32 R188, R188, R126, 0x1, P4 ;  /* 0x0000007ebcbc7211 */ /* 0x000fc600020f0eff */
[--C-:B------:R-:W-:Y:S01]  /*7fe0*/  @!P3 IMAD.IADD R81, R81, 0x1, -R139.reuse ;  /* 0x000000015151b824 */ /* 0x100fe200078e0a8b */
[----:B------:R-:W-:Y:S02]  /*7ff0*/  IADD3 R197, P4, PT, R196, R127, RZ ;  /* 0x0000007fc4c57210 */ /* 0x000fe40007f9e0ff */
[----:B------:R-:W-:Y:S01]  /*8000*/  IADD3 R62, P3, PT, R63, R106, RZ ;  /* 0x0000006a3f3e7210 */ /* 0x000fe20007f7e0ff */
[----:B------:R-:W-:Y:S01]  /*8010*/  @!P5 IMAD.IADD R64, R64, 0x1, -R139 ;  /* 0x000000014040d824 */ /* 0x000fe200078e0a8b */
[----:B------:R-:W-:Y:S02]  /*8020*/  LEA.HI.X.SX32 R196, R196, R126, 0x1, P4 ;  /* 0x0000007ec4c47211 */ /* 0x000fe400020f0eff */
[C---:B------:R-:W-:Y:S02]  /*8030*/  ISETP.GT.U32.AND P4, PT, R139.reuse, R81, PT ;  /* 0x000000518b00720c */ /* 0x040fe40003f84070 */
[----:B------:R-:W-:Y:S01]  /*8040*/  ISETP.GT.U32.AND P5, PT, R139, R80, PT ;  /* 0x000000508b00720c */ /* 0x000fe20003fa4070 */
[----:B------:R-:W-:Y:S01]  /*8050*/  @!P1 IMAD.MOV R64, RZ, RZ, -R64 ;  /* 0x000000ffff409224 */ /* 0x000fe200078e0a40 */
[----:B------:R-:W-:-:S02]  /*8060*/  LEA.HI.X.SX32 R63, R63, R107, 0x1, P3 ;  /* 0x0000006b3f3f7211 */ /* 0x000fc400018f0eff */
[----:B------:R-:W-:Y:S02]  /*8070*/  LOP3.LUT R90, R98, 0xa, RZ, 0xfc, !PT ;  /* 0x0000000a625a7812 */ /* 0x000fe400078efcff */
[----:B------:R-:W-:Y:S02]  /*8080*/  PLOP3.LUT P3, PT, PT, PT, UP1, 0x80, 0x8 ;  /* 0x000000000008781c */ /* 0x000fe40003f6f018 */
[----:B------:R-:W-:Y:S02]  /*8090*/  ISETP.GE.AND P1, PT, R204, RZ, PT ;  /* 0x000000ffcc00720c */ /* 0x000fe40003f26270 */
[----:B------:R-:W-:Y:S02]  /*80a0*/  ISETP.LT.AND P3, PT, R90, UR31, P3 ;  /* 0x0000001f5a007c0c */ /* 0x000fe40009f61270 */
[----:B------:R-:W-:Y:S01]  /*80b0*/  SEL R204, R169, R84, !P2 ;  /* 0x00000054a9cc7207 */ /* 0x000fe20005000000 */
[----:B------:R-:W-:Y:S01]  /*80c0*/  @!P4 IMAD.IADD R81, R81, 0x1, -R139 ;  /* 0x000000015151c824 */ /* 0x000fe200078e0a8b */
[----:B------:R-:W-:Y:S01]  /*80d0*/  PRMT R145, RZ, 0x7610, R145 ;  /* 0x00007610ff917816 */ /* 0x000fe20000000091 */
[----:B------:R-:W-:Y:S01]  /*80e0*/  @!P5 IMAD.IADD R80, R80, 0x1, -R139 ;  /* 0x000000015050d824 */ /* 0x000fe200078e0a8b */
[----:B------:R-:W-:Y:S01]  /*80f0*/  ISETP.GT.U32.AND P4, PT, R139, R66, PT ;  /* 0x000000428b00720c */ /* 0x000fe20003f84070 */
[----:B------:R-:W-:Y:S01]  /*8100*/  IMAD R204, R204, UR6, RZ ;  /* 0x00000006cccc7c24 */ /* 0x000fe2000f8e02ff */
[----:B------:R-:W-:-:S03]  /*8110*/  SEL R212, R169, R64, !P2 ;  /* 0x00000040a9d47207 */ /* 0x000fc60005000000 */
[----:B------:R-:W-:Y:S01]  /*8120*/  @!P1 IMAD.MOV R81, RZ, RZ, -R81 ;  /* 0x000000ffff519224 */ /* 0x000fe200078e0a51 */
[----:B------:R-:W-:Y:S01]  /*8130*/  ISETP.GT.U32.AND P1, PT, R139, R80, PT ;  /* 0x000000508b00720c */ /* 0x000fe20003f24070 */
[----:B------:R-:W2:Y:S01]  /*8140*/  @P3 LDG.E.U8 R145, desc[UR26][R62.64] ;  /* 0x0000001a3e913981 */ /* 0x000ea2000c1e1100 */
[----:B------:R-:W-:Y:S01]  /*8150*/  IADD3 R205, P3, PT, R204, R127, RZ ;  /* 0x0000007fcccd7210 */ /* 0x000fe20007f7e0ff */
[----:B------:R-:W-:-:S03]  /*8160*/  IMAD R212, R212, UR6, RZ ;  /* 0x00000006d4d47c24 */ /* 0x000fc6000f8e02ff */
[----:B------:R-:W-:Y:S02]  /*8170*/  LEA.HI.X.SX32 R204, R204, R126, 0x1, P3 ;  /* 0x0000007ecccc7211 */ /* 0x000fe400018f0eff */
[----:B------:R-:W-:Y:S01]  /*8180*/  ISETP.GE.AND P3, PT, R221, RZ, PT ;  /* 0x000000ffdd00720c */ /* 0x000fe20003f66270 */
[--C-:B------:R-:W-:Y:S01]  /*8190*/  @!P4 IMAD.IADD R66, R66, 0x1, -R139.reuse ;  /* 0x000000014242c824 */ /* 0x100fe200078e0a8b */
[----:B------:R-:W-:Y:S02]  /*81a0*/  IADD3 R213, P5, PT, R212, R127, RZ ;  /* 0x0000007fd4d57210 */ /* 0x000fe40007fbe0ff */
[----:B------:R-:W-:Y:S01]  /*81b0*/  IADD3 R64, P4, PT, R65, R106, RZ ;  /* 0x0000006a41407210 */ /* 0x000fe20007f9e0ff */
[----:B------:R-:W-:Y:S01]  /*81c0*/  @!P1 IMAD.IADD R80, R80, 0x1, -R139 ;  /* 0x0000000150509824 */ /* 0x000fe200078e0a8b */
[----:B------:R-:W-:Y:S02]  /*81d0*/  LEA.HI.X.SX32 R212, R212, R126, 0x1, P5 ;  /* 0x0000007ed4d47211 */ /* 0x000fe400028f0eff */
[----:B------:R-:W-:Y:S01]  /*81e0*/  ISETP.GT.U32.AND P5, PT, R139, R66, PT ;  /* 0x000000428b00720c */ /* 0x000fe20003fa4070 */
[----:B------:R-:W-:Y:S01]  /*81f0*/  IMAD.MOV.U32 R84, RZ, RZ, R80 ;  /* 0x000000ffff547224 */ /* 0x000fe200078e0050 */
[----:B------:R-:W-:-:S02]  /*8200*/  LEA.HI.X.SX32 R65, R65, R107, 0x1, P4 ;  /* 0x0000006b41417211 */ /* 0x000fc400020f0eff */
[----:B------:R-:W-:Y:S01]  /*8210*/  ISETP.GT.U32.AND P4, PT, R139, R78, PT ;  /* 0x0000004e8b00720c */ /* 0x000fe20003f84070 */
[----:B------:R-:W-:Y:S01]  /*8220*/  @!P3 IMAD.MOV R84, RZ, RZ, -R84 ;  /* 0x000000ffff54b224 */ /* 0x000fe200078e0a54 */
[----:B------:R-:W-:-:S07]  /*8230*/  ISETP.GE.AND P3, PT, R228, RZ, PT ;  /* 0x000000ffe400720c */ /* 0x000fce0003f66270 */
[----:B------:R-:W-:Y:S01]  /*8240*/  @!P5 IMAD.IADD R66, R66, 0x1, -R139 ;  /* 0x000000014242d824 */ /* 0x000fe200078e0a8b */
[----:B------:R-:W-:-:S03]  /*8250*/  ISETP.GT.U32.AND P5, PT, R139, R68, PT ;  /* 0x000000448b00720c */ /* 0x000fc60003fa4070 */
[----:B------:R-:W-:Y:S02]  /*8260*/  @!P4 IMAD.IADD R78, R78, 0x1, -R139 ;  /* 0x000000014e4ec824 */ /* 0x000fe400078e0a8b */
[----:B------:R-:W-:-:S03]  /*8270*/  @!P3 IMAD.MOV R66, RZ, RZ, -R66 ;  /* 0x000000ffff42b224 */ /* 0x000fc600078e0a42 */
[----:B------:R-:W-:Y:S02]  /*8280*/  ISETP.GT.U32.AND P4, PT, R139, R78, PT ;  /* 0x0000004e8b00720c */ /* 0x000fe40003f84070 */
[C---:B------:R-:W-:Y:S02]  /*8290*/  SEL R220, R169.reuse, R81, !P2 ;  /* 0x00000051a9dc7207 */ /* 0x040fe40005000000 */
[----:B------:R-:W-:Y:S01]  /*82a0*/  SEL R236, R169, R66, !P2 ;  /* 0x00000042a9ec7207 */ /* 0x000fe20005000000 */
[----:B------:R-:W-:Y:S01]  /*82b0*/  @!P5 IMAD.IADD R68, R68, 0x1, -R139 ;  /* 0x000000014444d824 */ /* 0x000fe200078e0a8b */
[----:B------:R-:W-:Y:S01]  /*82c0*/  ISETP.GE.AND P5, PT, R229, RZ, PT ;  /* 0x000000ffe500720c */ /* 0x000fe20003fa6270 */
[----:B------:R-:W-:Y:S02]  /*82d0*/  IMAD R220, R220, UR6, RZ ;  /* 0x00000006dcdc7c24 */ /* 0x000fe4000f8e02ff */
[----:B------:R-:W-:Y:S01]  /*82e0*/  IMAD R236, R236, UR6, RZ ;  /* 0x00000006ecec7c24 */ /* 0x000fe2000f8e02ff */
[----:B------:R-:W-:-:S02]  /*82f0*/  ISETP.GT.U32.AND P3, PT, R139, R68, PT ;  /* 0x000000448b00720c */ /* 0x000fc40003f64070 */
[-C--:B------:R-:W-:Y:S01]  /*8300*/  IADD3 R221, P1, PT, R220, R127.reuse, RZ ;  /* 0x0000007fdcdd7210 */ /* 0x080fe20007f3e0ff */
[----:B------:R-:W-:Y:S01]  /*8310*/  @!P4 IMAD.IADD R78, R78, 0x1, -R139 ;  /* 0x000000014e4ec824 */ /* 0x000fe200078e0a8b */
[----:B------:R-:W-:Y:S02]  /*8320*/  IADD3 R237, P4, PT, R236, R127, RZ ;  /* 0x0000007feced7210 */ /* 0x000fe40007f9e0ff */
[-C--:B------:R-:W-:Y:S02]  /*8330*/  LEA.HI.X.SX32 R220, R220, R126.reuse, 0x1, P1 ;  /* 0x0000007edcdc7211 */ /* 0x080fe400008f0eff */
[----:B------:R-:W-:Y:S01]  /*8340*/  LEA.HI.X.SX32 R236, R236, R126, 0x1, P4 ;  /* 0x0000007eecec7211 */ /* 0x000fe200020f0eff */
[----:B------:R-:W-:Y:S01]  /*8350*/  @!P5 IMAD.MOV R78, RZ, RZ, -R78 ;  /* 0x000000ffff4ed224 */ /* 0x000fe200078e0a4e */
[----:B------:R-:W-:Y:S02]  /*8360*/  LOP3.LUT R81, R98, 0x12, RZ, 0xfc, !PT ;  /* 0x0000001262517812 */ /* 0x000fe400078efcff */
[----:B------:R-:W-:-:S02]  /*8370*/  PLOP3.LUT P1, PT, PT, PT, UP1, 0x80, 0x8 ;  /* 0x000000000008781c */ /* 0x000fc40003f2f018 */
[----:B------:R-:W-:Y:S02]  /*8380*/  ISETP.GE.AND P4, PT, R252, RZ, PT ;  /* 0x000000fffc00720c */ /* 0x000fe40003f86270 */
[----:B------:R-:W-:Y:S02]  /*8390*/  ISETP.GT.U32.AND P5, PT, R139, R70, PT ;  /* 0x000000468b00720c */ /* 0x000fe40003fa4070 */
[----:B------:R-:W-:Y:S01]  /*83a0*/  ISETP.LT.AND P1, PT, R81, UR31, P1 ;  /* 0x0000001f51007c0c */ /* 0x000fe20008f21270 */
[----:B------:R-:W-:Y:S01]  /*83b0*/  @!P3 IMAD.IADD R68, R68, 0x1, -R139 ;  /* 0x000000014444b824 */ /* 0x000fe200078e0a8b */
[----:B------:R-:W-:Y:S02]  /*83c0*/  ISETP.GT.U32.AND P3, PT, R139, R74, PT ;  /* 0x0000004a8b00720c */ /* 0x000fe40003f64070 */
[----:B------:R-:W-:Y:S02]  /*83d0*/  PRMT R144, RZ, 0x7610, R144 ;  /* 0x00007610ff907816 */ /* 0x000fe40000000090 */
[----:B------:R-:W-:-:S03]  /*83e0*/  SEL R228, R169, R84, !P2 ;  /* 0x00000054a9e47207 */ /* 0x000fc60005000000 */
[----:B------:R-:W-:Y:S01]  /*83f0*/  @!P4 IMAD.MOV R68, RZ, RZ, -R68 ;  /* 0x000000ffff44c224 */ /* 0x000fe200078e0a44 */
[----:B------:R-:W-:Y:S01]  /*8400*/  PRMT R10, RZ, 0x7610, R10 ;  /* 0x00007610ff0a7816 */ /* 0x000fe2000000000a */
[----:B------:R-:W-:Y:S02]  /*8410*/  @!P5 IMAD.IADD R70, R70, 0x1, -R139 ;  /* 0x000000014646d824 */ /* 0x000fe400078e0a8b */
[----:B------:R-:W-:Y:S01]  /*8420*/  @P0 IMAD.MOV.U32 R80, RZ, RZ, R213 ;  /* 0x000000ffff500224 */ /* 0x000fe200078e00d5 */
[----:B------:R-:W2:Y:S01]  /*8430*/  @P1 LDG.E.U8 R144, desc[UR26][R64.64] ;  /* 0x0000001a40901981 */ /* 0x000ea2000c1e1100 */
[----:B------:R-:W-:Y:S01]  /*8440*/  @P0 IMAD.MOV.U32 R81, RZ, RZ, R212 ;  /* 0x000000ffff510224 */ /* 0x000fe200078e00d4 */
[----:B------:R-:W-:Y:S01]  /*8450*/  IADD3 R66, P1, PT, R67, R106, RZ ;  /* 0x0000006a43427210 */ /* 0x000fe20007f3e0ff */
[----:B------:R-:W-:Y:S01]  /*8460*/  IMAD R228, R228, UR6, RZ ;  /* 0x00000006e4e47c24 */ /* 0x000fe2000f8e02ff */
[----:B------:R-:W-:Y:S01]  /*8470*/  SEL R252, R169, R68, !P2 ;  /* 0x00000044a9fc7207 */ /* 0x000fe20005000000 */
[----:B------:R-:W-:Y:S01]  /*8480*/  @!P3 IMAD.IADD R74, R74, 0x1, -R139 ;  /* 0x000000014a4ab824 */ /* 0x000fe200078e0a8b */
[----:B------:R-:W-:Y:S01]  /*8490*/  ISETP.GT.U32.AND P4, PT, R139, R70, PT ;  /* 0x000000468b00720c */ /* 0x000fe20003f84070 */
[----:B------:R0:W2:Y:S01]  /*84a0*/  @P0 LDG.E.U8 R10, desc[UR26][R80.64] ;  /* 0x0000001a500a0981 */ /* 0x0000a2000c1e1100 */
[----:B------:R-:W-:Y:S01]  /*84b0*/  PRMT R12, RZ, 0x7610, R12 ;  /* 0x00007610ff0c7816 */ /* 0x000fe2000000000c */
[----:B------:R-:W-:Y:S01]  /*84c0*/  IMAD R252, R252, UR6, RZ ;  /* 0x00000006fcfc7c24 */ /* 0x000fe2000f8e02ff */
[----:B------:R-:W-:-:S02]  /*84d0*/  LEA.HI.X.SX32 R67, R67, R107, 0x1, P1 ;  /* 0x0000006b43437211 */ /* 0x000fc400008f0eff */
[C---:B------:R-:W-:Y:S02]  /*84e0*/  IADD3 R229, P1, PT, R228.reuse, R127, RZ ;  /* 0x0000007fe4e57210 */ /* 0x040fe40007f3e0ff */
[----:B------:R-:W-:Y:S01]  /*84f0*/  IADD3 R68, P3, PT, R69, R106, RZ ;  /* 0x0000006a45447210 */ /* 0x000fe20007f7e0ff */
[----:B0-----:R-:W-:Y:S02]  /*8500*/  @P0 IMAD.MOV.U32 R80, RZ, RZ, R221 ;  /* 0x000000ffff500224 */ /* 0x001fe400078e00dd */
[----:B------:R-:W-:Y:S01]  /*8510*/  @P0 IMAD.MOV.U32 R81, RZ, RZ, R220 ;  /* 0x000000ffff510224 */ /* 0x000fe200078e00dc */
[----:B------:R-:W-:Y:S01]  /*8520*/  PRMT R14, RZ, 0x7610, R14 ;  /* 0x00007610ff0e7816 */ /* 0x000fe2000000000e */
[----:B------:R-:W-:Y:S01]  /*8530*/  @P0 IMAD.MOV.U32 R86, RZ, RZ, R132 ;  /* 0x000000ffff560224 */ /* 0x000fe200078e0084 */
[----:B------:R-:W-:Y:S01]  /*8540*/  ISETP.GT.U32.AND P5, PT, R139, R74, PT ;  /* 0x0000004a8b00720c */ /* 0x000fe20003fa4070 */
[----:B------:R-:W-:Y:S01]  /*8550*/  @P0 IMAD.MOV.U32 R87, RZ, RZ, R131 ;  /* 0x000000ffff570224 */ /* 0x000fe200078e0083 */
[----:B------:R0:W2:Y:S01]  /*8560*/  @P0 LDG.E.U8 R12, desc[UR26][R80.64] ;  /* 0x0000001a500c0981 */ /* 0x0000a2000c1e1100 */
[----:B------:R-:W-:Y:S01]  /*8570*/  LEA.HI.X.SX32 R228, R228, R126, 0x1, P1 ;  /* 0x0000007ee4e47211 */ /* 0x000fe200008f0eff */
[----:B------:R-:W-:Y:S01]  /*8580*/  IMAD.MOV.U32 R108, RZ, RZ, R244 ;  /* 0x000000ffff6c7224 */ /* 0x000fe200078e00f4 */
[----:B------:R-:W-:Y:S01]  /*8590*/  LEA.HI.X.SX32 R69, R69, R107, 0x1, P3 ;  /* 0x0000006b45457211 */ /* 0x000fe200018f0eff */
[----:B------:R-:W-:Y:S01]  /*85a0*/  IMAD.MOV.U32 R109, RZ, RZ, R245 ;  /* 0x000000ffff6d7224 */ /* 0x000fe200078e00f5 */
[----:B------:R-:W-:Y:S01]  /*85b0*/  PLOP3.LUT P1, PT, PT, PT, UP1, 0x80, 0x8 ;  /* 0x000000000008781c */ /* 0x000fe20003f2f018 */
[----:B------:R1:W2:Y:S01]  /*85c0*/  @P0 LDG.E.U8 R14, desc[UR26][R86.64] ;  /* 0x0000001a560e0981 */ /* 0x0002a2000c1e1100 */
[----:B------:R-:W-:-:S02]  /*85d0*/  IADD3 R84, P3, PT, R252, R127, RZ ;  /* 0x0000007ffc547210 */ /* 0x000fc40007f7e0ff */
[----:B0-----:R-:W-:Y:S02]  /*85e0*/  LOP3.LUT R80, R98, 0x1a, RZ, 0xfc, !PT ;  /* 0x0000001a62507812 */ /* 0x001fe400078efcff */
[----:B------:R-:W-:Y:S01]  /*85f0*/  PRMT R15, RZ, 0x7610, R15 ;  /* 0x00007610ff0f7816 */ /* 0x000fe2000000000f */
[----:B------:R-:W-:Y:S01]  /*8600*/  @!P4 IMAD.IADD R70, R70, 0x1, -R139 ;  /* 0x000000014646c824 */ /* 0x000fe200078e0a8b */
[----:B------:R-:W-:Y:S01]  /*8610*/  ISETP.LT.AND P1, PT, R80, UR31, P1 ;  /* 0x0000001f50007c0c */ /* 0x000fe20008f21270 */
[----:B-1----:R-:W-:Y:S01]  /*8620*/  @P0 IMAD.MOV.U32 R86, RZ, RZ, R181 ;  /* 0x000000ffff560224 */ /* 0x002fe200078e00b5 */
[----:B------:R-:W-:Y:S01]  /*8630*/  LEA.HI.X.SX32 R252, R252, R126, 0x1, P3 ;  /* 0x0000007efcfc7211 */ /* 0x000fe200018f0eff */
[----:B------:R-:W-:Y:S01]  /*8640*/  @P0 IMAD.MOV.U32 R87, RZ, RZ, R180 ;  /* 0x000000ffff570224 */ /* 0x000fe200078e00b4 */
[----:B------:R-:W-:Y:S02]  /*8650*/  ISETP.GE.AND P3, PT, R108, RZ, PT ;  /* 0x000000ff6c00720c */ /* 0x000fe40003f66270 */
[----:B------:R-:W-:-:S02]  /*8660*/  ISETP.GE.AND P4, PT, R109, RZ, PT ;  /* 0x000000ff6d00720c */ /* 0x000fc40003f86270 */
[----:B------:R-:W-:Y:S01]  /*8670*/  SEL R244, R169, R78, !P2 ;  /* 0x0000004ea9f47207 */ /* 0x000fe20005000000 */
[----:B------:R0:W2:Y:S01]  /*8680*/  @P0 LDG.E.U8 R15, desc[UR26][R86.64] ;  /* 0x0000001a560f0981 */ /* 0x0000a2000c1e1100 */
[----:B------:R-:W-:Y:S01]  /*8690*/  PRMT R247, RZ, 0x7610, R247 ;  /* 0x00007610fff77816 */ /* 0x000fe200000000f7 */
[----:B------:R-:W-:Y:S01]  /*86a0*/  @!P5 IMAD.IADD R74, R74, 0x1, -R139 ;  /* 0x000000014a4ad824 */ /* 0x000fe200078e0a8b */
[----:B------:R-:W-:Y:S01]  /*86b0*/  PRMT R118, RZ, 0x7610, R118 ;  /* 0x00007610ff767816 */ /* 0x000fe20000000076 */
[----:B------:R-:W-:Y:S01]  /*86c0*/  IMAD R244, R244, UR6, RZ ;  /* 0x00000006f4f47c24 */ /* 0x000fe2000f8e02ff */
[----:B------:R-:W-:Y:S01]  /*86d0*/  ISETP.GT.U32.AND P5, PT, R139, R72, PT ;  /* 0x000000488b00720c */ /* 0x000fe20003fa4070 */
[----:B------:R-:W-:Y:S01]  /*86e0*/  @P0 IMAD.MOV.U32 R80, RZ, RZ, R229 ;  /* 0x000000ffff500224 */ /* 0x000fe200078e00e5 */
[----:B------:R-:W-:Y:S01]  /*86f0*/  PRMT R8, RZ, 0x7610, R8 ;  /* 0x00007610ff087816 */ /* 0x000fe20000000008 */
[----:B------:R-:W-:Y:S01]  /*8700*/  @P0 IMAD.MOV.U32 R81, RZ, RZ, R228 ;  /* 0x000000ffff510224 */ /* 0x000fe200078e00e4 */
[----:B------:R-:W-:Y:S01]  /*8710*/  PRMT R11, RZ, 0x7610, R11 ;  /* 0x00007610ff0b7816 */ /* 0x000fe2000000000b */
[----:B0-----:R-:W-:Y:S01]  /*8720*/  @P0 IMAD.MOV.U32 R86, RZ, RZ, R189 ;  /* 0x000000ffff560224 */ /* 0x001fe200078e00bd */
[----:B------:R-:W2:Y:S01]  /*8730*/  @P1 LDG.E.U8 R118, desc[UR26][R66.64] ;  /* 0x0000001a42761981 */ /* 0x000ea2000c1e1100 */
[----:B------:R-:W-:Y:S01]  /*8740*/  @P0 IMAD.MOV.U32 R87, RZ, RZ, R188 ;  /* 0x000000ffff570224 */ /* 0x000fe200078e00bc */
[----:B------:R-:W-:Y:S01]  /*8750*/  IADD3 R245, P1, PT, R244, R127, RZ ;  /* 0x0000007ff4f57210 */ /* 0x000fe20007f3e0ff */
[----:B------:R-:W-:Y:S01]  /*8760*/  @!P3 IMAD.MOV R70, RZ, RZ, -R70 ;  /* 0x000000ffff46b224 */ /* 0x000fe200078e0a46 */
[----:B------:R-:W-:Y:S01]  /*8770*/  PRMT R9, RZ, 0x7610, R9 ;  /* 0x00007610ff097816 */ /* 0x000fe20000000009 */
[----:B------:R-:W-:Y:S01]  /*8780*/  @!P4 IMAD.MOV R74, RZ, RZ, -R74 ;  /* 0x000000ffff4ac224 */ /* 0x000fe200078e0a4a */
[----:B------:R0:W2:Y:S01]  /*8790*/  @P0 LDG.E.U8 R247, desc[UR26][R86.64] ;  /* 0x0000001a56f70981 */ /* 0x0000a2000c1e1100 */
[----:B------:R-:W-:-:S03]  /*87a0*/  PRMT R13, RZ, 0x7610, R13 ;  /* 0x00007610ff0d7816 */ /* 0x000fc6000000000d */
[----:B------:R1:W2:Y:S01]  /*87b0*/  @P0 LDG.E.U8 R8, desc[UR26][R80.64] ;  /* 0x0000001a50080981 */ /* 0x0002a2000c1e1100 */
[----:B0-----:R-:W-:Y:S02]  /*87c0*/  @P0 IMAD.MOV.U32 R86, RZ, RZ, R197 ;  /* 0x000000ffff560224 */ /* 0x001fe400078e00c5 */
[----:B------:R-:W-:Y:S01]  /*87d0*/  @P0 IMAD.MOV.U32 R87, RZ, RZ, R196 ;  /* 0x000000ffff570224 */ /* 0x000fe200078e00c4 */
[----:B------:R-:W-:Y:S01]  /*87e0*/  LEA.HI.X.SX32 R244, R244, R126, 0x1, P1 ;  /* 0x0000007ef4f47211 */ /* 0x000fe200008f0eff */
[----:B-1----:R-:W-:Y:S02]  /*87f0*/  @P0 IMAD.MOV.U32 R80, RZ, RZ, R237 ;  /* 0x000000ffff500224 */ /* 0x002fe400078e00ed */
[----:B------:R-:W-:Y:S01]  /*8800*/  @P0 IMAD.MOV.U32 R81, RZ, RZ, R236 ;  /* 0x000000ffff510224 */ /* 0x000fe200078e00ec */
[----:B------:R0:W2:Y:S01]  /*8810*/  @P0 LDG.E.U8 R11, desc[UR26][R86.64] ;  /* 0x0000001a560b0981 */ /* 0x0000a2000c1e1100 */
[C---:B------:R-:W-:Y:S01]  /*8820*/  SEL R78, R169.reuse, R70, !P2 ;  /* 0x00000046a94e7207 */ /* 0x040fe20005000000 */
[----:B------:R-:W-:Y:S01]  /*8830*/  @!P5 IMAD.IADD R72, R72, 0x1, -R139 ;  /* 0x000000014848d824 */ /* 0x000fe200078e0a8b */
[----:B------:R-:W-:Y:S01]  /*8840*/  SEL R74, R169, R74, !P2 ;  /* 0x0000004aa94a7207 */ /* 0x000fe20005000000 */
[----:B------:R1:W2:Y:S01]  /*8850*/  @P0 LDG.E.U8 R9, desc[UR26][R80.64] ;  /* 0x0000001a50090981 */ /* 0x0002a2000c1e1100 */
[----:B------:R-:W-:Y:S01]  /*8860*/  PRMT R5, RZ, 0x7610, R5 ;  /* 0x00007610ff057816 */ /* 0x000fe20000000005 */
[----:B0-----:R-:W-:-:S02]  /*8870*/  @P0 IMAD.MOV.U32 R86, RZ, RZ, R205 ;  /* 0x000000ffff560224 */ /* 0x001fc400078e00cd */
[----:B------:R-:W-:Y:S01]  /*8880*/  @P0 IMAD.MOV.U32 R87, RZ, RZ, R204 ;  /* 0x000000ffff570224 */ /* 0x000fe200078e00cc */
[----:B------:R-:W-:Y:S01]  /*8890*/  PLOP3.LUT P1, PT, PT, PT, UP1, 0x80, 0x8 ;  /* 0x000000000008781c */ /* 0x000fe20003f2f018 */
[----:B-1----:R-:W-:Y:S02]  /*88a0*/  @P0 IMAD.MOV.U32 R80, RZ, RZ, R245 ;  /* 0x000000ffff500224 */ /* 0x002fe400078e00f5 */
[----:B------:R-:W-:Y:S01]  /*88b0*/  @P0 IMAD.MOV.U32 R81, RZ, RZ, R244 ;  /* 0x000000ffff510224 */ /* 0x000fe200078e00f4 */
[----:B------:R0:W2:Y:S01]  /*88c0*/  @P0 LDG.E.U8 R13, desc[UR26][R86.64] ;  /* 0x0000001a560d0981 */ /* 0x0000a2000c1e1100 */
[----:B------:R-:W-:Y:S01]  /*88d0*/  IMAD R78, R78, UR6, RZ ;  /* 0x000000064e4e7c24 */ /* 0x000fe2000f8e02ff */
[----:B------:R-:W-:Y:S01]  /*88e0*/  ISETP.GT.U32.AND P3, PT, R139, R72, PT ;  /* 0x000000488b00720c */ /* 0x000fe20003f64070 */
[----:B------:R-:W-:Y:S01]  /*88f0*/  IMAD R74, R74, UR6, RZ ;  /* 0x000000064a4a7c24 */ /* 0x000fe2000f8e02ff */
[----:B------:R1:W2:Y:S01]  /*8900*/  @P0 LDG.E.U8 R5, desc[UR26][R80.64] ;  /* 0x0000001a50050981 */ /* 0x0002a2000c1e1100 */
[----:B0-----:R-:W-:-:S03]  /*8910*/  LOP3.LUT R86, R98, 0x22, RZ, 0xfc, !PT ;  /* 0x0000002262567812 */ /* 0x001fc600078efcff */
[----:B------:R0:W-:Y:S01]  /*8920*/  STL [R1], R84 ;  /* 0x0000005401007387 */ /* 0x0001e20000100800 */
[-C--:B------:R-:W-:Y:S02]  /*8930*/  IADD3 R87, P5, PT, R78, R127.reuse, RZ ;  /* 0x0000007f4e577210 */ /* 0x080fe40007fbe0ff */
[----:B------:R-:W-:Y:S01]  /*8940*/  ISETP.LT.AND P1, PT, R86, UR31, P1 ;  /* 0x0000001f56007c0c */ /* 0x000fe20008f21270 */
[----:B-1----:R-:W-:Y:S01]  /*8950*/  @P0 IMAD.MOV.U32 R80, RZ, RZ, R84 ;  /* 0x000000ffff500224 */ /* 0x002fe200078e0054 */
[-C--:B------:R-:W-:Y:S02]  /*8960*/  LEA.HI.X.SX32 R90, R78, R126.reuse, 0x1, P5 ;  /* 0x0000007e4e5a7211 */ /* 0x080fe400028f0eff */
[----:B0-----:R-:W-:Y:S02]  /*8970*/  IADD3 R84, P4, PT, R74, R127, RZ ;  /* 0x0000007f4a547210 */ /* 0x001fe40007f9e0ff */
[----:B------:R-:W-:Y:S02]  /*8980*/  ISETP.GE.AND P5, PT, R168, RZ, PT ;  /* 0x000000ffa800720c */ /* 0x000fe40003fa6270 */
[----:B------:R-:W-:-:S02]  /*8990*/  LEA.HI.X.SX32 R78, R74, R126, 0x1, P4 ;  /* 0x0000007e4a4e7211 */ /* 0x000fc400020f0eff */
[----:B------:R-:W-:Y:S02]  /*89a0*/  PRMT R124, RZ, 0x7610, R124 ;  /* 0x00007610ff7c7816 */ /* 0x000fe4000000007c */
[----:B------:R-:W-:Y:S01]  /*89b0*/  ISETP.GT.U32.AND P4, PT, R139, R76, PT ;  /* 0x0000004c8b00720c */ /* 0x000fe20003f84070 */
[----:B------:R-:W-:-:S03]  /*89c0*/  @!P3 IMAD.IADD R72, R72, 0x1, -R139 ;  /* 0x000000014848b824 */ /* 0x000fc600078e0a8b */
[----:B------:R-:W2:Y:S01]  /*89d0*/  @P1 LDG.E.U8 R124, desc[UR26][R68.64] ;  /* 0x0000001a447c1981 */ /* 0x000ea2000c1e1100 */
[C---:B------:R-:W-:Y:S01]  /*89e0*/  IADD3 R70, P1, PT, R71.reuse, R106, RZ ;  /* 0x0000006a47467210 */ /* 0x040fe20007f3e0ff */
[----:B------:R-:W-:Y:S01]  /*89f0*/  IMAD.MOV.U32 R74, RZ, RZ, R72 ;  /* 0x000000ffff4a7224 */ /* 0x000fe200078e0048 */
[C---:B------:R-:W-:Y:S02]  /*8a00*/  LOP3.LUT R86, R98.reuse, 0x32, RZ, 0xfc, !PT ;  /* 0x0000003262567812 */ /* 0x040fe400078efcff */
[----:B------:R-:W-:Y:S01]  /*8a10*/  PLOP3.LUT P3, PT, PT, PT, UP1, 0x80, 0x8 ;  /* 0x000000000008781c */ /* 0x000fe20003f6f018 */
[----:B------:R-:W-:Y:S01]  /*8a20*/  @!P5 IMAD.MOV R74, RZ, RZ, -R74 ;  /* 0x000000ffff4ad224 */ /* 0x000fe200078e0a4a */
[----:B------:R-:W-:Y:S02]  /*8a30*/  LEA.HI.X.SX32 R71, R71, R107, 0x1, P1 ;  /* 0x0000006b47477211 */ /* 0x000fe400008f0eff */
[----:B------:R-:W-:Y:S01]  /*8a40*/  LOP3.LUT R91, R98, 0x2a, RZ, 0xfc, !PT ;  /* 0x0000002a625b7812 */ /* 0x000fe200078efcff */
[----:B------:R-:W-:Y:S01]  /*8a50*/  @!P4 IMAD.IADD R76, R76, 0x1, -R139 ;  /* 0x000000014c4cc824 */ /* 0x000fe200078e0a8b */
[----:B------:R-:W-:Y:S01]  /*8a60*/  PLOP3.LUT P1, PT, PT, PT, UP1, 0x80, 0x8 ;  /* 0x000000000008781c */ /* 0x000fe20003f2f018 */
[----:B------:R-:W-:Y:S01]  /*8a70*/  @P0 IMAD.MOV.U32 R81, RZ, RZ, R252 ;  /* 0x000000ffff510224 */ /* 0x000fe200078e00fc */
[----:B------:R-:W-:-:S02]  /*8a80*/  PRMT R7, RZ, 0x7610, R7 ;  /* 0x00007610ff077816 */ /* 0x000fc40000000007 */
[----:B------:R-:W-:Y:S02]  /*8a90*/  IADD3 R72, P5, PT, R73, R106, RZ ;  /* 0x0000006a49487210 */ /* 0x000fe40007fbe0ff */
[----:B------:R-:W-:Y:S02]  /*8aa0*/  ISETP.LT.AND P3, PT, R86, UR31, P3 ;  /* 0x0000001f56007c0c */ /* 0x000fe40009f61270 */
[----:B------:R-:W-:Y:S01]  /*8ab0*/  ISETP.LT.AND P1, PT, R91, UR31, P1 ;  /* 0x0000001f5b007c0c */ /* 0x000fe20008f21270 */
[----:B------:R0:W2:Y:S01]  /*8ac0*/  @P0 LDG.E.U8 R7, desc[UR26][R80.64] ;  /* 0x0000001a50070981 */ /* 0x0000a2000c1e1100 */
[----:B------:R-:W-:Y:S02]  /*8ad0*/  LEA.HI.X.SX32 R73, R73, R107, 0x1, P5 ;  /* 0x0000006b49497211 */ /* 0x000fe400028f0eff */
[----:B------:R-:W-:Y:S02]  /*8ae0*/  SEL R74, R169, R74, !P2 ;  /* 0x0000004aa94a7207 */ /* 0x000fe40005000000 */
[----:B------:R-:W-:-:S02]  /*8af0*/  ISETP.GT.U32.AND P5, PT, R139, R76, PT ;  /* 0x0000004c8b00720c */ /* 0x000fc40003fa4070 */
[----:B------:R-:W-:Y:S02]  /*8b00*/  PRMT R4, RZ, 0x7610, R4 ;  /* 0x00007610ff047816 */ /* 0x000fe40000000004 */
[----:B------:R-:W-:Y:S01]  /*8b10*/  PRMT R115, RZ, 0x7610, R115 ;  /* 0x00007610ff737816 */ /* 0x000fe20000000073 */
[----:B0-----:R-:W-:Y:S02]  /*8b20*/  @P0 IMAD.MOV.U32 R80, RZ, RZ, R87 ;  /* 0x000000ffff500224 */ /* 0x001fe400078e0057 */
[----:B------:R-:W-:Y:S01]  /*8b30*/  @P0 IMAD.MOV.U32 R81, RZ, RZ, R90 ;  /* 0x000000ffff510224 */ /* 0x000fe200078e005a */
[----:B------:R-:W-:Y:S01]  /*8b40*/  PRMT R117, RZ, 0x7610, R117 ;  /* 0x00007610ff757816 */ /* 0x000fe20000000075 */
[----:B------:R-:W-:Y:S01]  /*8b50*/  IMAD R74, R74, UR6, RZ ;  /* 0x000000064a4a7c24 */ /* 0x000fe2000f8e02ff */
[----:B------:R-:W-:Y:S01]  /*8b60*/  PRMT R6, RZ, 0x7610, R6 ;  /* 0x00007610ff067816 */ /* 0x000fe20000000006 */
[----:B------:R-:W-:Y:S01]  /*8b70*/  STL [R1+0x20], R87 ;  /* 0x0000205701007387 */ /* 0x000fe20000100800 */
[----:B------:R-:W-:-:S03]  /*8b80*/  ISETP.GE.AND P4, PT, R167, RZ, PT ;  /* 0x000000ffa700720c */ /* 0x000fc60003f86270 */
[----:B------:R0:W2:Y:S04]  /*8b90*/  @P0 LDG.E.U8 R4, desc[UR26][R80.64] ;  /* 0x0000001a50040981 */ /* 0x0000a8000c1e1100 */
[----:B------:R1:W-:Y:S04]  /*8ba0*/  STL [R1+0x40], R84 ;  /* 0x0000405401007387 */ /* 0x0003e80000100800 */
[----:B------:R-:W2:Y:S01]  /*8bb0*/  @P3 LDG.E.U8 R115, desc[UR26][R72.64] ;  /* 0x0000001a48733981 */ /* 0x000ea2000c1e1100 */
[----:B0-----:R-:W-:Y:S02]  /*8bc0*/  @P0 IMAD.MOV.U32 R80, RZ, RZ, R84 ;  /* 0x000000ffff500224 */ /* 0x001fe400078e0054 */
[----:B------:R-:W-:Y:S01]  /*8bd0*/  @P0 IMAD.MOV.U32 R81, RZ, RZ, R78 ;  /* 0x000000ffff510224 */ /* 0x000fe200078e004e */
[----:B------:R-:W-:Y:S01]  /*8be0*/  STL [R1+0x1c], R90 ;  /* 0x00001c5a01007387 */ /* 0x000fe20000100800 */
[----:B-1----:R-:W-:Y:S01]  /*8bf0*/  IADD3 R84, P3, PT, R74, R127, RZ ;  /* 0x0000007f4a547210 */ /* 0x002fe20007f7e0ff */
[----:B------:R-:W-:-:S02]  /*8c00*/  @!P5 IMAD.IADD R76, R76, 0x1, -R139 ;  /* 0x000000014c4cd824 */ /* 0x000fc400078e0a8b */
[----:B------:R0:W-:Y:S04]  /*8c10*/  STL [R1+0x3c], R78 ;  /* 0x00003c4e01007387 */ /* 0x0001e80000100800 */
[----:B------:R-:W2:Y:S01]  /*8c20*/  @P1 LDG.E.U8 R117, desc[UR26][R70.64] ;  /* 0x0000001a46751981 */ /* 0x000ea2000c1e1100 */
[----:B------:R-:W-:-:S03]  /*8c30*/  PLOP3.LUT P1, PT, PT, PT, UP1, 0x80, 0x8 ;  /* 0x000000000008781c */ /* 0x000fc60003f2f018 */
[----:B------:R1:W2:Y:S01]  /*8c40*/  @P0 LDG.E.U8 R6, desc[UR26][R80.64] ;  /* 0x0000001a50060981 */ /* 0x0002a2000c1e1100 */
[----:B0-----:R-:W-:-:S03]  /*8c50*/  LOP3.LUT R78, R98, 0x3a, RZ, 0xfc, !PT ;  /* 0x0000003a624e7812 */ /* 0x001fc600078efcff */
[----:B------:R-:W-:Y:S01]  /*8c60*/  STL [R1+0x60], R84 ;  /* 0x0000605401007387 */ /* 0x000fe20000100800 */
[----:B------:R-:W-:Y:S01]  /*8c70*/  ISETP.LT.AND P1, PT, R78, UR31, P1 ;  /* 0x0000001f4e007c0c */ /* 0x000fe20008f21270 */
[----:B------:R-:W-:Y:S01]  /*8c80*/  IMAD.MOV.U32 R78, RZ, RZ, R76 ;  /* 0x000000ffff4e7224 */ /* 0x000fe200078e004c */
[----:B-1----:R-:W-:Y:S01]  /*8c90*/  LEA.HI.X.SX32 R80, R74, R126, 0x1, P3 ;  /* 0x0000007e4a507211 */ /* 0x002fe200018f0eff */
[----:B------:R-:W-:Y:S01]  /*8ca0*/  IMAD.U32 R91, RZ, RZ, UR10 ;  /* 0x0000000aff5b7e24 */ /* 0x000fe2000f8e00ff */
[----:B------:R-:W-:Y:S01]  /*8cb0*/  PRMT R2, RZ, 0x7610, R2 ;  /* 0x00007610ff027816 */ /* 0x000fe20000000002 */
[----:B------:R-:W-:Y:S02]  /*8cc0*/  @!P4 IMAD.MOV R78, RZ, RZ, -R78 ;  /* 0x000000ffff4ec224 */ /* 0x000fe400078e0a4e */
[----:B------:R0:W-:Y:S01]  /*8cd0*/  STL [R1+0x5c], R80 ;  /* 0x00005c5001007387 */ /* 0x0001e20000100800 */
[----:B------:R-:W-:Y:S01]  /*8ce0*/  @P0 IMAD.MOV.U32 R81, RZ, RZ, R80 ;  /* 0x000000ffff510224 */ /* 0x000fe200078e0050 */
[----:B------:R-:W-:Y:S01]  /*8cf0*/  IADD3 R74, P3, PT, R75, R106, RZ ;  /* 0x0000006a4b4a7210 */ /* 0x000fe20007f7e0ff */
[----:B------:R-:W-:Y:S01]  /*8d00*/  IMAD R91, R91, 0x2, R75 ;  /* 0x000000025b5b7824 */ /* 0x000fe200078e024b */
[----:B------:R-:W-:Y:S01]  /*8d10*/  LOP3.LUT R86, R98, 0x4, RZ, 0xfc, !PT ;  /* 0x0000000462567812 */ /* 0x000fe200078efcff */
[----:B0-----:R-:W-:Y:S01]  /*8d20*/  @P0 IMAD.MOV.U32 R80, RZ, RZ, R84 ;  /* 0x000000ffff500224 */ /* 0x001fe200078e0054 */
[----:B------:R-:W-:-:S02]  /*8d30*/  LEA.HI.X.SX32 R75, R75, R107, 0x1, P3 ;  /* 0x0000006b4b4b7211 */ /* 0x000fc400018f0eff */
[----:B------:R-:W-:Y:S02]  /*8d40*/  PLOP3.LUT P3, PT, PT, PT, UP1, 0x80, 0x8 ;  /* 0x000000000008781c */ /* 0x000fe40003f6f018 */
[----:B------:R0:W2:Y:S02]  /*8d50*/  @P0 LDG.E.U8 R2, desc[UR26][R80.64] ;  /* 0x0000001a50020981 */ /* 0x0000a4000c1e1100 */
[----:B------:R-:W-:Y:S02]  /*8d60*/  ISETP.LT.AND P3, PT, R86, UR31, P3 ;  /* 0x0000001f56007c0c */ /* 0x000fe40009f61270 */
[----:B------:R-:W-:Y:S02]  /*8d70*/  PRMT R111, RZ, 0x7610, R111 ;  /* 0x00007610ff6f7816 */ /* 0x000fe4000000006f */
[----:B0-----:R-:W-:-:S04]  /*8d80*/  SEL R80, R169, R78, !P2 ;  /* 0x0000004ea9507207 */ /* 0x001fc80005000000 */
[----:B------:R-:W2:Y:S01]  /*8d90*/  @P1 LDG.E.U8 R111, desc[UR26][R74.64] ;  /* 0x0000001a4a6f1981 */ /* 0x000ea2000c1e1100 */
[C---:B------:R-:W-:Y:S01]  /*8da0*/  IADD3 R76, P4, PT, R77.reuse, R106, RZ ;  /* 0x0000006a4d4c7210 */ /* 0x040fe20007f9e0ff */
[----:B------:R-:W-:Y:S01]  /*8db0*/  IMAD R80, R80, UR6, RZ ;  /* 0x0000000650507c24 */ /* 0x000fe2000f8e02ff */
[----:B------:R-:W-:Y:S02]  /*8dc0*/  PRMT R110, RZ, 0x7610, R110 ;  /* 0x00007610ff6e7816 */ /* 0x000fe4000000006e */
[----:B------:R-:W-:Y:S02]  /*8dd0*/  LEA.HI.X.SX32 R77, R77, R107, 0x1, P4 ;  /* 0x0000006b4d4d7211 */ /* 0x000fe400020f0eff */
[----:B------:R-:W-:Y:S02]  /*8de0*/  IADD3 R81, P5, PT, R80, R127, RZ ;  /* 0x0000007f50517210 */ /* 0x000fe40007fbe0ff */
[----:B------:R-:W-:Y:S01]  /*8df0*/  LOP3.LUT R84, R98, 0xc, RZ, 0xfc, !PT ;  /* 0x0000000c62547812 */ /* 0x000fe200078efcff */
[----:B------:R-:W2:Y:S01]  /*8e00*/  @P3 LDG.E.U8 R110, desc[UR26][R76.64] ;  /* 0x0000001a4c6e3981 */ /* 0x000ea2000c1e1100 */
[----:B------:R-:W-:-:S02]  /*8e10*/  PLOP3.LUT P1, PT, PT, PT, UP1, 0x80, 0x8 ;  /* 0x000000000008781c */ /* 0x000fc40003f2f018 */
[----:B------:R-:W-:Y:S01]  /*8e20*/  LEA.HI.X.SX32 R86, R80, R126, 0x1, P5 ;  /* 0x0000007e50567211 */ /* 0x000fe200028f0eff */
[----:B------:R0:W-:Y:S01]  /*8e30*/  STL [R1+0x80], R81 ;  /* 0x0000805101007387 */ /* 0x0001e20000100800 */
[----:B------:R-:W-:Y:S01]  /*8e40*/  ISETP.LT.AND P1, PT, R84, UR31, P1 ;  /* 0x0000001f54007c0c */ /* 0x000fe20008f21270 */
[----:B------:R-:W-:Y:S01]  /*8e50*/  @P0 IMAD.MOV.U32 R80, RZ, RZ, R81 ;  /* 0x000000ffff500224 */ /* 0x000fe200078e0051 */
[----:B------:R-:W-:Y:S02]  /*8e60*/  LOP3.LUT R87, R98, 0x14, RZ, 0xfc, !PT ;  /* 0x0000001462577812 */ /* 0x000fe400078efcff */
[----:B------:R-:W-:Y:S02]  /*8e70*/  PLOP3.LUT P4, PT, PT, PT, UP1, 0x80, 0x8 ;  /* 0x000000000008781c */ /* 0x000fe40003f8f018 */
[----:B------:R-:W-:Y:S02]  /*8e80*/  PRMT R175, RZ, 0x7610, R175 ;  /* 0x00007610ffaf7816 */ /* 0x000fe400000000af */
[----:B------:R-:W-:Y:S01]  /*8e90*/  IADD3 R78, P3, PT, R79, R106, RZ ;  /* 0x0000006a4f4e7210 */ /* 0x000fe20007f7e0ff */
[----:B0-----:R-:W-:Y:S01]  /*8ea0*/  @P0 IMAD.MOV.U32 R81, RZ, RZ, R86 ;  /* 0x000000ffff510224 */ /* 0x001fe200078e0056 */
[----:B------:R-:W-:-:S02]  /*8eb0*/  ISETP.LT.AND P4, PT, R87, UR31, P4 ;  /* 0x0000001f57007c0c */ /* 0x000fc4000a781270 */
[----:B------:R-:W-:Y:S02]  /*8ec0*/  LEA.HI.X.SX32 R79, R79, R107, 0x1, P3 ;  /* 0x0000006b4f4f7211 */ /* 0x000fe400018f0eff */
[----:B------:R-:W-:Y:S01]  /*8ed0*/  LOP3.LUT R84, R98, 0x1c, RZ, 0xfc, !PT ;  /* 0x0000001c62547812 */ /* 0x000fe200078efcff */
[----:B------:R0:W2:Y:S01]  /*8ee0*/  @P0 LDG.E.U8 R175, desc[UR26][R80.64] ;  /* 0x0000001a50af0981 */ /* 0x0000a2000c1e1100 */
[----:B------:R-:W-:Y:S02]  /*8ef0*/  PLOP3.LUT P3, PT, PT, PT, UP1, 0x80, 0x8 ;  /* 0x000000000008781c */ /* 0x000fe40003f6f018 */
[----:B------:R-:W-:Y:S02]  /*8f00*/  PRMT R119, RZ, 0x7610, R119 ;  /* 0x00007610ff777816 */ /* 0x000fe40000000077 */
[----:B------:R-:W-:Y:S01]  /*8f10*/  ISETP.LT.AND P3, PT, R84, UR31, P3 ;  /* 0x0000001f54007c0c */ /* 0x000fe20009f61270 */
[----:B------:R1:W-:Y:S01]  /*8f20*/  STL [R1+0x7c], R86 ;  /* 0x00007c5601007387 */ /* 0x0003e20000100800 */
[----:B0-----:R-:W-:-:S03]  /*8f30*/  IADD3 R80, P5, PT, R82, R106, RZ ;  /* 0x0000006a52507210 */ /* 0x001fc60007fbe0ff */
[----:B------:R-:W2:Y:S01]  /*8f40*/  @P1 LDG.E.U8 R119, desc[UR26][R78.64] ;  /* 0x0000001a4e771981 */ /* 0x000ea2000c1e1100 */
[C---:B------:R-:W-:Y:S02]  /*8f50*/  IADD3 R81, P1, PT, R83.reuse, R106, RZ ;  /* 0x0000006a53517210 */ /* 0x040fe40007f3e0ff */
[-C--:B------:R-:W-:Y:S02]  /*8f60*/  LEA.HI.X.SX32 R82, R82, R107.reuse, 0x1, P5 ;  /* 0x0000006b52527211 */ /* 0x080fe400028f0eff */
[----:B------:R-:W-:Y:S01]  /*8f70*/  PRMT R121, RZ, 0x7610, R121 ;  /* 0x00007610ff797816 */ /* 0x000fe20000000079 */
[----:B-1----:R-:W-:Y:S01]  /*8f80*/  @P4 IMAD.MOV.U32 R86, RZ, RZ, R80 ;  /* 0x000000ffff564224 */ /* 0x002fe200078e0050 */
[----:B------:R-:W-:Y:S01]  /*8f90*/  LEA.HI.X.SX32 R83, R83, R107, 0x1, P1 ;  /* 0x0000006b53537211 */ /* 0x000fe200008f0eff */
[----:B------:R-:W-:Y:S01]  /*8fa0*/  @P4 IMAD.MOV.U32 R87, RZ, RZ, R82 ;  /* 0x000000ffff574224 */ /* 0x000fe200078e0052 */
[----:B------:R-:W-:Y:S02]  /*8fb0*/  LOP3.LUT R84, R98, 0x24, RZ, 0xfc, !PT ;  /* 0x0000002462547812 */ /* 0x000fe400078efcff */
[----:B------:R-:W-:-:S02]  /*8fc0*/  PLOP3.LUT P5, PT, PT, PT, UP1, 0x80, 0x8 ;  /* 0x000000000008781c */ /* 0x000fc40003faf018 */
[----:B------:R-:W-:Y:S01]  /*8fd0*/  PRMT R113, RZ, 0x7610, R113 ;  /* 0x00007610ff717816 */ /* 0x000fe20000000071 */
[----:B------:R0:W2:Y:S01]  /*8fe0*/  @P4 LDG.E.U8 R121, desc[UR26][R86.64] ;  /* 0x0000001a56794981 */ /* 0x0000a2000c1e1100 */
[----:B------:R-:W-:Y:S02]  /*8ff0*/  ISETP.LT.AND P1, PT, R84, UR31, P5 ;  /* 0x0000001f54007c0c */ /* 0x000fe4000af21270 */
[----:B------:R-:W-:Y:S01]  /*9000*/  LOP3.LUT R92, R98, 0x2c, RZ, 0xfc, !PT ;  /* 0x0000002c625c7812 */ /* 0x000fe200078efcff */
[----:B0-----:R-:W-:Y:S02]  /*9010*/  @P3 IMAD.MOV.U32 R86, RZ, RZ, R81 ;  /* 0x000000ffff563224 */ /* 0x001fe400078e0051 */
[----:B------:R-:W-:Y:S01]  /*9020*/  @P3 IMAD.MOV.U32 R87, RZ, RZ, R83 ;  /* 0x000000ffff573224 */ /* 0x000fe200078e0053 */
[----:B------:R-:W-:-:S04]  /*9030*/  IADD3 R84, P5, PT, R85, R106, RZ ;  /* 0x0000006a55547210 */ /* 0x000fc80007fbe0ff */
[----:B------:R0:W2:Y:S01]  /*9040*/  @P3 LDG.E.U8 R113, desc[UR26][R86.64] ;  /* 0x0000001a56713981 */ /* 0x0000a2000c1e1100 */
[----:B------:R-:W-:Y:S02]  /*9050*/  PLOP3.LUT P3, PT, PT, PT, UP1, 0x80, 0x8 ;  /* 0x000000000008781c */ /* 0x000fe40003f6f018 */
[----:B------:R-:W-:Y:S02]  /*9060*/  PRMT R112, RZ, 0x7610, R112 ;  /* 0x00007610ff707816 */ /* 0x000fe40000000070 */
[----:B------:R-:W-:Y:S02]  /*9070*/  LEA.HI.X.SX32 R85, R85, R107, 0x1, P5 ;  /* 0x0000006b55557211 */ /* 0x000fe400028f0eff */
[----:B------:R-:W-:Y:S02]  /*9080*/  ISETP.LT.AND P3, PT, R92, UR31, P3 ;  /* 0x0000001f5c007c0c */ /* 0x000fe40009f61270 */
[----:B------:R-:W-:Y:S01]  /*9090*/  LOP3.LUT R90, R98, 0x34, RZ, 0xfc, !PT ;  /* 0x00000034625a7812 */ /* 0x000fe200078efcff */
[----:B------:R-:W2:Y:S01]  /*90a0*/  @P1 LDG.E.U8 R112, desc[UR26][R84.64] ;  /* 0x0000001a54701981 */ /* 0x000ea2000c1e1100 */
[----:B------:R-:W-:-:S02]  /*90b0*/  PLOP3.LUT P4, PT, PT, PT, UP1, 0x80, 0x8 ;  /* 0x000000000008781c */ /* 0x000fc40003f8f018 */
[-C--:B0-----:R-:W-:Y:S02]  /*90c0*/  IADD3 R86, P5, PT, R88, R106.reuse, RZ ;  /* 0x0000006a58567210 */ /* 0x081fe40007fbe0ff */
[----:B------:R-:W-:Y:S02]  /*90d0*/  ISETP.LT.AND P4, PT, R90, UR31, P4 ;  /* 0x0000001f5a007c0c */ /* 0x000fe4000a781270 */
[----:B------:R-:W-:Y:S02]  /*90e0*/  IADD3 R87, P1, PT, R89, R106, RZ ;  /* 0x0000006a59577210 */ /* 0x000fe40007f3e0ff */
[----:B------:R-:W-:Y:S02]  /*90f0*/  LEA.HI.X.SX32 R88, R88, R107, 0x1, P5 ;  /* 0x0000006b58587211 */ /* 0x000fe400028f0eff */
[----:B------:R-:W-:Y:S02]  /*9100*/  LOP3.LUT R90, R98, 0x3c, RZ, 0xfc, !PT ;  /* 0x0000003c625a7812 */ /* 0x000fe400078efcff */
[----:B------:R-:W-:-:S02]  /*9110*/  PLOP3.LUT P5, PT, PT, PT, UP1, 0x80, 0x8 ;  /* 0x000000000008781c */ /* 0x000fc40003faf018 */
[----:B------:R-:W-:Y:S02]  /*9120*/  LEA.HI.X.SX32 R89, R89, R107, 0x1, P1 ;  /* 0x0000006b59597211 */ /* 0x000fe400008f0eff */
[----:B------:R-:W-:Y:S01]  /*9130*/  ISETP.LT.AND P1, PT, R90, UR31, P5 ;  /* 0x0000001f5a007c0c */ /* 0x000fe2000af21270 */
[----:B------:R-:W-:Y:S01]  /*9140*/  @P3 IMAD.MOV.U32 R92, RZ, RZ, R86 ;  /* 0x000000ffff5c3224 */ /* 0x000fe200078e0056 */
[----:B------:R-:W-:Y:S01]  /*9150*/  PRMT R116, RZ, 0x7610, R116 ;  /* 0x00007610ff747816 */ /* 0x000fe20000000074 */
[----:B------:R-:W-:Y:S01]  /*9160*/  @P3 IMAD.MOV.U32 R93, RZ, RZ, R88 ;  /* 0x000000ffff5d3224 */ /* 0x000fe200078e0058 */
[----:B------:R-:W-:Y:S02]  /*9170*/  IADD3 R90, P5, PT, R91, R106, RZ ;  /* 0x0000006a5b5a7210 */ /* 0x000fe40007fbe0ff */
[----:B------:R-:W-:Y:S02]  /*9180*/  PRMT R123, RZ, 0x7610, R123 ;  /* 0x00007610ff7b7816 */ /* 0x000fe4000000007b */
[----:B------:R0:W2:Y:S01]  /*9190*/  @P3 LDG.E.U8 R116, desc[UR26][R92.64] ;  /* 0x0000001a5c743981 */ /* 0x0000a2000c1e1100 */
[----:B------:R-:W-:-:S02]  /*91a0*/  PRMT R114, RZ, 0x7610, R114 ;  /* 0x00007610ff727816 */ /* 0x000fc40000000072 */
[----:B------:R-:W-:Y:S02]  /*91b0*/  LEA.HI.X.SX32 R91, R91, R107, 0x1, P5 ;  /* 0x0000006b5b5b7211 */ /* 0x000fe400028f0eff */
[----:B------:R-:W-:Y:S02]  /*91c0*/  LOP3.LUT R94, R98, 0x6, RZ, 0xfc, !PT ;  /* 0x00000006625e7812 */ /* 0x000fe400078efcff */
[----:B------:R-:W-:Y:S01]  /*91d0*/  PLOP3.LUT P3, PT, PT, PT, UP1, 0x80, 0x8 ;  /* 0x000000000008781c */ /* 0x000fe20003f6f018 */
[----:B------:R-:W2:Y:S01]  /*91e0*/  @P1 LDG.E.U8 R114, desc[UR26][R90.64] ;  /* 0x0000001a5a721981 */ /* 0x000ea2000c1e1100 */
[----:B0-----:R-:W-:Y:S02]  /*91f0*/  @P4 IMAD.MOV.U32 R92, RZ, RZ, R87 ;  /* 0x000000ffff5c4224 */ /* 0x001fe400078e0057 */
[----:B------:R-:W-:Y:S01]  /*9200*/  @P4 IMAD.MOV.U32 R93, RZ, RZ, R89 ;  /* 0x000000ffff5d4224 */ /* 0x000fe200078e0059 */
[----:B------:R-:W-:-:S04]  /*9210*/  ISETP.LT.AND P3, PT, R94, UR31, P3 ;  /* 0x0000001f5e007c0c */ /* 0x000fc80009f61270 */
[----:B------:R0:W2:Y:S01]  /*9220*/  @P4 LDG.E.U8 R123, desc[UR26][R92.64] ;  /* 0x0000001a5c7b4981 */ /* 0x0000a2000c1e1100 */
[----:B------:R-:W-:Y:S02]  /*9230*/  LOP3.LUT R94, R98, 0x16, RZ, 0xfc, !PT ;  /* 0x00000016625e7812 */ /* 0x000fe400078efcff */
[----:B------:R-:W-:Y:S02]  /*9240*/  PRMT R122, RZ, 0x7610, R122 ;  /* 0x00007610ff7a7816 */ /* 0x000fe4000000007a */
[----:B0-----:R-:W-:-:S04]  /*9250*/  IADD3 R92, P1, PT, R134, R106, RZ ;  /* 0x0000006a865c7210 */ /* 0x001fc80007f3e0ff */
[----:B------:R-:W-:Y:S02]  /*9260*/  LEA.HI.X.SX32 R93, R134, R107, 0x1, P1 ;  /* 0x0000006b865d7211 */ /* 0x000fe400008f0eff */
[----:B------:R-:W-:-:S03]  /*9270*/  PLOP3.LUT P1, PT, PT, PT, UP1, 0x80, 0x8 ;  /* 0x000000000008781c */ /* 0x000fc60003f2f018 */
[----:B------:R-:W2:Y:S01]  /*9280*/  @P3 LDG.E.U8 R122, desc[UR26][R92.64] ;  /* 0x0000001a5c7a3981 */ /* 0x000ea2000c1e1100 */
[----:B------:R-:W-:Y:S02]  /*9290*/  ISETP.LT.AND P1, PT, R94, UR31, P1 ;  /* 0x0000001f5e007c0c */ /* 0x000fe40008f21270 */
[C---:B------:R-:W-:Y:S02]  /*92a0*/  IADD3 R94, P3, PT, R95.reuse, R106, RZ ;  /* 0x0000006a5f5e7210 */ /* 0x040fe40007f7e0ff */
[----:B------:R-:W-:Y:S02]  /*92b0*/  PRMT R120, RZ, 0x7610, R120 ;  /* 0x00007610ff787816 */ /* 0x000fe40000000078 */
[----:B------:R-:W-:Y:S02]  /*92c0*/  LEA.HI.X.SX32 R95, R95, R107, 0x1, P3 ;  /* 0x0000006b5f5f7211 */ /* 0x000fe400018f0eff */
[----:B------:R-:W-:Y:S01]  /*92d0*/  LOP3.LUT R96, R98, 0x26, RZ, 0xfc, !PT ;  /* 0x0000002662607812 */ /* 0x000fe200078efcff */
[----:B------:R-:W0:Y:S04]  /*92e0*/  S2R R167, SR_TID.X ;  /* 0x0000000000a77919 */ /* 0x000e280000002100 */
[----:B------:R-:W2:Y:S01]  /*92f0*/  @P1 LDG.E.U8 R120, desc[UR26][R94.64] ;  /* 0x0000001a5e781981 */ /* 0x000ea2000c1e1100 */
[----:B------:R-:W-:-:S04]  /*9300*/  PLOP3.LUT P1, PT, PT, PT, UP1, 0x80, 0x8 ;  /* 0x000000000008781c */ /* 0x000fc80003f2f018 */
[----:B------:R-:W-:Y:S02]  /*9310*/  ISETP.LT.AND P1, PT, R96, UR31, P1 ;  /* 0x0000001f60007c0c */ /* 0x000fe40008f21270 */
[C---:B------:R-:W-:Y:S02]  /*9320*/  IADD3 R96, P3, PT, R97.reuse, R106, RZ ;  /* 0x0000006a61607210 */ /* 0x040fe40007f7e0ff */
[----:B------:R-:W-:Y:S02]  /*9330*/  PRMT R133, RZ, 0x7610, R133 ;  /* 0x00007610ff857816 */ /* 0x000fe40000000085 */
[----:B------:R-:W-:Y:S02]  /*9340*/  LEA.HI.X.SX32 R97, R97, R107, 0x1, P3 ;  /* 0x0000006b61617211 */ /* 0x000fe400018f0eff */
[----:B------:R-:W-:-:S05]  /*9350*/  LOP3.LUT R98, R98, 0x36, RZ, 0xfc, !PT ;  /* 0x0000003662627812 */ /* 0x000fca00078efcff */
[----:B------:R-:W2:Y:S01]  /*9360*/  @P1 LDG.E.U8 R133, desc[UR26][R96.64] ;  /* 0x0000001a60851981 */ /* 0x000ea2000c1e1100 */
[----:B------:R-:W-:-:S04]  /*9370*/  PLOP3.LUT P1, PT, PT, PT, UP1, 0x80, 0x8 ;  /* 0x000000000008781c */ /* 0x000fc80003f2f018 */
[----:B------:R-:W-:Y:S02]  /*9380*/  ISETP.LT.AND P1, PT, R98, UR31, P1 ;  /* 0x0000001f62007c0c */ /* 0x000fe40008f21270 */
[C---:B------:R-:W-:Y:S02]  /*9390*/  IADD3 R98, P3, PT, R99.reuse, R106, RZ ;  /* 0x0000006a63627210 */ /* 0x040fe40007f7e0ff */
[----:B------:R-:W-:Y:S02]  /*93a0*/  PRMT R141, RZ, 0x7610, R141 ;  /* 0x00007610ff8d7816 */ /* 0x000fe4000000008d */
[----:B------:R-:W-:Y:S02]  /*93b0*/  LEA.HI.X.SX32 R99, R99, R107, 0x1, P3 ;  /* 0x0000006b63637211 */ /* 0x000fe400018f0eff */
[----:B------:R-:W-:Y:S02]  /*93c0*/  LOP3.LUT R109, R0, 0xb4, RZ, 0xfc, !PT ;  /* 0x000000b4006d7812 */ /* 0x000fe400078efcff */
[----:B0-----:R-:W-:-:S03]  /*93d0*/  LEA.HI R100, R167, 0xe, RZ, 0x1a ;  /* 0x0000000ea7647811 */ /* 0x001fc600078fd0ff */
[----:B------:R-:W2:Y:S01]  /*93e0*/  @P1 LDG.E.U8 R141, desc[UR26][R98.64] ;  /* 0x0000001a628d1981 */ /* 0x000ea2000c1e1100 */
[----:B------:R-:W-:Y:S01]  /*93f0*/  PLOP3.LUT P1, PT, PT, PT, UP1, 0x80, 0x8 ;  /* 0x000000000008781c */ /* 0x000fe20003f2f018 */
[C---:B------:R-:W-:Y:S01]  /*9400*/  IMAD R103, R100.reuse, UR10, RZ ;  /* 0x0000000a64677c24 */ /* 0x040fe2000f8e02ff */
[----:B------:R-:W-:Y:S02]  /*9410*/  IABS R108, R109 ;  /* 0x0000006d006c7213 */ /* 0x000fe40000000000 */
[----:B------:R-:W-:Y:S02]  /*9420*/  ISETP.LT.AND P1, PT, R100, UR31, P1 ;  /* 0x0000001f64007c0c */ /* 0x000fe40008f21270 */
[----:B------:R-:W-:Y:S01]  /*9430*/  IADD3 R100, P3, PT, R103, R106, RZ ;  /* 0x0000006a67647210 */ /* 0x000fe20007f7e0ff */
[----:B------:R-:W-:Y:S01]  /*9440*/  IMAD.HI.U32 R101, R138, R108, RZ ;  /* 0x0000006c8a657227 */ /* 0x000fe200078e00ff */
[----:B------:R-:W-:Y:S02]  /*9450*/  LEA.HI R104, R167, 0x1e, RZ, 0x1a ;  /* 0x0000001ea7687811 */ /* 0x000fe400078fd0ff */
[----:B------:R-:W-:Y:S01]  /*9460*/  PRMT R142, RZ, 0x7610, R142 ;  /* 0x00007610ff8e7816 */ /* 0x000fe2000000008e */
[----:B------:R-:W-:Y:S01]  /*9470*/  IMAD.MOV R102, RZ, RZ, -R101 ;  /* 0x000000ffff667224 */ /* 0x000fe200078e0a65 */
[----:B------:R-:W-:Y:S01]  /*9480*/  LEA.HI.X.SX32 R101, R103, R107, 0x1, P3 ;  /* 0x0000006b67657211 */ /* 0x000fe200018f0eff */
[----:B------:R-:W-:-:S02]  /*9490*/  IMAD R103, R104, UR10, RZ ;  /* 0x0000000a68677c24 */ /* 0x000fc4000f8e02ff */
[----:B------:R-:W-:Y:S02]  /*94a0*/  IMAD R108, R139, R102, R108 ;  /* 0x000000668b6c7224 */ /* 0x000fe400078e026c */
[----:B------:R-:W2:Y:S01]  /*94b0*/  @P1 LDG.E.U8 R142, desc[UR26][R100.64] ;  /* 0x0000001a648e1981 */ /* 0x000ea2000c1e1100 */
[----:B------:R-:W-:Y:S02]  /*94c0*/  PLOP3.LUT P1, PT, PT, PT, UP1, 0x80, 0x8 ;  /* 0x000000000008781c */ /* 0x000fe40003f2f018 */
[C---:B------:R-:W-:Y:S02]  /*94d0*/  IADD3 R102, P3, PT, R103.reuse, R106, RZ ;  /* 0x0000006a67667210 */ /* 0x040fe40007f7e0ff */
[----:B------:R-:W-:Y:S02]  /*94e0*/  ISETP.LT.AND P1, PT, R104, UR31, P1 ;  /* 0x0000001f68007c0c */ /* 0x000fe40008f21270 */
[----:B------:R-:W-:Y:S02]  /*94f0*/  LEA.HI.X.SX32 R103, R103, R107, 0x1, P3 ;  /* 0x0000006b67677211 */ /* 0x000fe400018f0eff */
[----:B------:R-:W-:-:S02]  /*9500*/  ISETP.GT.U32.AND P3, PT, R139, R108, PT ;  /* 0x0000006c8b00720c */ /* 0x000fc40003f64070 */
[----:B------:R-:W-:Y:S02]  /*9510*/  PRMT R134, RZ, 0x7610, R134 ;  /* 0x00007610ff867816 */ /* 0x000fe40000000086 */
[----:B------:R-:W-:-:S05]  /*9520*/  LEA.HI R104, R167, 0x2e, RZ, 0x1a ;  /* 0x0000002ea7687811 */ /* 0x000fca00078fd0ff */
[----:B------:R-:W3:Y:S01]  /*9530*/  @P1 LDG.E.U8 R134, desc[UR26][R102.64] ;  /* 0x0000001a66861981 */ /* 0x000ee2000c1e1100 */
[----:B------:R-:W-:Y:S01]  /*9540*/  PLOP3.LUT P1, PT, PT, PT, UP1, 0x80, 0x8 ;  /* 0x000000000008781c */ /* 0x000fe20003f2f018 */
[----:B------:R-:W-:Y:S02]  /*9550*/  IMAD R105, R104, UR10, RZ ;  /* 0x0000000a68697c24 */ /* 0x000fe4000f8e02ff */
[----:B------:R-:W-:Y:S01]  /*9560*/  @!P3 IMAD.IADD R108, R108, 0x1, -R139 ;  /* 0x000000016c6cb824 */ /* 0x000fe200078e0a8b */
[----:B------:R-:W-:Y:S02]  /*9570*/  ISETP.LT.AND P1, PT, R104, UR31, P1 ;  /* 0x0000001f68007c0c */ /* 0x000fe40008f21270 */
[----:B------:R-:W-:Y:S02]  /*9580*/  IADD3 R104, P4, PT, R105, R106, RZ ;  /* 0x0000006a69687210 */ /* 0x000fe40007f9e0ff */
[----:B------:R-:W-:Y:S02]  /*9590*/  ISETP.GT.U32.AND P3, PT, R139, R108, PT ;  /* 0x0000006c8b00720c */ /* 0x000fe40003f64070 */
[----:B------:R-:W-:-:S02]  /*95a0*/  LEA.HI.X.SX32 R105, R105, R107, 0x1, P4 ;  /* 0x0000006b69697211 */ /* 0x000fc400020f0eff */
[----:B------:R-:W-:Y:S02]  /*95b0*/  ISETP.GE.AND P4, PT, R109, RZ, PT ;  /* 0x000000ff6d00720c */ /* 0x000fe40003f86270 */
[----:B------:R-:W-:Y:S02]  /*95c0*/  PRMT R143, RZ, 0x7610, R143 ;  /* 0x00007610ff8f7816 */ /* 0x000fe4000000008f */
[----:B------:R-:W-:Y:S01]  /*95d0*/  LEA.HI R168, R167, 0x3e, RZ, 0x1a ;  /* 0x0000003ea7a87811 */ /* 0x000fe200078fd0ff */
[----:B------:R0:W-:Y:S04]  /*95e0*/  STL [R1+0x270], R109 ;  /* 0x0002706d01007387 */ /* 0x0001e80000100800 */
[----:B------:R-:W3:Y:S01]  /*95f0*/  @P1 LDG.E.U8 R143, desc[UR26][R104.64] ;  /* 0x0000001a688f1981 */ /* 0x000ee2000c1e1100 */
[----:B------:R-:W-:Y:S01]  /*9600*/  @!P3 IMAD.IADD R108, R108, 0x1, -R139 ;  /* 0x000000016c6cb824 */ /* 0x000fe200078e0a8b */
[----:B------:R-:W-:-:S03]  /*9610*/  PLOP3.LUT P1, PT, PT, PT, UP1, 0x80, 0x8 ;  /* 0x000000000008781c */ /* 0x000fc60003f2f018 */
[----:B------:R-:W-:Y:S01]  /*9620*/  @!P4 IMAD.MOV R108, RZ, RZ, -R108 ;  /* 0x000000ffff6cc224 */ /* 0x000fe200078e0a6c */
[C---:B------:R-:W-:Y:S01]  /*9630*/  ISETP.LT.AND P1, PT, R168.reuse, UR31, P1 ;  /* 0x0000001fa8007c0c */ /* 0x040fe20008f21270 */
[----:B0-----:R-:W-:-:S03]  /*9640*/  IMAD R109, R168, UR10, RZ ;  /* 0x0000000aa86d7c24 */ /* 0x001fc6000f8e02ff */
[----:B------:R-:W-:Y:S02]  /*9650*/  SEL R108, R169, R108, !P2 ;  /* 0x0000006ca96c7207 */ /* 0x000fe40005000000 */
[C---:B------:R-:W-:Y:S02]  /*9660*/  IADD3 R106, P3, PT, R109.reuse, R106, RZ ;  /* 0x0000006a6d6a7210 */ /* 0x040fe40007f7e0ff */
[----:B------:R-:W-:Y:S01]  /*9670*/  PRMT R140, RZ, 0x7610, R140 ;  /* 0x00007610ff8c7816 */ /* 0x000fe2000000008c */
[----:B------:R-:W-:Y:S01]  /*9680*/  IMAD R108, R108, UR6, RZ ;  /* 0x000000066c6c7c24 */ /* 0x000fe2000f8e02ff */
[----:B------:R-:W-:-:S05]  /*9690*/  LEA.HI.X.SX32 R107, R109, R107, 0x1, P3 ;  /* 0x0000006b6d6b7211 */ /* 0x000fca00018f0eff */
[----:B------:R-:W3:Y:S01]  /*96a0*/  @P1 LDG.E.U8 R140, desc[UR26][R106.64] ;  /* 0x0000001a6a8c1981 */ /* 0x000ee2000c1e1100 */
[C---:B------:R-:W-:Y:S02]  /*96b0*/  IADD3 R168, P1, PT, R108.reuse, R127, RZ ;  /* 0x0000007f6ca87210 */ /* 0x040fe40007f3e0ff */
[----:B------:R-:W-:Y:S02]  /*96c0*/  PRMT R174, RZ, 0x7610, R174 ;  /* 0x00007610ffae7816 */ /* 0x000fe400000000ae */
[----:B------:R-:W-:Y:S01]  /*96d0*/  LEA.HI.X.SX32 R109, R108, R126, 0x1, P1 ;  /* 0x0000007e6c6d7211 */ /* 0x000fe200008f0eff */
[----:B------:R-:W-:Y:S01]  /*96e0*/  @P0 IMAD.MOV.U32 R108, RZ, RZ, R168 ;  /* 0x000000ffff6c0224 */ /* 0x000fe200078e00a8 */
[----:B------:R0:W-:Y:S04]  /*96f0*/  STL [R1+0xa8], R168 ;  /* 0x0000a8a801007387 */ /* 0x0001e80000100800 */
[----:B------:R1:W3:Y:S01]  /*9700*/  @P0 LDG.E.U8 R174, desc[UR26][R108.64] ;  /* 0x0000001a6cae0981 */ /* 0x0002e2000c1e1100 */
[----:B0-----:R-:W-:-:S04]  /*9710*/  LOP3.LUT R168, R0, 0xbc, RZ, 0xfc, !PT ;  /* 0x000000bc00a87812 */ /* 0x001fc800078efcff */
[----:B-1----:R-:W-:Y:S01]  /*9720*/  IABS R108, R168 ;  /* 0x000000a8006c7213 */ /* 0x002fe20000000000 */
[----:B------:R0:W-:Y:S04]  /*9730*/  STL [R1+0xa4], R109 ;  /* 0x0000a46d01007387 */ /* 0x0001e80000100800 */
[----:B0-----:R-:W-:-:S04]  /*9740*/  IMAD.HI.U32 R109, R138, R108, RZ ;  /* 0x0000006c8a6d7227 */ /* 0x001fc800078e00ff */
[----:B------:R-:W-:-:S04]  /*9750*/  IMAD.MOV R109, RZ, RZ, -R109 ;  /* 0x000000ffff6d7224 */ /* 0x000fc800078e0a6d */
[----:B------:R-:W-:-:S05]  /*9760*/  IMAD R108, R139, R109, R108 ;  /* 0x0000006d8b6c7224 */ /* 0x000fca00078e026c */
[----:B------:R-:W-:Y:S01]  /*9770*/  ISETP.GT.U32.AND P1, PT, R139, R108, PT ;  /* 0x0000006c8b00720c */ /* 0x000fe20003f24070 */
[----:B------:R-:W0:Y:S01]  /*9780*/  S2R R109, SR_TID.X ;  /* 0x00000000006d7919 */ /* 0x000e220000002100 */
[----:B------:R-:W-:-:S11]  /*9790*/  ISETP.GE.AND P3, PT, R168, RZ, PT ;  /* 0x000000ffa800720c */ /* 0x000fd60003f66270 */
[----:B------:R-:W-:-:S05]  /*97a0*/  @!P1 IMAD.IADD R108, R108, 0x1, -R139 ;  /* 0x000000016c6c9824 */ /* 0x000fca00078e0a8b */
[----:B------:R-:W-:Y:S01]  /*97b0*/  ISETP.GT.U32.AND P1, PT, R139, R108, PT ;  /* 0x0000006c8b00720c */ /* 0x000fe20003f24070 */
[----:B------:R-:W-:-:S04]  /*97c0*/  @!UP2 UIADD3 UR4, UPT, UPT, -UR7, 0x100000, URZ ;  /* 0x001000000704a890 */ /* 0x000fc8000fffe1ff */
[----:B------:R-:W-:Y:S02]  /*97d0*/  @!UP2 USHF.L.U32 UR5, UR4, 0xb, URZ ;  /* 0x0000000b0405a899 */ /* 0x000fe400080006ff */
[----:B------:R-:W-:-:S06]  /*97e0*/  @!UP2 USHF.L.U32 UR4, UR4, 0x1, URZ ;  /* 0x000000010404a899 */ /* 0x000fcc00080006ff */
[----:B------:R-:W-:-:S04]  /*97f0*/  @!P1 IMAD.IADD R108, R108, 0x1, -R139 ;  /* 0x000000016c6c9824 */ /* 0x000fc800078e0a8b */
[----:B------:R-:W-:Y:S01]  /*9800*/  @!P3 IMAD.MOV R108, RZ, RZ, -R108 ;  /* 0x000000ffff6cb224 */ /* 0x000fe200078e0a6c */
[----:B------:R-:W-:-:S04]  /*9810*/  VOTEU.ALL UP1, P6 ;  /* 0x0000000000ff7886 */ /* 0x000fc80003020000 */
[----:B------:R-:W-:Y:S01]  /*9820*/  SEL R108, R169, R108, !P2 ;  /* 0x0000006ca96c7207 */ /* 0x000fe20005000000 */
[----:B------:R1:W1:Y:S01]  /*9830*/  @!UP1 SYNCS.EXCH.64 URZ, [UR12+0xa008], UR4 ;  /* 0x00a008040cff95b2 */ /* 0x0002620008000100 */
[----:B0-----:R-:W-:-:S03]  /*9840*/  LOP3.LUT R109, R109, 0x7f, RZ, 0xc0, !PT ;  /* 0x0000007f6d6d7812 */ /* 0x001fc600078ec0ff */
[----:B------:R-:W-:Y:S02]  /*9850*/  IMAD R108, R108, UR6, RZ ;  /* 0x000000066c6c7c24 */ /* 0x000fe4000f8e02ff */
[----:B------:R0:W-:Y:S01]  /*9860*/  STS.U8 [R109+UR12+0x8000], R147 ;  /* 0x008000936d007988 */ /* 0x0001e2000800000c */
[----:B------:R-:W-:-:S03]  /*9870*/  PRMT R173, RZ, 0x7610, R173 ;  /* 0x00007610ffad7816 */ /* 0x000fc600000000ad */
[----:B------:R4:W-:Y:S01]  /*9880*/  STL [R1+0x26c], R168 ;  /* 0x00026ca801007387 */ /* 0x0009e20000100800 */
[C---:B0-----:R-:W-:Y:S02]  /*9890*/  IADD3 R109, P1, PT, R108.reuse, R127, RZ ;  /* 0x0000007f6c6d7210 */ /* 0x041fe40007f3e0ff */
[----:B------:R-:W-:Y:S02]  /*98a0*/  LOP3.LUT R147, R167, 0x7f, RZ, 0xc0, !PT ;  /* 0x0000007fa7937812 */ /* 0x000fe400078ec0ff */
[----:B------:R-:W-:Y:S01]  /*98b0*/  LEA.HI.X.SX32 R167, R108, R126, 0x1, P1 ;  /* 0x0000007e6ca77211 */ /* 0x000fe200008f0eff */
[----:B----4-:R-:W4:Y:S01]  /*98c0*/  LDL.LU R168, [R1+0x4b0] ;  /* 0x0004b00001a87983 */ /* 0x010f220000300800 */
[----:B------:R-:W-:-:S03]  /*98d0*/  @P0 IMAD.MOV.U32 R108, RZ, RZ, R109 ;  /* 0x000000ffff6c0224 */ /* 0x000fc600078e006d */
[----:B------:R0:W-:Y:S04]  /*98e0*/  STL [R1+0xc8], R109 ;  /* 0x0000c86d01007387 */ /* 0x0001e80000100800 */
[----:B------:R1:W-:Y:S01]  /*98f0*/  STL [R1+0xc4], R167 ;  /* 0x0000c4a701007387 */ /* 0x0003e20000100800 */
[----:B0-----:R-:W-:Y:S01]  /*9900*/  @P0 IMAD.MOV.U32 R109, RZ, RZ, R167 ;  /* 0x000000ffff6d0224 */ /* 0x001fe200078e00a7 */
[----:B-1----:R-:W-:-:S04]  /*9910*/  LOP3.LUT R167, R0, 0xc4, RZ, 0xfc, !PT ;  /* 0x000000c400a77812 */ /* 0x002fc800078efcff */
[----:B------:R0:W3:Y:S02]  /*9920*/  @P0 LDG.E.U8 R173, desc[UR26][R108.64] ;  /* 0x0000001a6cad0981 */ /* 0x0000e4000c1e1100 */
[----:B0-----:R-:W-:-:S05]  /*9930*/  IABS R108, R167 ;  /* 0x000000a7006c7213 */ /* 0x001fca0000000000 */
[----:B------:R-:W-:-:S04]  /*9940*/  IMAD.HI.U32 R109, R138, R108, RZ ;  /* 0x0000006c8a6d7227 */ /* 0x000fc800078e00ff */
[----:B------:R-:W-:-:S04]  /*9950*/  IMAD.MOV R109, RZ, RZ, -R109 ;  /* 0x000000ffff6d7224 */ /* 0x000fc800078e0a6d */
[----:B------:R-:W-:-:S05]  /*9960*/  IMAD R108, R139, R109, R108 ;  /* 0x0000006d8b6c7224 */ /* 0x000fca00078e026c */
[----:B------:R-:W-:Y:S02]  /*9970*/  ISETP.GT.U32.AND P1, PT, R139, R108, PT ;  /* 0x0000006c8b00720c */ /* 0x000fe40003f24070 */
[----:B------:R-:W-:-:S11]  /*9980*/  ISETP.GE.AND P3, PT, R167, RZ, PT ;  /* 0x000000ffa700720c */ /* 0x000fd60003f66270 */
[----:B------:R-:W-:-:S05]  /*9990*/  @!P1 IMAD.IADD R108, R108, 0x1, -R139 ;  /* 0x000000016c6c9824 */ /* 0x000fca00078e0a8b */
[----:B------:R-:W-:-:S13]  /*99a0*/  ISETP.GT.U32.AND P1, PT, R139, R108, PT ;  /* 0x0000006c8b00720c */ /* 0x000fda0003f24070 */
[----:B------:R-:W-:-:S04]  /*99b0*/  @!P1 IMAD.IADD R108, R108, 0x1, -R139 ;  /* 0x000000016c6c9824 */ /* 0x000fc800078e0a8b */
[----:B------:R-:W-:-:S05]  /*99c0*/  @!P3 IMAD.MOV R108, RZ, RZ, -R108 ;  /* 0x000000ffff6cb224 */ /* 0x000fca00078e0a6c */
[----:B------:R-:W-:-:S05]  /*99d0*/  SEL R108, R169, R108, !P2 ;  /* 0x0000006ca96c7207 */ /* 0x000fca0005000000 */
[----:B------:R-:W-:Y:S01]  /*99e0*/  IMAD R108, R108, UR6, RZ ;  /* 0x000000066c6c7c24 */ /* 0x000fe2000f8e02ff */
[----:B------:R0:W-:Y:S04]  /*99f0*/  STL [R1+0x268], R167 ;  /* 0x000268a701007387 */ /* 0x0001e80000100800 */
[C---:B------:R-:W-:Y:S02]  /*9a00*/  IADD3 R109, P1, PT, R108.reuse, R127, RZ ;  /* 0x0000007f6c6d7210 */ /* 0x040fe40007f3e0ff */
[----:B------:R-:W-:Y:S02]  /*9a10*/  PRMT R172, RZ, 0x7610, R172 ;  /* 0x00007610ffac7816 */ /* 0x000fe400000000ac */
[----:B0-----:R-:W-:Y:S01]  /*9a20*/  LEA.HI.X.SX32 R167, R108, R126, 0x1, P1 ;  /* 0x0000007e6ca77211 */ /* 0x001fe200008f0eff */
[----:B------:R0:W-:Y:S01]  /*9a30*/  STL [R1+0xe8], R109 ;  /* 0x0000e86d01007387 */ /* 0x0001e20000100800 */
[----:B------:R-:W-:-:S03]  /*9a40*/  @P0 IMAD.MOV.U32 R108, RZ, RZ, R109 ;  /* 0x000000ffff6c0224 */ /* 0x000fc600078e006d */
[----:B------:R1:W-:Y:S01]  /*9a50*/  STL [R1+0xe4], R167 ;  /* 0x0000e4a701007387 */ /* 0x0003e20000100800 */
[----:B0-----:R-:W-:-:S03]  /*9a60*/  @P0 IMAD.MOV.U32 R109, RZ, RZ, R167 ;  /* 0x000000ffff6d0224 */ /* 0x001fc600078e00a7 */
[----:B------:R-:W-:Y:S01]  /*9a70*/  STS.U8 [R147+UR12+0x8200], R149 ;  /* 0x0082009593007988 */ /* 0x000fe2000800000c */
[----:B-1----:R-:W-:-:S03]  /*9a80*/  LOP3.LUT R167, R0, 0xcc, RZ, 0xfc, !PT ;  /* 0x000000cc00a77812 */ /* 0x002fc600078efcff */
[----:B------:R-:W-:Y:S04]  /*9a90*/  STS.U8 [R147+UR12+0x8400], R148 ;  /* 0x0084009493007988 */ /* 0x000fe8000800000c */
[----:B------:R0:W3:Y:S04]  /*9aa0*/  @P0 LDG.E.U8 R172, desc[UR26][R108.64] ;  /* 0x0000001a6cac0981 */ /* 0x0000e8000c1e1100 */
[----:B------:R-:W-:Y:S04]  /*9ab0*/  STS.U8 [R147+UR12+0x8600], R150 ;  /* 0x0086009693007988 */ /* 0x000fe8000800000c */
[----:B------:R-:W-:Y:S01]  /*9ac0*/  STS.U8 [R147+UR12+0x8800], R151 ;  /* 0x0088009793007988 */ /* 0x000fe2000800000c */
[----:B0-----:R-:W-:-:S02]  /*9ad0*/  LOP3.LUT R108, R147, 0x10, RZ, 0x3c, !PT ;  /* 0x00000010936c7812 */ /* 0x001fc400078e3cff */
[----:B------:R-:W-:Y:S01]  /*9ae0*/  IABS R109, R167 ;  /* 0x000000a7006d7213 */ /* 0x000fe20000000000 */
[----:B------:R-:W-:Y:S04]  /*9af0*/  STS.U8 [R147+UR12+0x8a00], R153 ;  /* 0x008a009993007988 */ /* 0x000fe8000800000c */
[----:B------:R-:W-:Y:S04]  /*9b00*/  STS.U8 [R147+UR12+0x8c00], R152 ;  /* 0x008c009893007988 */ /* 0x000fe8000800000c */
[----:B------:R-:W-:Y:S04]  /*9b10*/  STS.U8 [R147+UR12+0x8e00], R154 ;  /* 0x008e009a93007988 */ /* 0x000fe8000800000c */
[----:B--2---:R0:W-:Y:S02]  /*9b20*/  STS.U8 [R108+UR12+0x8080], R146 ;  /* 0x008080926c007988 */ /* 0x0041e4000800000c */
[----:B0-----:R-:W-:-:S04]  /*9b30*/  IMAD.HI.U32 R146, R138, R109, RZ ;  /* 0x0000006d8a927227 */ /* 0x001fc800078e00ff */
        /* <DEDUP_REMOVED lines=11> */
[----:B------:R-:W-:Y:S01]  /*9bf0*/  IADD3 R146, P1, PT, R109, R127, RZ ;  /* 0x0000007f6d927210 */ /* 0x000fe20007f3e0ff */
[----:B------:R1:W-:Y:S04]  /*9c00*/  STS.U8 [R108+UR12+0x8480], R144 ;  /* 0x008480906c007988 */ /* 0x0003e8000800000c */
[----:B0-----:R-:W2:Y:S04]  /*9c10*/  LDL.LU R167, [R1+0x4ac] ;  /* 0x0004ac0001a77983 */ /* 0x001ea80000300800 */
[----:B------:R0:W-:Y:S01]  /*9c20*/  STL [R1+0x108], R146 ;  /* 0x0001089201007387 */ /* 0x0001e20000100800 */
[----:B-1----:R-:W-:-:S03]  /*9c30*/  @P0 IMAD.MOV.U32 R144, RZ, RZ, R146 ;  /* 0x000000ffff900224 */ /* 0x002fc600078e0092 */
[----:B------:R1:W-:Y:S01]  /*9c40*/  STS.U8 [R108+UR12+0x8280], R145 ;  /* 0x008280916c007988 */ /* 0x0003e2000800000c */
[----:B0-----:R-:W-:Y:S02]  /*9c50*/  LOP3.LUT R146, R0, 0xd4, RZ, 0xfc, !PT ;  /* 0x000000d400927812 */ /* 0x001fe400078efcff */
[----:B-1----:R-:W-:Y:S02]  /*9c60*/  LEA.HI.X.SX32 R145, R109, R126, 0x1, P1 ;  /* 0x0000007e6d917211 */ /* 0x002fe400008f0eff */
[----:B------:R-:W-:Y:S01]  /*9c70*/  IABS R109, R146 ;  /* 0x00000092006d7213 */ /* 0x000fe20000000000 */
[----:B------:R0:W-:Y:S04]  /*9c80*/  STS.U8 [R108+UR12+0x8680], R118 ;  /* 0x008680766c007988 */ /* 0x0001e8000800000c */
        /* <DEDUP_REMOVED lines=8> */
[----:B------:R-:W-:Y:S01]  /*9d10*/  @!P3 IMAD.MOV R109, RZ, RZ, -R109 ;  /* 0x000000ffff6db224 */ /* 0x000fe200078e0a6d */
[----:B------:R0:W-:Y:S04]  /*9d20*/  STS.U8 [R108+UR12+0x8e80], R111 ;  /* 0x008e806f6c007988 */ /* 0x0001e8000800000c */
[----:B------:R-:W-:-:S05]  /*9d30*/  SEL R109, R169, R109, !P2 ;  /* 0x0000006da96d7207 */ /* 0x000fca0005000000 */
[----:B0-----:R-:W-:Y:S01]  /*9d40*/  IMAD R111, R109, UR6, RZ ;  /* 0x000000066d6f7c24 */ /* 0x001fe2000f8e02ff */
[----:B------:R-:W-:Y:S01]  /*9d50*/  PRMT R171, RZ, 0x7610, R171 ;  /* 0x00007610ffab7816 */ /* 0x000fe200000000ab */
[----:B------:R0:W-:Y:S03]  /*9d60*/  STS.U8 [R108+UR12+0x8880], R124 ;  /* 0x0088807c6c007988 */ /* 0x0001e6000800000c */
[----:B------:R-:W-:Y:S02]  /*9d70*/  IADD3 R118, P1, PT, R111, R127, RZ ;  /* 0x0000007f6f767210 */ /* 0x000fe40007f3e0ff */
[----:B------:R-:W-:Y:S01]  /*9d80*/  LOP3.LUT R109, R147, 0x20, RZ, 0x3c, !PT ;  /* 0x00000020936d7812 */ /* 0x000fe200078e3cff */
[----:B------:R1:W-:Y:S01]  /*9d90*/  STL [R1+0x104], R145 ;  /* 0x0001049101007387 */ /* 0x0003e20000100800 */
[----:B0-----:R-:W-:-:S03]  /*9da0*/  LEA.HI.X.SX32 R124, R111, R126, 0x1, P1 ;  /* 0x0000007e6f7c7211 */ /* 0x001fc600008f0eff */
[----:B------:R1:W2:Y:S04]  /*9db0*/  @P0 LDG.E.U8 R171, desc[UR26][R144.64] ;  /* 0x0000001a90ab0981 */ /* 0x0002a8000c1e1100 */
[----:B------:R-:W-:Y:S01]  /*9dc0*/  STS.U8 [R108+UR12+0x8a80], R117 ;  /* 0x008a80756c007988 */ /* 0x000fe2000800000c */
[----:B------:R-:W-:-:S03]  /*9dd0*/  @P0 IMAD.MOV.U32 R111, RZ, RZ, R124 ;  /* 0x000000ffff6f0224 */ /* 0x000fc600078e007c */
[----:B------:R0:W-:Y:S01]  /*9de0*/  STS.U8 [R108+UR12+0x8c80], R115 ;  /* 0x008c80736c007988 */ /* 0x0001e2000800000c */
[----:B-1----:R-:W-:-:S03]  /*9df0*/  PRMT R145, RZ, 0x7610, R145 ;  /* 0x00007610ff917816 */ /* 0x002fc60000000091 */
[----:B------:R1:W-:Y:S01]  /*9e00*/  STS.U8 [R109+UR12+0x8100], R110 ;  /* 0x0081006e6d007988 */ /* 0x0003e2000800000c */
[----:B0-----:R-:W-:Y:S01]  /*9e10*/  LOP3.LUT R115, R0, 0xdc, RZ, 0xfc, !PT ;  /* 0x000000dc00737812 */ /* 0x001fe200078efcff */
[----:B-1----:R-:W-:-:S05]  /*9e20*/  @P0 IMAD.MOV.U32 R110, RZ, RZ, R118 ;  /* 0x000000ffff6e0224 */ /* 0x002fca00078e0076 */
[----:B------:R0:W2:Y:S02]  /*9e30*/  @P0 LDG.E.U8 R145, desc[UR26][R110.64] ;  /* 0x0000001a6e910981 */ /* 0x0000a4000c1e1100 */
        /* <DEDUP_REMOVED lines=12> */
[----:B------:R-:W-:Y:S04]  /*9f00*/  STL [R1+0x260], R146 ;  /* 0x0002609201007387 */ /* 0x000fe80000100800 */
[----:B------:R-:W-:Y:S01]  /*9f10*/  IADD3 R111, P1, PT, R110, R127, RZ ;  /* 0x0000007f6e6f7210 */ /* 0x000fe20007f3e0ff */
[----:B------:R-:W-:Y:S04]  /*9f20*/  STL [R1+0x128], R118 ;  /* 0x0001287601007387 */ /* 0x000fe80000100800 */
[----:B------:R-:W-:Y:S04]  /*9f30*/  STL [R1+0x124], R124 ;  /* 0x0001247c01007387 */ /* 0x000fe80000100800 */
[----:B------:R0:W-:Y:S01]  /*9f40*/  STL [R1+0x25c], R115 ;  /* 0x00025c7301007387 */ /* 0x0001e20000100800 */
[----:B------:R-:W-:-:S03]  /*9f50*/  PRMT R170, RZ, 0x7610, R170 ;  /* 0x00007610ffaa7816 */ /* 0x000fc600000000aa */
[----:B------:R1:W-:Y:S01]  /*9f60*/  STL [R1+0x148], R111 ;  /* 0x0001486f01007387 */ /* 0x0003e20000100800 */
[----:B0-----:R-:W-:Y:S01]  /*9f70*/  LEA.HI.X.SX32 R115, R110, R126, 0x1, P1 ;  /* 0x0000007e6e737211 */ /* 0x001fe200008f0eff */
[----:B------:R-:W-:Y:S02]  /*9f80*/  @P0 IMAD.MOV.U32 R110, RZ, RZ, R111 ;  /* 0x000000ffff6e0224 */ /* 0x000fe400078e006f */
[----:B------:R0:W-:Y:S02]  /*9f90*/  STS.U8 [R109+UR12+0x8900], R112 ;  /* 0x008900706d007988 */ /* 0x0001e4000800000c */
[----:B-1----:R-:W-:-:S05]  /*9fa0*/  @P0 IMAD.MOV.U32 R111, RZ, RZ, R115 ;  /* 0x000000ffff6f0224 */ /* 0x002fca00078e0073 */
[----:B------:R1:W2:Y:S01]  /*9fb0*/  @P0 LDG.E.U8 R170, desc[UR26][R110.64] ;  /* 0x0000001a6eaa0981 */ /* 0x0002a2000c1e1100 */
[----:B0-----:R-:W-:-:S04]  /*9fc0*/  LOP3.LUT R112, R0, 0xe4, RZ, 0xfc, !PT ;  /* 0x000000e400707812 */ /* 0x001fc800078efcff */
[----:B-1----:R-:W-:-:S05]  /*9fd0*/  IABS R110, R112 ;  /* 0x00000070006e7213 */ /* 0x002fca0000000000 */
[----:B------:R-:W-:-:S04]  /*9fe0*/  IMAD.HI.U32 R111, R138, R110, RZ ;  /* 0x0000006e8a6f7227 */ /* 0x000fc800078e00ff */
[----:B------:R-:W-:-:S04]  /*9ff0*/  IMAD.MOV R111, RZ, RZ, -R111 ;  /* 0x000000ffff6f7224 */ /* 0x000fc800078e0a6f */
[----:B------:R-:W-:-:S05]  /*a000*/  IMAD R110, R139, R111, R110 ;  /* 0x0000006f8b6e7224 */ /* 0x000fca00078e026e */
[----:B------:R-:W-:Y:S02]  /*a010*/  ISETP.GT.U32.AND P1, PT, R139, R110, PT ;  /* 0x0000006e8b00720c */ /* 0x000fe40003f24070 */
[----:B------:R-:W-:-:S11]  /*a020*/  ISETP.GE.AND P3, PT, R112, RZ, PT ;  /* 0x000000ff7000720c */ /* 0x000fd60003f66270 */
[----:B------:R-:W-:-:S05]  /*a030*/  @!P1 IMAD.IADD R110, R110, 0x1, -R139 ;  /* 0x000000016e6e9824 */ /* 0x000fca00078e0a8b */
[----:B------:R-:W-:Y:S02]  /*a040*/  ISETP.GT.U32.AND P1, PT, R139, R110, PT ;  /* 0x0000006e8b00720c */ /* 0x000fe40003f24070 */
[----:B------:R-:W-:-:S06]  /*a050*/  PRMT R156, RZ, 0x7610, R156 ;  /* 0x00007610ff9c7816 */ /* 0x000fcc000000009c */
[----:B------:R-:W3:Y:S05]  /*a060*/  @P0 LDG.E.U8 R156, desc[UR26][R18.64] ;  /* 0x0000001a129c0981 */ /* 0x000eea000c1e1100 */
[----:B------:R-:W-:-:S04]  /*a070*/  @!P1 IMAD.IADD R110, R110, 0x1, -R139 ;  /* 0x000000016e6e9824 */ /* 0x000fc800078e0a8b */
[----:B------:R-:W-:-:S05]  /*a080*/  @!P3 IMAD.MOV R110, RZ, RZ, -R110 ;  /* 0x000000ffff6eb224 */ /* 0x000fca00078e0a6e */
[----:B------:R-:W-:Y:S01]  /*a090*/  SEL R111, R169, R110, !P2 ;  /* 0x0000006ea96f7207 */ /* 0x000fe20005000000 */
[----:B------:R-:W-:Y:S04]  /*a0a0*/  STL [R1+0x144], R115 ;  /* 0x0001447301007387 */ /* 0x000fe80000100800 */
[----:B------:R-:W-:Y:S01]  /*a0b0*/  IMAD R111, R111, UR6, RZ ;  /* 0x000000066f6f7c24 */ /* 0x000fe2000f8e02ff */
[----:B------:R0:W-:Y:S01]  /*a0c0*/  STL [R1+0x258], R112 ;  /* 0x0002587001007387 */ /* 0x0001e20000100800 */
[----:B------:R-:W-:-:S03]  /*a0d0*/  PRMT R161, RZ, 0x7610, R161 ;  /* 0x00007610ffa17816 */ /* 0x000fc600000000a1 */
[----:B------:R1:W-:Y:S01]  /*a0e0*/  STS.U8 [R109+UR12+0x8f00], R114 ;  /* 0x008f00726d007988 */ /* 0x0003e2000800000c */
[----:B0-----:R-:W-:-:S03]  /*a0f0*/  IADD3 R112, P1, PT, R111, R127, RZ ;  /* 0x0000007f6f707210 */ /* 0x001fc60007f3e0ff */
[----:B------:R0:W-:Y:S01]  /*a100*/  STS.U8 [R109+UR12+0x8700], R113 ;  /* 0x008700716d007988 */ /* 0x0001e2000800000c */
[----:B-1----:R-:W-:-:S03]  /*a110*/  LOP3.LUT R114, R0, 0xec, RZ, 0xfc, !PT ;  /* 0x000000ec00727812 */ /* 0x002fc600078efcff */
[----:B------:R1:W-:Y:S01]  /*a120*/  STL [R1+0x168], R112 ;  /* 0x0001687001007387 */ /* 0x0003e20000100800 */
[----:B0-----:R-:W-:Y:S02]  /*a130*/  LEA.HI.X.SX32 R113, R111, R126, 0x1, P1 ;  /* 0x0000007e6f717211 */ /* 0x001fe400008f0eff */
[----:B------:R-:W-:-:S03]  /*a140*/  IABS R111, R114 ;  /* 0x00000072006f7213 */ /* 0x000fc60000000000 */
[----:B------:R1:W3:Y:S02]  /*a150*/  @P0 LDG.E.U8 R161, desc[UR26][R112.64] ;  /* 0x0000001a70a10981 */ /* 0x0002e4000c1e1100 */
[----:B-1----:R-:W-:-:S04]  /*a160*/  IMAD.HI.U32 R112, R138, R111, RZ ;  /* 0x0000006f8a707227 */ /* 0x002fc800078e00ff */
        /* <DEDUP_REMOVED lines=8> */
[----:B------:R-:W-:Y:S01]  /*a1f0*/  SEL R111, R169, R111, !P2 ;  /* 0x0000006fa96f7207 */ /* 0x000fe20005000000 */
[----:B------:R-:W-:Y:S04]  /*a200*/  STL [R1+0x164], R113 ;  /* 0x0001647101007387 */ /* 0x000fe80000100800 */
[----:B------:R-:W-:Y:S01]  /*a210*/  IMAD R111, R111, UR6, RZ ;  /* 0x000000066f6f7c24 */ /* 0x000fe2000f8e02ff */
[----:B------:R0:W-:Y:S01]  /*a220*/  STL [R1+0x250], R114 ;  /* 0x0002507201007387 */ /* 0x0001e20000100800 */
[----:B------:R-:W-:-:S03]  /*a230*/  PRMT R160, RZ, 0x7610, R160 ;  /* 0x00007610ffa07816 */ /* 0x000fc600000000a0 */
[C---:B------:R-:W-:Y:S02]  /*a240*/  IADD3 R112, P1, PT, R111.reuse, R127, RZ ;  /* 0x0000007f6f707210 */ /* 0x040fe40007f3e0ff */
[----:B0-----:R-:W-:Y:S02]  /*a250*/  LOP3.LUT R114, R0, 0xf4, RZ, 0xfc, !PT ;  /* 0x000000f400727812 */ /* 0x001fe400078efcff */
[----:B------:R-:W-:Y:S02]  /*a260*/  LEA.HI.X.SX32 R113, R111, R126, 0x1, P1 ;  /* 0x0000007e6f717211 */ /* 0x000fe400008f0eff */
[----:B------:R-:W-:Y:S01]  /*a270*/  IABS R111, R114 ;  /* 0x00000072006f7213 */ /* 0x000fe20000000000 */
[----:B------:R0:W-:Y:S04]  /*a280*/  STL [R1+0x188], R112 ;  /* 0x0001887001007387 */ /* 0x0001e80000100800 */
[----:B------:R0:W3:Y:S02]  /*a290*/  @P0 LDG.E.U8 R160, desc[UR26][R112.64] ;  /* 0x0000001a70a00981 */ /* 0x0000e4000c1e1100 */
        /* <DEDUP_REMOVED lines=13> */
[----:B----4-:R-:W-:-:S03]  /*a370*/  PRMT R168, RZ, 0x7610, R168 ;  /* 0x00007610ffa87816 */ /* 0x010fc600000000a8 */
[C---:B------:R-:W-:Y:S02]  /*a380*/  IADD3 R112, P1, PT, R111.reuse, R127, RZ ;  /* 0x0000007f6f707210 */ /* 0x040fe40007f3e0ff */
[----:B0-----:R-:W-:Y:S02]  /*a390*/  LOP3.LUT R114, R0, 0xfc, RZ, 0xfc, !PT ;  /* 0x000000fc00727812 */ /* 0x001fe400078efcff */
[----:B------:R-:W-:Y:S02]  /*a3a0*/  LEA.HI.X.SX32 R113, R111, R126, 0x1, P1 ;  /* 0x0000007e6f717211 */ /* 0x000fe400008f0eff */
[----:B------:R-:W-:Y:S01]  /*a3b0*/  IABS R111, R114 ;  /* 0x00000072006f7213 */ /* 0x000fe20000000000 */
[----:B------:R0:W-:Y:S04]  /*a3c0*/  STL [R1+0x1a8], R112 ;  /* 0x0001a87001007387 */ /* 0x0001e80000100800 */
[----:B------:R0:W4:Y:S02]  /*a3d0*/  @P0 LDG.E.U8 R168, desc[UR26][R112.64] ;  /* 0x0000001a70a80981 */ /* 0x000124000c1e1100 */
        /* <DEDUP_REMOVED lines=13> */
[----:B--2---:R-:W-:-:S03]  /*a4b0*/  PRMT R167, RZ, 0x7610, R167 ;  /* 0x00007610ffa77816 */ /* 0x004fc600000000a7 */
[C---:B------:R-:W-:Y:S02]  /*a4c0*/  IADD3 R112, P1, PT, R111.reuse, R127, RZ ;  /* 0x0000007f6f707210 */ /* 0x040fe40007f3e0ff */
[----:B0-----:R-:W-:Y:S02]  /*a4d0*/  LOP3.LUT R114, R0, 0x6, RZ, 0xfc, !PT ;  /* 0x0000000600727812 */ /* 0x001fe400078efcff */
[----:B------:R-:W-:Y:S02]  /*a4e0*/  LEA.HI.X.SX32 R113, R111, R126, 0x1, P1 ;  /* 0x0000007e6f717211 */ /* 0x000fe400008f0eff */
[----:B------:R-:W-:Y:S01]  /*a4f0*/  IABS R111, R114 ;  /* 0x00000072006f7213 */ /* 0x000fe20000000000 */
[----:B------:R0:W-:Y:S04]  /*a500*/  STL [R1+0x1c0], R112 ;  /* 0x0001c07001007387 */ /* 0x0001e80000100800 */
[----:B------:R0:W2:Y:S02]  /*a510*/  @P0 LDG.E.U8 R167, desc[UR26][R112.64] ;  /* 0x0000001a70a70981 */ /* 0x0000a4000c1e1100 */
        /* <DEDUP_REMOVED lines=9> */
[----:B------:R-:W-:-:S04]  /*a5b0*/  LOP3.LUT R110, R147, 0x30, RZ, 0x3c, !PT ;  /* 0x00000030936e7812 */ /* 0x000fc800078e3cff */
[----:B------:R-:W-:Y:S01]  /*a5c0*/  SEL R111, R169, R111, !P2 ;  /* 0x0000006fa96f7207 */ /* 0x000fe20005000000 */
[----:B------:R-:W-:Y:S04]  /*a5d0*/  STS.U8 [R109+UR12+0x8300], R119 ;  /* 0x008300776d007988 */ /* 0x000fe8000800000c */
[----:B------:R-:W-:Y:S01]  /*a5e0*/  IMAD R112, R111, UR6, RZ ;  /* 0x000000066f707c24 */ /* 0x000fe2000f8e02ff */
[----:B------:R-:W-:Y:S04]  /*a5f0*/  STS.U8 [R109+UR12+0x8500], R121 ;  /* 0x008500796d007988 */ /* 0x000fe8000800000c */
[----:B------:R0:W-:Y:S01]  /*a600*/  STS.U8 [R109+UR12+0x8b00], R116 ;  /* 0x008b00746d007988 */ /* 0x0001e2000800000c */
[----:B------:R-:W-:-:S03]  /*a610*/  IADD3 R111, P1, PT, R112, R127, RZ ;  /* 0x0000007f706f7210 */ /* 0x000fc60007f3e0ff */
[----:B------:R-:W-:Y:S04]  /*a620*/  STS.U8 [R109+UR12+0x8d00], R123 ;  /* 0x008d007b6d007988 */ /* 0x000fe8000800000c */
[----:B------:R-:W-:Y:S04]  /*a630*/  STS.U8 [R110+UR12+0x8180], R122 ;  /* 0x0081807a6e007988 */ /* 0x000fe8000800000c */
[----:B------:R-:W-:Y:S04]  /*a640*/  STS.U8 [R110+UR12+0x8580], R120 ;  /* 0x008580786e007988 */ /* 0x000fe8000800000c */
[----:B------:R-:W-:Y:S04]  /*a650*/  STS.U8 [R110+UR12+0x8980], R133 ;  /* 0x008980856e007988 */ /* 0x000fe8000800000c */
[----:B------:R-:W-:Y:S04]  /*a660*/  STS.U8 [R110+UR12+0x8d80], R141 ;  /* 0x008d808d6e007988 */ /* 0x000fe8000800000c */
[----:B------:R-:W-:Y:S04]  /*a670*/  STS.U8 [R110+UR12+0x8380], R142 ;  /* 0x0083808e6e007988 */ /* 0x000fe8000800000c */
[----:B---3--:R-:W-:Y:S04]  /*a680*/  STS.U8 [R110+UR12+0x8780], R134 ;  /* 0x008780866e007988 */ /* 0x008fe8000800000c */
[----:B------:R-:W-:Y:S04]  /*a690*/  STS.U8 [R110+UR12+0x8b80], R143 ;  /* 0x008b808f6e007988 */ /* 0x000fe8000800000c */
[----:B------:R-:W-:Y:S04]  /*a6a0*/  STS.U8 [R110+UR12+0x8f80], R140 ;  /* 0x008f808c6e007988 */ /* 0x000fe8000800000c */
[----:B------:R-:W-:Y:S01]  /*a6b0*/  STS.U8 [R147+UR12], R156 ;  /* 0x0000009c93007988 */ /* 0x000fe2000800000c */
[----:B------:R-:W-:-:S03]  /*a6c0*/  LEA.HI.X.SX32 R112, R112, R126, 0x1, P1 ;  /* 0x0000007e70707211 */ /* 0x000fc600008f0eff */
[----:B------:R-:W-:Y:S04]  /*a6d0*/  STS.U8 [R147+UR12+0x200], R155 ;  /* 0x0002009b93007988 */ /* 0x000fe8000800000c */
[----:B------:R-:W-:Y:S01]  /*a6e0*/  STS.U8 [R147+UR12+0x400], R158 ;  /* 0x0004009e93007988 */ /* 0x000fe2000800000c */
[----:B0-----:R-:W-:-:S03]  /*a6f0*/  LOP3.LUT R116, R0, 0xe, RZ, 0xfc, !PT ;  /* 0x0000000e00747812 */ /* 0x001fc600078efcff */
[----:B------:R-:W-:Y:S04]  /*a700*/  STS.U8 [R147+UR12+0x600], R163 ;  /* 0x000600a393007988 */ /* 0x000fe8000800000c */
[----:B------:R-:W-:Y:S04]  /*a710*/  STS.U8 [R147+UR12+0x800], R159 ;  /* 0x0008009f93007988 */ /* 0x000fe8000800000c */
[----:B------:R-:W-:Y:S01]  /*a720*/  STS.U8 [R147+UR12+0xa00], R157 ;  /* 0x000a009d93007988 */ /* 0x000fe2000800000c */
[----:B------:R-:W-:-:S03]  /*a730*/  @P0 IMAD.MOV.U32 R115, RZ, RZ, R112 ;  /* 0x000000ffff730224 */ /* 0x000fc600078e0070 */
[----:B------:R-:W-:Y:S04]  /*a740*/  STS.U8 [R147+UR12+0xc00], R162 ;  /* 0x000c00a293007988 */ /* 0x000fe8000800000c */
[----:B------:R0:W-:Y:S04]  /*a750*/  STL [R1+0x1bc], R113 ;  /* 0x0001bc7101007387 */ /* 0x0001e80000100800 */
[----:B------:R1:W-:Y:S04]  /*a760*/  STS.U8 [R147+UR12+0xe00], R166 ;  /* 0x000e00a693007988 */ /* 0x0003e8000800000c */
[----:B------:R3:W-:Y:S01]  /*a770*/  STL [R1+0x220], R114 ;  /* 0x0002207201007387 */ /* 0x0007e20000100800 */
[----:B0-----:R-:W-:-:S02]  /*a780*/  IABS R113, R116 ;  /* 0x0000007400717213 */ /* 0x001fc40000000000 */
[----:B-1----:R-:W-:Y:S01]  /*a790*/  PRMT R166, RZ, 0x7610, R166 ;  /* 0x00007610ffa67816 */ /* 0x002fe200000000a6 */
[----:B---3--:R-:W-:-:S05]  /*a7a0*/  @P0 IMAD.MOV.U32 R114, RZ, RZ, R111 ;  /* 0x000000ffff720224 */ /* 0x008fca00078e006f */
[----:B------:R0:W3:Y:S02]  /*a7b0*/  @P0 LDG.E.U8 R166, desc[UR26][R114.64] ;  /* 0x0000001a72a60981 */ /* 0x0000e4000c1e1100 */
[----:B0-----:R-:W-:-:S04]  /*a7c0*/  IMAD.HI.U32 R114, R138, R113, RZ ;  /* 0x000000718a727227 */ /* 0x001fc800078e00ff */
[----:B------:R-:W-:-:S04]  /*a7d0*/  IMAD.MOV R114, RZ, RZ, -R114 ;  /* 0x000000ffff727224 */ /* 0x000fc800078e0a72 */
[----:B------:R-:W-:-:S05]  /*a7e0*/  IMAD R113, R139, R114, R113 ;  /* 0x000000728b717224 */ /* 0x000fca00078e0271 */
[----:B------:R-:W-:Y:S02]  /*a7f0*/  ISETP.GT.U32.AND P1, PT, R139, R113, PT ;  /* 0x000000718b00720c */ /* 0x000fe40003f24070 */
[----:B------:R-:W-:-:S11]  /*a800*/  ISETP.GE.AND P3, PT, R116, RZ, PT ;  /* 0x000000ff7400720c */ /* 0x000fd60003f66270 */
[----:B------:R-:W-:-:S05]  /*a810*/  @!P1 IMAD.IADD R113, R113, 0x1, -R139 ;  /* 0x0000000171719824 */ /* 0x000fca00078e0a8b */
[----:B------:R-:W-:Y:S02]  /*a820*/  ISETP.GT.U32.AND P1, PT, R139, R113, PT ;  /* 0x000000718b00720c */ /* 0x000fe40003f24070 */
[C---:B------:R-:W-:Y:S02]  /*a830*/  LOP3.LUT R118, R0.reuse, 0x16, RZ, 0xfc, !PT ;  /* 0x0000001600767812 */ /* 0x040fe400078efcff */
[----:B------:R-:W-:-:S09]  /*a840*/  LOP3.LUT R120, R0, 0x1e, RZ, 0xfc, !PT ;  /* 0x0000001e00787812 */ /* 0x000fd200078efcff */
[----:B------:R-:W-:-:S04]  /*a850*/  @!P1 IMAD.IADD R113, R113, 0x1, -R139 ;  /* 0x0000000171719824 */ /* 0x000fc800078e0a8b */
[----:B------:R-:W-:Y:S01]  /*a860*/  @!P3 IMAD.MOV R113, RZ, RZ, -R113 ;  /* 0x000000ffff71b224 */ /* 0x000fe200078e0a71 */
[----:B------:R0:W-:Y:S04]  /*a870*/  STL [R1+0x244], R116 ;  /* 0x0002447401007387 */ /* 0x0001e80000100800 */
[----:B------:R-:W-:Y:S01]  /*a880*/  SEL R113, R169, R113, !P2 ;  /* 0x00000071a9717207 */ /* 0x000fe20005000000 */
[----:B------:R-:W-:Y:S04]  /*a890*/  STL [R1+0x240], R118 ;  /* 0x0002407601007387 */ /* 0x000fe80000100800 */
[----:B------:R-:W-:Y:S01]  /*a8a0*/  STL [R1+0x23c], R120 ;  /* 0x00023c7801007387 */ /* 0x000fe20000100800 */
[----:B------:R-:W-:-:S03]  /*a8b0*/  IMAD R114, R113, UR6, RZ ;  /* 0x0000000671727c24 */ /* 0x000fc6000f8e02ff */
[----:B------:R-:W2:Y:S02]  /*a8c0*/  LDL.LU R133, [R1+0xa0] ;  /* 0x0000a00001857983 */ /* 0x000ea40000300800 */
[C---:B------:R-:W-:Y:S02]  /*a8d0*/  IADD3 R113, P1, PT, R114.reuse, R127, RZ ;  /* 0x0000007f72717210 */ /* 0x040fe40007f3e0ff */
[----:B------:R1:W-:Y:S02]  /*a8e0*/  STS.U8 [R147+UR12+0x1000], R165 ;  /* 0x001000a593007988 */ /* 0x0003e4000800000c */
[----:B------:R-:W-:Y:S01]  /*a8f0*/  LEA.HI.X.SX32 R114, R114, R126, 0x1, P1 ;  /* 0x0000007e72727211 */ /* 0x000fe200008f0eff */
[----:B0-----:R-:W-:Y:S01]  /*a900*/  @P0 IMAD.MOV.U32 R116, RZ, RZ, R113 ;  /* 0x000000ffff740224 */ /* 0x001fe200078e0071 */
[----:B------:R-:W-:Y:S01]  /*a910*/  IABS R115, R118 ;  /* 0x0000007600737213 */ /* 0x000fe20000000000 */
[----:B------:R-:W2:Y:S02]  /*a920*/  LDL.LU R146, [R1+0x14c] ;  /* 0x00014c0001927983 */ /* 0x000ea40000300800 */
[----:B------:R-:W-:Y:S01]  /*a930*/  @P0 IMAD.MOV.U32 R117, RZ, RZ, R114 ;  /* 0x000000ffff750224 */ /* 0x000fe200078e0072 */
[----:B-1----:R-:W-:-:S06]  /*a940*/  PRMT R165, RZ, 0x7610, R165 ;  /* 0x00007610ffa57816 */ /* 0x002fcc00000000a5 */
        /* <DEDUP_REMOVED lines=11> */
[----:B------:R-:W-:-:S05]  /*aa00*/  IMAD R116, R115, UR6, RZ ;  /* 0x0000000673747c24 */ /* 0x000fca000f8e02ff */
[C---:B------:R-:W-:Y:S01]  /*aa10*/  IADD3 R115, P1, PT, R116.reuse, R127, RZ ;  /* 0x0000007f74737210 */ /* 0x040fe20007f3e0ff */
[----:B------:R0:W-:Y:S03]  /*aa20*/  STS.U8 [R147+UR12+0x1200], R164 ;  /* 0x001200a493007988 */ /* 0x0001e6000800000c */
[----:B------:R-:W-:Y:S01]  /*aa30*/  LEA.HI.X.SX32 R116, R116, R126, 0x1, P1 ;  /* 0x0000007e74747211 */ /* 0x000fe200008f0eff */
[----:B------:R-:W-:Y:S01]  /*aa40*/  @P0 IMAD.MOV.U32 R118, RZ, RZ, R115 ;  /* 0x000000ffff760224 */ /* 0x000fe200078e0073 */
[----:B------:R-:W-:-:S03]  /*aa50*/  IABS R117, R120 ;  /* 0x0000007800757213 */ /* 0x000fc60000000000 */
[----:B------:R-:W-:Y:S01]  /*aa60*/  @P0 IMAD.MOV.U32 R119, RZ, RZ, R116 ;  /* 0x000000ffff770224 */ /* 0x000fe200078e0074 */
[----:B0-----:R-:W-:-:S06]  /*aa70*/  PRMT R164, RZ, 0x7610, R164 ;  /* 0x00007610ffa47816 */ /* 0x001fcc00000000a4 */
[----:B------:R0:W3:Y:S02]  /*aa80*/  @P0 LDG.E.U8 R164, desc[UR26][R118.64] ;  /* 0x0000001a76a40981 */ /* 0x0000e4000c1e1100 */
[----:B0-----:R-:W-:-:S04]  /*aa90*/  IMAD.HI.U32 R118, R138, R117, RZ ;  /* 0x000000758a767227 */ /* 0x001fc800078e00ff */
[----:B------:R-:W-:-:S04]  /*aaa0*/  IMAD.MOV R118, RZ, RZ, -R118 ;  /* 0x000000ffff767224 */ /* 0x000fc800078e0a76 */
[----:B------:R-:W-:-:S05]  /*aab0*/  IMAD R117, R139, R118, R117 ;  /* 0x000000768b757224 */ /* 0x000fca00078e0275 */
[----:B------:R-:W-:Y:S02]  /*aac0*/  ISETP.GT.U32.AND P1, PT, R139, R117, PT ;  /* 0x000000758b00720c */ /* 0x000fe40003f24070 */
[----:B------:R-:W-:Y:S02]  /*aad0*/  PRMT R241, RZ, 0x7610, R241 ;  /* 0x00007610fff17816 */ /* 0x000fe400000000f1 */
[----:B------:R-:W-:-:S04]  /*aae0*/  ISETP.GE.AND P3, PT, R120, RZ, PT ;  /* 0x000000ff7800720c */ /* 0x000fc80003f66270 */
[----:B------:R-:W3:Y:S05]  /*aaf0*/  @P0 LDG.E.U8 R241, desc[UR26][R32.64] ;  /* 0x0000001a20f10981 */ /* 0x000eea000c1e1100 */
[----:B------:R-:W-:-:S05]  /*ab00*/  @!P1 IMAD.IADD R117, R117, 0x1, -R139 ;  /* 0x0000000175759824 */ /* 0x000fca00078e0a8b */
[----:B------:R-:W-:-:S13]  /*ab10*/  ISETP.GT.U32.AND P1, PT, R139, R117, PT ;  /* 0x000000758b00720c */ /* 0x000fda0003f24070 */
[----:B------:R-:W-:-:S04]  /*ab20*/  @!P1 IMAD.IADD R117, R117, 0x1, -R139 ;  /* 0x0000000175759824 */ /* 0x000fc800078e0a8b */
[----:B------:R-:W-:-:S05]  /*ab30*/  @!P3 IMAD.MOV R117, RZ, RZ, -R117 ;  /* 0x000000ffff75b224 */ /* 0x000fca00078e0a75 */
[----:B------:R-:W-:-:S05]  /*ab40*/  SEL R117, R169, R117, !P2 ;  /* 0x00000075a9757207 */ /* 0x000fca0005000000 */
[----:B------:R-:W-:-:S05]  /*ab50*/  IMAD R118, R117, UR6, RZ ;  /* 0x0000000675767c24 */ /* 0x000fca000f8e02ff */
[----:B------:R-:W-:Y:S02]  /*ab60*/  IADD3 R117, P1, PT, R118, R127, RZ ;  /* 0x0000007f76757210 */ /* 0x000fe40007f3e0ff */
[----:B------:R-:W-:Y:S02]  /*ab70*/  LOP3.LUT R122, R0, 0x26, RZ, 0xfc, !PT ;  /* 0x00000026007a7812 */ /* 0x000fe400078efcff */
[----:B------:R-:W-:Y:S01]  /*ab80*/  LEA.HI.X.SX32 R118, R118, R126, 0x1, P1 ;  /* 0x0000007e76767211 */ /* 0x000fe200008f0eff */
[----:B------:R-:W-:Y:S01]  /*ab90*/  @P0 IMAD.MOV.U32 R120, RZ, RZ, R117 ;  /* 0x000000ffff780224 */ /* 0x000fe200078e0075 */
[----:B------:R-:W-:Y:S02]  /*aba0*/  PRMT R163, RZ, 0x7610, R163 ;  /* 0x00007610ffa37816 */ /* 0x000fe400000000a3 */
[----:B------:R-:W-:Y:S01]  /*abb0*/  IABS R119, R122 ;  /* 0x0000007a00777213 */ /* 0x000fe20000000000 */
[----:B------:R-:W-:-:S05]  /*abc0*/  @P0 IMAD.MOV.U32 R121, RZ, RZ, R118 ;  /* 0x000000ffff790224 */ /* 0x000fca00078e0076 */
        /* <DEDUP_REMOVED lines=17> */
[----:B------:R0:W-:Y:S01]  /*ace0*/  STL [R1+0x238], R122 ;  /* 0x0002387a01007387 */ /* 0x0001e20000100800 */
[----:B------:R-:W-:Y:S02]  /*acf0*/  PRMT R162, RZ, 0x7610, R162 ;  /* 0x00007610ffa27816 */ /* 0x000fe400000000a2 */
[----:B------:R-:W-:Y:S01]  /*ad00*/  IABS R121, R124 ;  /* 0x0000007c00797213 */ /* 0x000fe20000000000 */
[----:B------:R-:W-:Y:S02]  /*ad10*/  @P0 IMAD.MOV.U32 R123, RZ, RZ, R120 ;  /* 0x000000ffff7b0224 */ /* 0x000fe400078e0078 */
[----:B0-----:R-:W-:-:S05]  /*ad20*/  @P0 IMAD.MOV.U32 R122, RZ, RZ, R119 ;  /* 0x000000ffff7a0224 */ /* 0x001fca00078e0077 */
[----:B------:R0:W4:Y:S02]  /*ad30*/  @P0 LDG.E.U8 R162, desc[UR26][R122.64] ;  /* 0x0000001a7aa20981 */ /* 0x000124000c1e1100 */
[----:B0-----:R-:W-:-:S04]  /*ad40*/  IMAD.HI.U32 R122, R138, R121, RZ ;  /* 0x000000798a7a7227 */ /* 0x001fc800078e00ff */
[----:B------:R-:W-:-:S04]  /*ad50*/  IMAD.MOV R122, RZ, RZ, -R122 ;  /* 0x000000ffff7a7224 */ /* 0x000fc800078e0a7a */
[----:B------:R-:W-:-:S05]  /*ad60*/  IMAD R121, R139, R122, R121 ;  /* 0x0000007a8b797224 */ /* 0x000fca00078e0279 */
[----:B------:R-:W-:Y:S01]  /*ad70*/  ISETP.GT.U32.AND P1, PT, R139, R121, PT ;  /* 0x000000798b00720c */ /* 0x000fe20003f24070 */
[----:B------:R-:W-:Y:S01]  /*ad80*/  STS.U8 [R147+UR12+0x1400], R176 ;  /* 0x001400b093007988 */ /* 0x000fe2000800000c */
[----:B------:R-:W-:-:S03]  /*ad90*/  PRMT R225, RZ, 0x7610, R225 ;  /* 0x00007610ffe17816 */ /* 0x000fc600000000e1 */
[----:B------:R-:W-:Y:S08]  /*ada0*/  STS.U8 [R147+UR12+0x1600], R182 ;  /* 0x001600b693007988 */ /* 0x000ff0000800000c */
[----:B------:R-:W-:Y:S01]  /*adb0*/  @!P1 IMAD.IADD R121, R121, 0x1, -R139 ;  /* 0x0000000179799824 */ /* 0x000fe200078e0a8b */
[----:B------:R-:W-:Y:S04]  /*adc0*/  STS.U8 [R147+UR12+0x1800], R178 ;  /* 0x001800b293007988 */ /* 0x000fe8000800000c */
[----:B------:R-:W-:Y:S01]  /*add0*/  ISETP.GT.U32.AND P1, PT, R139, R121, PT ;  /* 0x000000798b00720c */ /* 0x000fe20003f24070 */
[----:B------:R-:W-:Y:S01]  /*ade0*/  STS.U8 [R147+UR12+0x1a00], R177 ;  /* 0x001a00b193007988 */ /* 0x000fe2000800000c */
[----:B------:R-:W-:-:S03]  /*adf0*/  ISETP.GE.AND P3, PT, R124, RZ, PT ;  /* 0x000000ff7c00720c */ /* 0x000fc60003f66270 */
[----:B------:R-:W-:Y:S04]  /*ae00*/  STS.U8 [R147+UR12+0x1c00], R183 ;  /* 0x001c00b793007988 */ /* 0x000fe8000800000c */
[----:B------:R-:W4:Y:S04]  /*ae10*/  @P0 LDG.E.U8 R225, desc[UR26][R44.64] ;  /* 0x0000001a2ce10981 */ /* 0x000f28000c1e1100 */
[----:B------:R-:W-:Y:S04]  /*ae20*/  STS.U8 [R147+UR12+0x1e00], R198 ;  /* 0x001e00c693007988 */ /* 0x000fe8000800000c */
[----:B------:R-:W-:Y:S04]  /*ae30*/  STS.U8 [R147+UR12+0x2000], R191 ;  /* 0x002000bf93007988 */ /* 0x000fe8000800000c */
[----:B------:R-:W-:Y:S04]  /*ae40*/  STS.U8 [R147+UR12+0x2200], R190 ;  /* 0x002200be93007988 */ /* 0x000fe8000800000c */
[----:B------:R-:W-:Y:S04]  /*ae50*/  STS.U8 [R147+UR12+0x2400], R206 ;  /* 0x002400ce93007988 */ /* 0x000fe8000800000c */
[----:B------:R-:W-:Y:S04]  /*ae60*/  STS.U8 [R147+UR12+0x2600], R207 ;  /* 0x002600cf93007988 */ /* 0x000fe8000800000c */
[----:B------:R-:W-:Y:S04]  /*ae70*/  STS.U8 [R147+UR12+0x2800], R214 ;  /* 0x002800d693007988 */ /* 0x000fe8000800000c */
[----:B------:R-:W-:Y:S01]  /*ae80*/  STS.U8 [R147+UR12+0x2a00], R199 ;  /* 0x002a00c793007988 */ /* 0x000fe2000800000c */
[----:B------:R-:W-:-:S03]  /*ae90*/  @!P1 IMAD.IADD R121, R121, 0x1, -R139 ;  /* 0x0000000179799824 */ /* 0x000fc600078e0a8b */
[----:B------:R-:W-:Y:S04]  /*aea0*/  STS.U8 [R147+UR12+0x2c00], R222 ;  /* 0x002c00de93007988 */ /* 0x000fe8000800000c */
[----:B------:R-:W-:Y:S04]  /*aeb0*/  STS.U8 [R147+UR12+0x2e00], R230 ;  /* 0x002e00e693007988 */ /* 0x000fe8000800000c */
[----:B------:R-:W-:Y:S04]  /*aec0*/  STS.U8 [R147+UR12+0x3000], R231 ;  /* 0x003000e793007988 */ /* 0x000fe8000800000c */
[----:B------:R-:W-:Y:S01]  /*aed0*/  STS.U8 [R147+UR12+0x3200], R215 ;  /* 0x003200d793007988 */ /* 0x000fe2000800000c */
[----:B------:R-:W-:-:S03]  /*aee0*/  @!P3 IMAD.MOV R121, RZ, RZ, -R121 ;  /* 0x000000ffff79b224 */ /* 0x000fc600078e0a79 */
[----:B--2---:R0:W-:Y:S02]  /*aef0*/  STS.U8 [R147+UR12+0x3400], R133 ;  /* 0x0034008593007988 */ /* 0x0041e4000800000c */
[----:B------:R-:W-:Y:S02]  /*af00*/  SEL R121, R169, R121, !P2 ;  /* 0x00000079a9797207 */ /* 0x000fe40005000000 */
[----:B0-----:R-:W-:-:S04]  /*af10*/  LOP3.LUT R133, R0, 0x36, RZ, 0xfc, !PT ;  /* 0x0000003600857812 */ /* 0x001fc800078efcff */
[----:B------:R-:W-:Y:S01]  /*af20*/  IABS R123, R133 ;  /* 0x00000085007b7213 */ /* 0x000fe20000000000 */
[----:B------:R0:W-:Y:S01]  /*af30*/  STL [R1+0x234], R124 ;  /* 0x0002347c01007387 */ /* 0x0001e20000100800 */
[----:B------:R-:W-:-:S03]  /*af40*/  IMAD R122, R121, UR6, RZ ;  /* 0x00000006797a7c24 */ /* 0x000fc6000f8e02ff */
[----:B0-----:R-:W-:-:S04]  /*af50*/  IMAD.HI.U32 R124, R138, R123, RZ ;  /* 0x0000007b8a7c7227 */ /* 0x001fc800078e00ff */
[----:B------:R-:W-:Y:S01]  /*af60*/  IMAD.MOV R124, RZ, RZ, -R124 ;  /* 0x000000ffff7c7224 */ /* 0x000fe200078e0a7c */
[----:B------:R-:W-:-:S03]  /*af70*/  IADD3 R121, P1, PT, R122, R127, RZ ;  /* 0x0000007f7a797210 */ /* 0x000fc60007f3e0ff */
[----:B------:R-:W-:Y:S01]  /*af80*/  IMAD R123, R139, R124, R123 ;  /* 0x0000007c8b7b7224 */ /* 0x000fe200078e027b */
[----:B------:R-:W-:-:S04]  /*af90*/  LEA.HI.X.SX32 R122, R122, R126, 0x1, P1 ;  /* 0x0000007e7a7a7211 */ /* 0x000fc800008f0eff */
[----:B------:R-:W-:Y:S02]  /*afa0*/  ISETP.GT.U32.AND P1, PT, R139, R123, PT ;  /* 0x0000007b8b00720c */ /* 0x000fe40003f24070 */
[----:B------:R-:W-:-:S11]  /*afb0*/  ISETP.GE.AND P3, PT, R133, RZ, PT ;  /* 0x000000ff8500720c */ /* 0x000fd60003f66270 */
[----:B------:R-:W-:-:S05]  /*afc0*/  @!P1 IMAD.IADD R123, R123, 0x1, -R139 ;  /* 0x000000017b7b9824 */ /* 0x000fca00078e0a8b */
[----:B------:R-:W-:Y:S02]  /*afd0*/  ISETP.GT.U32.AND P1, PT, R139, R123, PT ;  /* 0x0000007b8b00720c */ /* 0x000fe40003f24070 */
[----:B------:R-:W-:Y:S01]  /*afe0*/  LOP3.LUT R142, R0, 0x3e, RZ, 0xfc, !PT ;  /* 0x0000003e008e7812 */ /* 0x000fe200078efcff */
[----:B------:R0:W-:Y:S10]  /*aff0*/  STL [R1+0x230], R133 ;  /* 0x0002308501007387 */ /* 0x0001f40000100800 */
[----:B------:R-:W-:Y:S01]  /*b000*/  @!P1 IMAD.IADD R123, R123, 0x1, -R139 ;  /* 0x000000017b7b9824 */ /* 0x000fe200078e0a8b */
[----:B0-----:R-:W-:-:S03]  /*b010*/  IABS R133, R142 ;  /* 0x0000008e00857213 */ /* 0x001fc60000000000 */
[----:B------:R-:W-:Y:S02]  /*b020*/  @!P3 IMAD.MOV R123, RZ, RZ, -R123 ;  /* 0x000000ffff7bb224 */ /* 0x000fe400078e0a7b */
[----:B------:R-:W-:-:S03]  /*b030*/  IMAD.HI.U32 R134, R138, R133, RZ ;  /* 0x000000858a867227 */ /* 0x000fc600078e00ff */
[----:B------:R-:W-:Y:S01]  /*b040*/  SEL R123, R169, R123, !P2 ;  /* 0x0000007ba97b7207 */ /* 0x000fe20005000000 */
[----:B------:R-:W-:-:S04]  /*b050*/  IMAD.MOV R134, RZ, RZ, -R134 ;  /* 0x000000ffff867224 */ /* 0x000fc800078e0a86 */
[----:B------:R-:W-:Y:S02]  /*b060*/  IMAD R124, R123, UR6, RZ ;  /* 0x000000067b7c7c24 */ /* 0x000fe4000f8e02ff */
[----:B------:R-:W-:-:S03]  /*b070*/  IMAD R133, R139, R134, R133 ;  /* 0x000000868b857224 */ /* 0x000fc600078e0285 */
[----:B------:R-:W-:-:S04]  /*b080*/  IADD3 R123, P1, PT, R124, R127, RZ ;  /* 0x0000007f7c7b7210 */ /* 0x000fc80007f3e0ff */
[----:B------:R-:W-:Y:S02]  /*b090*/  LEA.HI.X.SX32 R124, R124, R126, 0x1, P1 ;  /* 0x0000007e7c7c7211 */ /* 0x000fe400008f0eff */
[----:B------:R-:W-:Y:S02]  /*b0a0*/  ISETP.GT.U32.AND P1, PT, R139, R133, PT ;  /* 0x000000858b00720c */ /* 0x000fe40003f24070 */
[----:B------:R-:W-:-:S11]  /*b0b0*/  ISETP.GE.AND P3, PT, R142, RZ, PT ;  /* 0x000000ff8e00720c */ /* 0x000fd60003f66270 */
[----:B------:R-:W-:-:S05]  /*b0c0*/  @!P1 IMAD.IADD R133, R133, 0x1, -R139 ;  /* 0x0000000185859824 */ /* 0x000fca00078e0a8b */
[----:B------:R-:W-:-:S13]  /*b0d0*/  ISETP.GT.U32.AND P1, PT, R139, R133, PT ;  /* 0x000000858b00720c */ /* 0x000fda0003f24070 */
[----:B------:R-:W-:-:S04]  /*b0e0*/  @!P1 IMAD.IADD R133, R133, 0x1, -R139 ;  /* 0x0000000185859824 */ /* 0x000fc800078e0a8b */
[----:B------:R-:W-:-:S05]  /*b0f0*/  @!P3 IMAD.MOV R133, RZ, RZ, -R133 ;  /* 0x000000ffff85b224 */ /* 0x000fca00078e0a85 */
[----:B------:R-:W-:Y:S01]  /*b100*/  SEL R133, R169, R133, !P2 ;  /* 0x00000085a9857207 */ /* 0x000fe20005000000 */
[----:B------:R-:W-:Y:S01]  /*b110*/  @P0 IMAD.MOV.U32 R140, RZ, RZ, R121 ;  /* 0x000000ffff8c0224 */ /* 0x000fe200078e0079 */
[----:B------:R-:W-:Y:S01]  /*b120*/  PRMT R159, RZ, 0x7610, R159 ;  /* 0x00007610ff9f7816 */ /* 0x000fe2000000009f */
[----:B------:R-:W-:Y:S02]  /*b130*/  @P0 IMAD.MOV.U32 R141, RZ, RZ, R122 ;  /* 0x000000ffff8d0224 */ /* 0x000fe400078e007a */
[----:B------:R-:W-:Y:S01]  /*b140*/  IMAD R133, R133, UR6, RZ ;  /* 0x0000000685857c24 */ /* 0x000fe2000f8e02ff */
[----:B------:R-:W-:Y:S01]  /*b150*/  PRMT R158, RZ, 0x7610, R158 ;  /* 0x00007610ff9e7816 */ /* 0x000fe2000000009e */
[----:B------:R-:W-:Y:S03]  /*b160*/  STS.U8 [R147+UR12+0x3600], R146 ;  /* 0x0036009293007988 */ /* 0x000fe6000800000c */
[C---:B------:R-:W-:Y:S01]  /*b170*/  IADD3 R134, P1, PT, R133.reuse, R127, RZ ;  /* 0x0000007f85867210 */ /* 0x040fe20007f3e0ff */
[----:B------:R0:W2:Y:S03]  /*b180*/  @P0 LDG.E.U8 R159, desc[UR26][R140.64] ;  /* 0x0000001a8c9f0981 */ /* 0x0000a6000c1e1100 */
[----:B------:R-:W-:Y:S01]  /*b190*/  LEA.HI.X.SX32 R133, R133, R126, 0x1, P1 ;  /* 0x0000007e85857211 */ /* 0x000fe200008f0eff */
[----:B------:R-:W-:Y:S01]  /*b1a0*/  STS.U8 [R147+UR12+0x3800], R246 ;  /* 0x003800f693007988 */ /* 0x000fe2000800000c */
[----:B------:R-:W-:-:S03]  /*b1b0*/  PRMT R157, RZ, 0x7610, R157 ;  /* 0x00007610ff9d7816 */ /* 0x000fc6000000009d */
[----:B------:R-:W-:Y:S01]  /*b1c0*/  STS.U8 [R147+UR12+0x3a00], R223 ;  /* 0x003a00df93007988 */ /* 0x000fe2000800000c */
[----:B0-----:R-:W-:Y:S02]  /*b1d0*/  @P0 IMAD.MOV.U32 R140, RZ, RZ, R123 ;  /* 0x000000ffff8c0224 */ /* 0x001fe400078e007b */
[----:B------:R-:W-:Y:S01]  /*b1e0*/  @P0 IMAD.MOV.U32 R141, RZ, RZ, R124 ;  /* 0x000000ffff8d0224 */ /* 0x000fe200078e007c */
[----:B------:R0:W-:Y:S04]  /*b1f0*/  STS.U8 [R147+UR12+0x3c00], R249 ;  /* 0x003c00f993007988 */ /* 0x0001e8000800000c */
[----:B------:R1:W-:Y:S04]  /*b200*/  STS.U8 [R147+UR12+0x3e00], R248 ;  /* 0x003e00f893007988 */ /* 0x0003e8000800000c */
[----:B---3--:R3:W-:Y:S04]  /*b210*/  STS.U8 [R108+UR12+0x80], R241 ;  /* 0x000080f16c007988 */ /* 0x0087e8000800000c */
[----:B0-----:R-:W5:Y:S04]  /*b220*/  LDL.LU R249, [R1+0x4a8] ;  /* 0x0004a80001f97983 */ /* 0x001f680000300800 */
[----:B-1----:R-:W5:Y:S04]  /*b230*/  LDL.LU R248, [R1+0x4a4] ;  /* 0x0004a40001f87983 */ /* 0x002f680000300800 */
[----:B------:R0:W2:Y:S04]  /*b240*/  @P0 LDG.E.U8 R158, desc[UR26][R140.64] ;  /* 0x0000001a8c9e0981 */ /* 0x0000a8000c1e1100 */
[----:B---3--:R-:W5:Y:S04]  /*b250*/  LDL.LU R241, [R1+0x4a0] ;  /* 0x0004a00001f17983 */ /* 0x008f680000300800 */
[----:B------:R1:W-:Y:S01]  /*b260*/  STL [R1+0x22c], R142 ;  /* 0x00022c8e01007387 */ /* 0x0003e20000100800 */
[----:B0-----:R-:W-:-:S02]  /*b270*/  @P0 IMAD.MOV.U32 R140, RZ, RZ, R134 ;  /* 0x000000ffff8c0224 */ /* 0x001fc400078e0086 */
[----:B------:R-:W-:-:S05]  /*b280*/  @P0 IMAD.MOV.U32 R141, RZ, RZ, R133 ;  /* 0x000000ffff8d0224 */ /* 0x000fca00078e0085 */
[----:B------:R0:W3:Y:S01]  /*b290*/  @P0 LDG.E.U8 R157, desc[UR26][R140.64] ;  /* 0x0000001a8c9d0981 */ /* 0x0000e2000c1e1100 */
[----:B-1----:R-:W-:-:S04]  /*b2a0*/  LOP3.LUT R142, R0, 0x46, RZ, 0xfc, !PT ;  /* 0x00000046008e7812 */ /* 0x002fc800078efcff */
        /* <DEDUP_REMOVED lines=12> */
[----:B------:R0:W-:Y:S04]  /*b370*/  STS.U8 [R108+UR12+0x480], R240 ;  /* 0x000480f06c007988 */ /* 0x0001e8000800000c */
[----:B------:R-:W-:Y:S01]  /*b380*/  IADD3 R183, P1, PT, R140, R127, RZ ;  /* 0x0000007f8cb77210 */ /* 0x000fe20007f3e0ff */
[----:B------:R1:W-:Y:S01]  /*b390*/  STS.U8 [R108+UR12+0x680], R233 ;  /* 0x000680e96c007988 */ /* 0x0003e2000800000c */
[----:B------:R-:W-:Y:S02]  /*b3a0*/  LOP3.LUT R146, R0, 0x4e, RZ, 0xfc, !PT ;  /* 0x0000004e00927812 */ /* 0x000fe400078efcff */
[----:B------:R-:W-:Y:S01]  /*b3b0*/  LEA.HI.X.SX32 R182, R140, R126, 0x1, P1 ;  /* 0x0000007e8cb67211 */ /* 0x000fe200008f0eff */
[----:B------:R4:W-:Y:S01]  /*b3c0*/  STS.U8 [R108+UR12+0x880], R232 ;  /* 0x000880e86c007988 */ /* 0x0009e2000800000c */
[----:B------:R-:W-:-:S03]  /*b3d0*/  PRMT R141, RZ, 0x7610, R141 ;  /* 0x00007610ff8d7816 */ /* 0x000fc6000000008d */
[----:B0-----:R-:W5:Y:S01]  /*b3e0*/  LDL.LU R240, [R1+0x49c] ;  /* 0x00049c0001f07983 */ /* 0x001f620000300800 */
[----:B------:R-:W-:-:S03]  /*b3f0*/  @P0 IMAD.MOV.U32 R143, RZ, RZ, R182 ;  /* 0x000000ffff8f0224 */ /* 0x000fc600078e00b6 */
[----:B-1----:R-:W5:Y:S01]  /*b400*/  LDL.LU R233, [R1+0x498] ;  /* 0x0004980001e97983 */ /* 0x002f620000300800 */
[----:B------:R-:W-:-:S03]  /*b410*/  IABS R140, R146 ;  /* 0x00000092008c7213 */ /* 0x000fc60000000000 */
[----:B----4-:R-:W5:Y:S04]  /*b420*/  LDL.LU R232, [R1+0x494] ;  /* 0x0004940001e87983 */ /* 0x010f680000300800 */
[----:B------:R0:W-:Y:S02]  /*b430*/  STL [R1+0x228], R142 ;  /* 0x0002288e01007387 */ /* 0x0001e40000100800 */
[----:B0-----:R-:W-:-:S05]  /*b440*/  @P0 IMAD.MOV.U32 R142, RZ, RZ, R183 ;  /* 0x000000ffff8e0224 */ /* 0x001fca00078e00b7 */
        /* <DEDUP_REMOVED lines=13> */
[C---:B------:R-:W-:Y:S01]  /*b520*/  IADD3 R191, P1, PT, R140.reuse, R127, RZ ;  /* 0x0000007f8cbf7210 */ /* 0x040fe20007f3e0ff */
[----:B------:R1:W-:Y:S04]  /*b530*/  STS.U8 [R108+UR12+0xe80], R224 ;  /* 0x000e80e06c007988 */ /* 0x0003e8000800000c */
[----:B------:R1:W-:Y:S01]  /*b540*/  STS.U8 [R108+UR12+0x1080], R217 ;  /* 0x001080d96c007988 */ /* 0x0003e2000800000c */
[----:B------:R-:W-:-:S03]  /*b550*/  LEA.HI.X.SX32 R190, R140, R126, 0x1, P1 ;  /* 0x0000007e8cbe7211 */ /* 0x000fc600008f0eff */
[----:B0-----:R-:W5:Y:S04]  /*b560*/  LDL.LU R225, [R1+0x490] ;  /* 0x0004900001e17983 */ /* 0x001f680000300800 */
[----:B-1----:R-:W5:Y:S04]  /*b570*/  LDL.LU R224, [R1+0x48c] ;  /* 0x00048c0001e07983 */ /* 0x002f680000300800 */
[----:B------:R-:W5:Y:S04]  /*b580*/  LDL.LU R217, [R1+0x488] ;  /* 0x0004880001d97983 */ /* 0x000f680000300800 */
[----:B------:R0:W-:Y:S01]  /*b590*/  STS.U8 [R108+UR12+0x1280], R216 ;  /* 0x001280d86c007988 */ /* 0x0001e2000800000c */
[----:B------:R-:W-:Y:S01]  /*b5a0*/  PRMT R156, RZ, 0x7610, R156 ;  /* 0x00007610ff9c7816 */ /* 0x000fe2000000009c */
[----:B------:R-:W-:-:S02]  /*b5b0*/  @P0 IMAD.MOV.U32 R142, RZ, RZ, R191 ;  /* 0x000000ffff8e0224 */ /* 0x000fc400078e00bf */
[----:B------:R-:W-:-:S05]  /*b5c0*/  @P0 IMAD.MOV.U32 R143, RZ, RZ, R190 ;  /* 0x000000ffff8f0224 */ /* 0x000fca00078e00be */
[----:B------:R1:W2:Y:S04]  /*b5d0*/  @P0 LDG.E.U8 R156, desc[UR26][R142.64] ;  /* 0x0000001a8e9c0981 */ /* 0x0002a8000c1e1100 */
[----:B0-----:R-:W5:Y:S04]  /*b5e0*/  LDL.LU R216, [R1+0x484] ;  /* 0x0004840001d87983 */ /* 0x001f680000300800 */
[----:B------:R0:W-:Y:S02]  /*b5f0*/  STL [R1+0x224], R146 ;  /* 0x0002249201007387 */ /* 0x0001e40000100800 */
[----:B0-----:R-:W-:-:S04]  /*b600*/  LOP3.LUT R146, R0, 0x56, RZ, 0xfc, !PT ;  /* 0x0000005600927812 */ /* 0x001fc800078efcff */
[----:B------:R-:W-:-:S05]  /*b610*/  IABS R140, R146 ;  /* 0x00000092008c7213 */ /* 0x000fca0000000000 */
        /* <DEDUP_REMOVED lines=18> */
[----:B---3--:R-:W5:Y:S04]  /*b740*/  LDL.LU R201, [R1+0x478] ;  /* 0x0004780001c97983 */ /* 0x008f680000300800 */
[----:B------:R0:W-:Y:S01]  /*b750*/  STS.U8 [R108+UR12+0x1a80], R200 ;  /* 0x001a80c86c007988 */ /* 0x0001e2000800000c */
[----:B------:R-:W-:Y:S01]  /*b760*/  PRMT R155, RZ, 0x7610, R155 ;  /* 0x00007610ff9b7816 */ /* 0x000fe2000000009b */
[----:B------:R-:W-:-:S02]  /*b770*/  @P0 IMAD.MOV.U32 R142, RZ, RZ, R199 ;  /* 0x000000ffff8e0224 */ /* 0x000fc400078e00c7 */
[----:B------:R-:W-:-:S05]  /*b780*/  @P0 IMAD.MOV.U32 R143, RZ, RZ, R198 ;  /* 0x000000ffff8f0224 */ /* 0x000fca00078e00c6 */
[----:B------:R1:W3:Y:S04]  /*b790*/  @P0 LDG.E.U8 R155, desc[UR26][R142.64] ;  /* 0x0000001a8e9b0981 */ /* 0x0002e8000c1e1100 */
        /* <DEDUP_REMOVED lines=18> */
[----:B------:R-:W-:-:S03]  /*b8c0*/  PRMT R239, RZ, 0x7610, R239 ;  /* 0x00007610ffef7816 */ /* 0x000fc600000000ef */
[----:B------:R4:W-:Y:S01]  /*b8d0*/  STS.U8 [R108+UR12+0x2080], R185 ;  /* 0x002080b96c007988 */ /* 0x0009e2000800000c */
[----:B------:R-:W-:-:S03]  /*b8e0*/  LEA.HI.X.SX32 R206, R140, R126, 0x1, P1 ;  /* 0x0000007e8cce7211 */ /* 0x000fc600008f0eff */
[----:B0-----:R-:W5:Y:S04]  /*b8f0*/  LDL.LU R193, [R1+0x470] ;  /* 0x0004700001c17983 */ /* 0x001f680000300800 */
[----:B-1----:R-:W5:Y:S04]  /*b900*/  LDL.LU R192, [R1+0x46c] ;  /* 0x00046c0001c07983 */ /* 0x002f680000300800 */
[----:B----4-:R-:W5:Y:S04]  /*b910*/  LDL.LU R185, [R1+0x468] ;  /* 0x0004680001b97983 */ /* 0x010f680000300800 */
[----:B------:R0:W-:Y:S01]  /*b920*/  STS.U8 [R108+UR12+0x2280], R184 ;  /* 0x002280b86c007988 */ /* 0x0001e2000800000c */
[----:B------:R-:W-:Y:S01]  /*b930*/  PRMT R238, RZ, 0x7610, R238 ;  /* 0x00007610ffee7816 */ /* 0x000fe200000000ee */
[----:B------:R-:W-:Y:S01]  /*b940*/  @P0 IMAD.MOV.U32 R142, RZ, RZ, R207 ;  /* 0x000000ffff8e0224 */ /* 0x000fe200078e00cf */
[----:B------:R-:W-:Y:S01]  /*b950*/  PRMT R20, RZ, 0x7610, R20 ;  /* 0x00007610ff147816 */ /* 0x000fe20000000014 */
[----:B------:R-:W-:Y:S01]  /*b960*/  @P0 IMAD.MOV.U32 R143, RZ, RZ, R206 ;  /* 0x000000ffff8f0224 */ /* 0x000fe200078e00ce */
[----:B------:R-:W-:Y:S01]  /*b970*/  PRMT R154, RZ, 0x7610, R154 ;  /* 0x00007610ff9a7816 */ /* 0x000fe2000000009a */
[----:B------:R-:W4:Y:S04]  /*b980*/  @P0 LDG.E.U8 R239, desc[UR26][R34.64] ;  /* 0x0000001a22ef0981 */ /* 0x000f28000c1e1100 */
[----:B0-----:R-:W5:Y:S04]  /*b990*/  LDL.LU R184, [R1+0x464] ;  /* 0x0004640001b87983 */ /* 0x001f680000300800 */
[----:B------:R0:W-:Y:S04]  /*b9a0*/  STL [R1+0x218], R146 ;  /* 0x0002189201007387 */ /* 0x0001e80000100800 */
[----:B------:R-:W2:Y:S04]  /*b9b0*/  @P0 LDG.E.U8 R238, desc[UR26][R42.64] ;  /* 0x0000001a2aee0981 */ /* 0x000ea8000c1e1100 */
[----:B------:R-:W2:Y:S01]  /*b9c0*/  @P0 LDG.E.U8 R20, desc[UR26][R46.64] ;  /* 0x0000001a2e140981 */ /* 0x000ea2000c1e1100 */
[----:B0-----:R-:W-:-:S03]  /*b9d0*/  LOP3.LUT R146, R0, 0x66, RZ, 0xfc, !PT ;  /* 0x0000006600927812 */ /* 0x001fc600078efcff */
[----:B------:R0:W2:Y:S01]  /*b9e0*/  @P0 LDG.E.U8 R154, desc[UR26][R142.64] ;  /* 0x0000001a8e9a0981 */ /* 0x0000a2000c1e1100 */
[----:B------:R-:W-:-:S05]  /*b9f0*/  IABS R140, R146 ;  /* 0x00000092008c7213 */ /* 0x000fca0000000000 */
        /* <DEDUP_REMOVED lines=37> */
[----:B------:R-:W-:-:S04]  /*bc50*/  PRMT R18, RZ, 0x7610, R18 ;  /* 0x00007610ff127816 */ /* 0x000fc80000000012 */
[----:B------:R-:W-:Y:S02]  /*bc60*/  SEL R140, R169, R140, !P2 ;  /* 0x0000008ca98c7207 */ /* 0x000fe40005000000 */
[----:B------:R-:W-:Y:S01]  /*bc70*/  PRMT R19, RZ, 0x7610, R19 ;  /* 0x00007610ff137816 */ /* 0x000fe20000000013 */
[----:B------:R-:W3:Y:S01]  /*bc80*/  @P0 LDG.E.U8 R18, desc[UR26][R52.64] ;  /* 0x0000001a34120981 */ /* 0x000ee2000c1e1100 */
[----:B------:R-:W-:Y:S01]  /*bc90*/  PRMT R16, RZ, 0x7610, R16 ;  /* 0x00007610ff107816 */ /* 0x000fe20000000010 */
[----:B------:R-:W-:Y:S01]  /*bca0*/  IMAD R140, R140, UR6, RZ ;  /* 0x000000068c8c7c24 */ /* 0x000fe2000f8e02ff */
[----:B------:R-:W-:Y:S01]  /*bcb0*/  PRMT R17, RZ, 0x7610, R17 ;  /* 0x00007610ff117816 */ /* 0x000fe20000000011 */
[----:B------:R0:W-:Y:S03]  /*bcc0*/  STS.U8 [R108+UR12+0x2c80], R30 ;  /* 0x002c801e6c007988 */ /* 0x0001e6000800000c */
[C---:B------:R-:W-:Y:S01]  /*bcd0*/  IADD3 R223, P1, PT, R140.reuse, R127, RZ ;  /* 0x0000007f8cdf7210 */ /* 0x040fe20007f3e0ff */
[----:B------:R-:W3:Y:S04]  /*bce0*/  @P0 LDG.E.U8 R19, desc[UR26][R54.64] ;  /* 0x0000001a36130981 */ /* 0x000ee8000c1e1100 */
[----:B------:R1:W-:Y:S01]  /*bcf0*/  STS.U8 [R108+UR12+0x2e80], R31 ;  /* 0x002e801f6c007988 */ /* 0x0003e2000800000c */
[----:B------:R-:W-:-:S03]  /*bd00*/  LEA.HI.X.SX32 R222, R140, R126, 0x1, P1 ;  /* 0x0000007e8cde7211 */ /* 0x000fc600008f0eff */
[----:B0-----:R-:W5:Y:S04]  /*bd10*/  LDL.LU R30, [R1+0x450] ;  /* 0x00045000011e7983 */ /* 0x001f680000300800 */
[----:B------:R-:W3:Y:S04]  /*bd20*/  @P0 LDG.E.U8 R16, desc[UR26][R58.64] ;  /* 0x0000001a3a100981 */ /* 0x000ee8000c1e1100 */
[----:B-1----:R-:W5:Y:S04]  /*bd30*/  LDL.LU R31, [R1+0x44c] ;  /* 0x00044c00011f7983 */ /* 0x002f680000300800 */
[----:B------:R0:W-:Y:S04]  /*bd40*/  STS.U8 [R108+UR12+0x3080], R28 ;  /* 0x0030801c6c007988 */ /* 0x0001e8000800000c */
[----:B------:R1:W-:Y:S04]  /*bd50*/  STS.U8 [R108+UR12+0x3280], R29 ;  /* 0x0032801d6c007988 */ /* 0x0003e8000800000c */
[----:B------:R-:W3:Y:S04]  /*bd60*/  @P0 LDG.E.U8 R17, desc[UR26][R60.64] ;  /* 0x0000001a3c110981 */ /* 0x000ee8000c1e1100 */
[----:B0-----:R-:W5:Y:S04]  /*bd70*/  LDL.LU R28, [R1+0x448] ;  /* 0x00044800011c7983 */ /* 0x001f680000300800 */
[----:B-1----:R-:W5:Y:S01]  /*bd80*/  LDL.LU R29, [R1+0x444] ;  /* 0x00044400011d7983 */ /* 0x002f620000300800 */
[----:B------:R-:W-:-:S03]  /*bd90*/  PRMT R153, RZ, 0x7610, R153 ;  /* 0x00007610ff997816 */ /* 0x000fc60000000099 */
[----:B------:R0:W-:Y:S01]  /*bda0*/  STL [R1+0x210], R146 ;  /* 0x0002109201007387 */ /* 0x0001e20000100800 */
[----:B------:R-:W-:Y:S02]  /*bdb0*/  @P0 IMAD.MOV.U32 R142, RZ, RZ, R223 ;  /* 0x000000ffff8e0224 */ /* 0x000fe400078e00df */
[----:B------:R-:W-:-:S05]  /*bdc0*/  @P0 IMAD.MOV.U32 R143, RZ, RZ, R222 ;  /* 0x000000ffff8f0224 */ /* 0x000fca00078e00de */
[----:B------:R1:W3:Y:S01]  /*bdd0*/  @P0 LDG.E.U8 R153, desc[UR26][R142.64] ;  /* 0x0000001a8e990981 */ /* 0x0002e2000c1e1100 */
        /* <DEDUP_REMOVED lines=20> */
[----:B----4-:R-:W5:Y:S04]  /*bf20*/  LDL.LU R24, [R1+0x438] ;  /* 0x0004380001187983 */ /* 0x010f680000300800 */
[----:B------:R0:W-:Y:S01]  /*bf30*/  STS.U8 [R108+UR12+0x3a80], R25 ;  /* 0x003a80196c007988 */ /* 0x0001e2000800000c */
[----:B------:R-:W-:Y:S01]  /*bf40*/  PRMT R152, RZ, 0x7610, R152 ;  /* 0x00007610ff987816 */ /* 0x000fe20000000098 */
[----:B------:R-:W-:-:S02]  /*bf50*/  @P0 IMAD.MOV.U32 R142, RZ, RZ, R231 ;  /* 0x000000ffff8e0224 */ /* 0x000fc400078e00e7 */
[----:B------:R-:W-:-:S05]  /*bf60*/  @P0 IMAD.MOV.U32 R143, RZ, RZ, R230 ;  /* 0x000000ffff8f0224 */ /* 0x000fca00078e00e6 */
[----:B------:R1:W4:Y:S04]  /*bf70*/  @P0 LDG.E.U8 R152, desc[UR26][R142.64] ;  /* 0x0000001a8e980981 */ /* 0x000328000c1e1100 */
        /* <DEDUP_REMOVED lines=14> */
[----:B------:R0:W-:Y:S04]  /*c060*/  STS.U8 [R108+UR12+0x280], R239 ;  /* 0x000280ef6c007988 */ /* 0x0001e8000800000c */
[----:B------:R-:W-:Y:S01]  /*c070*/  IMAD R140, R140, UR6, RZ ;  /* 0x000000068c8c7c24 */ /* 0x000fe2000f8e02ff */
[----:B------:R1:W-:Y:S04]  /*c080*/  STS.U8 [R108+UR12+0x3c80], R22 ;  /* 0x003c80166c007988 */ /* 0x0003e8000800000c */
[----:B--2---:R2:W-:Y:S01]  /*c090*/  STS.U8 [R108+UR12+0xa80], R238 ;  /* 0x000a80ee6c007988 */ /* 0x0045e2000800000c */
[----:B0-----:R-:W-:-:S03]  /*c0a0*/  IADD3 R239, P1, PT, R140, R127, RZ ;  /* 0x0000007f8cef7210 */ /* 0x001fc60007f3e0ff */
[----:B------:R0:W-:Y:S04]  /*c0b0*/  STS.U8 [R108+UR12+0x3e80], R23 ;  /* 0x003e80176c007988 */ /* 0x0001e8000800000c */
[----:B-1----:R-:W5:Y:S01]  /*c0c0*/  LDL.LU R22, [R1+0x430] ;  /* 0x0004300001167983 */ /* 0x002f620000300800 */
[----:B--2---:R-:W-:-:S03]  /*c0d0*/  LEA.HI.X.SX32 R238, R140, R126, 0x1, P1 ;  /* 0x0000007e8cee7211 */ /* 0x004fc600008f0eff */
[----:B------:R1:W-:Y:S04]  /*c0e0*/  STS.U8 [R109+UR12+0x100], R20 ;  /* 0x000100146d007988 */ /* 0x0003e8000800000c */
[----:B0-----:R-:W5:Y:S04]  /*c0f0*/  LDL.LU R23, [R1+0x42c] ;  /* 0x00042c0001177983 */ /* 0x001f680000300800 */
[----:B------:R0:W-:Y:S04]  /*c100*/  STS.U8 [R109+UR12+0x300], R21 ;  /* 0x000300156d007988 */ /* 0x0001e8000800000c */
[----:B-1----:R-:W5:Y:S01]  /*c110*/  LDL.LU R20, [R1+0x428] ;  /* 0x0004280001147983 */ /* 0x002f620000300800 */
[----:B------:R-:W-:-:S03]  /*c120*/  PRMT R151, RZ, 0x7610, R151 ;  /* 0x00007610ff977816 */ /* 0x000fc60000000097 */
[----:B0-----:R-:W5:Y:S04]  /*c130*/  LDL.LU R21, [R1+0x424] ;  /* 0x0004240001157983 */ /* 0x001f680000300800 */
[----:B------:R0:W-:Y:S01]  /*c140*/  STL [R1+0x208], R146 ;  /* 0x0002089201007387 */ /* 0x0001e20000100800 */
[----:B------:R-:W-:Y:S02]  /*c150*/  @P0 IMAD.MOV.U32 R142, RZ, RZ, R239 ;  /* 0x000000ffff8e0224 */ /* 0x000fe400078e00ef */
[----:B------:R-:W-:-:S05]  /*c160*/  @P0 IMAD.MOV.U32 R143, RZ, RZ, R238 ;  /* 0x000000ffff8f0224 */ /* 0x000fca00078e00ee */
[----:B------:R1:W2:Y:S01]  /*c170*/  @P0 LDG.E.U8 R151, desc[UR26][R142.64] ;  /* 0x0000001a8e970981 */ /* 0x0002a2000c1e1100 */
        /* <DEDUP_REMOVED lines=14> */
[----:B------:R-:W-:-:S04]  /*c260*/  LOP3.LUT R176, R0, 0x8e, RZ, 0xfc, !PT ;  /* 0x0000008e00b07812 */ /* 0x000fc800078efcff */
[----:B0-----:R-:W-:-:S04]  /*c270*/  IADD3 R247, P1, PT, R140, R127, RZ ;  /* 0x0000007f8cf77210 */ /* 0x001fc80007f3e0ff */
[----:B------:R-:W-:Y:S02]  /*c280*/  LEA.HI.X.SX32 R246, R140, R126, 0x1, P1 ;  /* 0x0000007e8cf67211 */ /* 0x000fe400008f0eff */
[----:B------:R-:W-:-:S05]  /*c290*/  IABS R140, R176 ;  /* 0x000000b0008c7213 */ /* 0x000fca0000000000 */
[----:B------:R-:W-:-:S04]  /*c2a0*/  IMAD.HI.U32 R142, R138, R140, RZ ;  /* 0x0000008c8a8e7227 */ /* 0x000fc800078e00ff */
[----:B------:R-:W-:-:S04]  /*c2b0*/  IMAD.MOV R142, RZ, RZ, -R142 ;  /* 0x000000ffff8e7224 */ /* 0x000fc800078e0a8e */
[----:B------:R-:W-:-:S05]  /*c2c0*/  IMAD R140, R139, R142, R140 ;  /* 0x0000008e8b8c7224 */ /* 0x000fca00078e028c */
[----:B------:R-:W-:Y:S02]  /*c2d0*/  ISETP.GT.U32.AND P1, PT, R139, R140, PT ;  /* 0x0000008c8b00720c */ /* 0x000fe40003f24070 */
[----:B------:R-:W-:-:S11]  /*c2e0*/  ISETP.GE.AND P3, PT, R176, RZ, PT ;  /* 0x000000ffb000720c */ /* 0x000fd60003f66270 */
[----:B------:R-:W-:-:S05]  /*c2f0*/  @!P1 IMAD.IADD R140, R140, 0x1, -R139 ;  /* 0x000000018c8c9824 */ /* 0x000fca00078e0a8b */
[----:B------:R-:W-:Y:S01]  /*c300*/  ISETP.GT.U32.AND P1, PT, R139, R140, PT ;  /* 0x0000008c8b00720c */ /* 0x000fe20003f24070 */
[----:B------:R0:W-:Y:S04]  /*c310*/  STS.U8 [R109+UR12+0x500], R3 ;  /* 0x000500036d007988 */ /* 0x0001e8000800000c */
[----:B---3--:R1:W-:Y:S01]  /*c320*/  STS.U8 [R109+UR12+0x700], R18 ;  /* 0x000700126d007988 */ /* 0x0083e2000800000c */
[----:B------:R-:W-:-:S03]  /*c330*/  PRMT R143, RZ, 0x7610, R143 ;  /* 0x00007610ff8f7816 */ /* 0x000fc6000000008f */
[----:B------:R3:W-:Y:S04]  /*c340*/  STS.U8 [R109+UR12+0x900], R19 ;  /* 0x000900136d007988 */ /* 0x0007e8000800000c */
[----:B------:R-:W-:Y:S01]  /*c350*/  @!P1 IMAD.IADD R140, R140, 0x1, -R139 ;  /* 0x000000018c8c9824 */ /* 0x000fe200078e0a8b */
[----:B0-----:R-:W2:Y:S03]  /*c360*/  LDL.LU R3, [R1+0x420] ;  /* 0x0004200001037983 */ /* 0x001ea60000300800 */
[----:B------:R-:W-:Y:S01]  /*c370*/  @!P3 IMAD.MOV R140, RZ, RZ, -R140 ;  /* 0x000000ffff8cb224 */ /* 0x000fe200078e0a8c */
[----:B-1----:R-:W5:Y:S04]  /*c380*/  LDL.LU R18, [R1+0x41c] ;  /* 0x00041c0001127983 */ /* 0x002f680000300800 */
[----:B------:R-:W-:Y:S01]  /*c390*/  SEL R140, R169, R140, !P2 ;  /* 0x0000008ca98c7207 */ /* 0x000fe20005000000 */
[----:B---3--:R-:W5:Y:S01]  /*c3a0*/  LDL.LU R19, [R1+0x418] ;  /* 0x0004180001137983 */ /* 0x008f620000300800 */
[----:B------:R-:W-:-:S03]  /*c3b0*/  @P0 IMAD.MOV.U32 R147, RZ, RZ, R246 ;  /* 0x000000ffff930224 */ /* 0x000fc600078e00f6 */
[----:B------:R0:W-:Y:S01]  /*c3c0*/  STS.U8 [R109+UR12+0xb00], R16 ;  /* 0x000b00106d007988 */ /* 0x0001e2000800000c */
[----:B------:R-:W-:-:S03]  /*c3d0*/  IMAD R140, R140, UR6, RZ ;  /* 0x000000068c8c7c24 */ /* 0x000fc6000f8e02ff */
[----:B------:R1:W-:Y:S02]  /*c3e0*/  STS.U8 [R109+UR12+0xd00], R17 ;  /* 0x000d00116d007988 */ /* 0x0003e4000800000c */
[----:B------:R-:W-:Y:S02]  /*c3f0*/  IADD3 R142, P1, PT, R140, R127, RZ ;  /* 0x0000007f8c8e7210 */ /* 0x000fe40007f3e0ff */
[----:B------:R3:W-:Y:S04]  /*c400*/  STS.U8 [R109+UR12+0xf00], R14 ;  /* 0x000f000e6d007988 */ /* 0x0007e8000800000c */
[----:B0-----:R-:W5:Y:S04]  /*c410*/  LDL.LU R16, [R1+0x414] ;  /* 0x0004140001107983 */ /* 0x001f680000300800 */
[----:B------:R0:W-:Y:S04]  /*c420*/  STL [R1+0x204], R146 ;  /* 0x0002049201007387 */ /* 0x0001e80000100800 */
[----:B-1----:R-:W5:Y:S04]  /*c430*/  LDL.LU R17, [R1+0x410] ;  /* 0x0004100001117983 */ /* 0x002f680000300800 */
[----:B---3--:R-:W5:Y:S01]  /*c440*/  LDL.LU R14, [R1+0x40c] ;  /* 0x00040c00010e7983 */ /* 0x008f620000300800 */
[----:B0-----:R-:W-:-:S03]  /*c450*/  @P0 IMAD.MOV.U32 R146, RZ, RZ, R247 ;  /* 0x000000ffff920224 */ /* 0x001fc600078e00f7 */
[----:B------:R0:W-:Y:S04]  /*c460*/  STS.U8 [R109+UR12+0x1100], R15 ;  /* 0x0011000f6d007988 */ /* 0x0001e8000800000c */
[----:B------:R1:W3:Y:S04]  /*c470*/  @P0 LDG.E.U8 R143, desc[UR26][R146.64] ;  /* 0x0000001a928f0981 */ /* 0x0002e8000c1e1100 */
[----:B0-----:R-:W5:Y:S04]  /*c480*/  LDL.LU R15, [R1+0x408] ;  /* 0x00040800010f7983 */ /* 0x001f680000300800 */
[----:B------:R0:W-:Y:S01]  /*c490*/  STL [R1+0x200], R176 ;  /* 0x000200b001007387 */ /* 0x0001e20000100800 */
[----:B-1----:R-:W-:-:S03]  /*c4a0*/  LEA.HI.X.SX32 R146, R140, R126, 0x1, P1 ;  /* 0x0000007e8c927211 */ /* 0x002fc600008f0eff */
[----:B------:R1:W-:Y:S04]  /*c4b0*/  STS.U8 [R109+UR12+0x1500], R11 ;  /* 0x0015000b6d007988 */ /* 0x0003e8000800000c */
[----:B------:R4:W-:Y:S01]  /*c4c0*/  STS.U8 [R109+UR12+0x1700], R13 ;  /* 0x0017000d6d007988 */ /* 0x0009e2000800000c */
[----:B0-----:R-:W-:-:S03]  /*c4d0*/  LOP3.LUT R176, R0, 0x96, RZ, 0xfc, !PT ;  /* 0x0000009600b07812 */ /* 0x001fc600078efcff */
[----:B------:R0:W-:Y:S01]  /*c4e0*/  STS.U8 [R109+UR12+0x1900], R10 ;  /* 0x0019000a6d007988 */ /* 0x0001e2000800000c */
[----:B------:R-:W-:-:S03]  /*c4f0*/  IABS R140, R176 ;  /* 0x000000b0008c7213 */ /* 0x000fc60000000000 */
[----:B-1----:R-:W5:Y:S04]  /*c500*/  LDL.LU R11, [R1+0x404] ;  /* 0x00040400010b7983 */ /* 0x002f680000300800 */
[----:B----4-:R-:W5:Y:S01]  /*c510*/  LDL.LU R13, [R1+0x400] ;  /* 0x00040000010d7983 */ /* 0x010f620000300800 */
[----:B------:R-:W-:-:S03]  /*c520*/  @P0 IMAD.MOV.U32 R147, RZ, RZ, R146 ;  /* 0x000000ffff930224 */ /* 0x000fc600078e0092 */
[----:B0-----:R-:W5:Y:S04]  /*c530*/  LDL.LU R10, [R1+0x3fc] ;  /* 0x0003fc00010a7983 */ /* 0x001f680000300800 */
[----:B------:R0:W-:Y:S04]  /*c540*/  STS.U8 [R109+UR12+0x1b00], R12 ;  /* 0x001b000c6d007988 */ /* 0x0001e8000800000c */
[----:B0-----:R-:W5:Y:S04]  /*c550*/  LDL.LU R12, [R1+0x3f8] ;  /* 0x0003f800010c7983 */ /* 0x001f680000300800 */
[----:B------:R-:W-:Y:S04]  /*c560*/  STL [R1+0x8], R142 ;  /* 0x0000088e01007387 */ /* 0x000fe80000100800 */
[----:B------:R0:W-:Y:S02]  /*c570*/  STL [R1+0x4], R146 ;  /* 0x0000049201007387 */ /* 0x0001e40000100800 */
[----:B0-----:R-:W-:-:S02]  /*c580*/  @P0 IMAD.MOV.U32 R146, RZ, RZ, R142 ;  /* 0x000000ffff920224 */ /* 0x001fc400078e008e */
        /* <DEDUP_REMOVED lines=9> */
[----:B------:R-:W-:Y:S02]  /*c620*/  SEL R140, R169, R140, !P2 ;  /* 0x0000008ca98c7207 */ /* 0x000fe40005000000 */
[----:B------:R-:W-:-:S03]  /*c630*/  PRMT R150, RZ, 0x7610, R150 ;  /* 0x00007610ff967816 */ /* 0x000fc60000000096 */
[----:B------:R-:W-:Y:S01]  /*c640*/  IMAD R140, R140, UR6, RZ ;  /* 0x000000068c8c7c24 */ /* 0x000fe2000f8e02ff */
[----:B------:R0:W-:Y:S04]  /*c650*/  STL [R1+0x1fc], R176 ;  /* 0x0001fcb001007387 */ /* 0x0001e80000100800 */
[----:B------:R-:W-:Y:S01]  /*c660*/  IADD3 R142, P1, PT, R140, R127, RZ ;  /* 0x0000007f8c8e7210 */ /* 0x000fe20007f3e0ff */
[----:B------:R1:W4:Y:S04]  /*c670*/  @P0 LDG.E.U8 R150, desc[UR26][R146.64] ;  /* 0x0000001a92960981 */ /* 0x000328000c1e1100 */
[----:B------:R1:W-:Y:S01]  /*c680*/  STS.U8 [R109+UR12+0x1d00], R8 ;  /* 0x001d00086d007988 */ /* 0x0003e2000800000c */
[----:B0-----:R-:W-:-:S03]  /*c690*/  LOP3.LUT R176, R0, 0x9e, RZ, 0xfc, !PT ;  /* 0x0000009e00b07812 */ /* 0x001fc600078efcff */
[----:B------:R0:W-:Y:S01]  /*c6a0*/  STS.U8 [R109+UR12+0x1f00], R9 ;  /* 0x001f00096d007988 */ /* 0x0001e2000800000c */
[----:B-1----:R-:W-:-:S03]  /*c6b0*/  LEA.HI.X.SX32 R146, R140, R126, 0x1, P1 ;  /* 0x0000007e8c927211 */ /* 0x002fc600008f0eff */
[----:B------:R1:W-:Y:S01]  /*c6c0*/  STS.U8 [R109+UR12+0x2100], R5 ;  /* 0x002100056d007988 */ /* 0x0003e2000800000c */
[----:B------:R-:W-:-:S03]  /*c6d0*/  IABS R140, R176 ;  /* 0x000000b0008c7213 */ /* 0x000fc60000000000 */
[----:B------:R-:W5:Y:S04]  /*c6e0*/  LDL.LU R8, [R1+0x3f4] ;  /* 0x0003f40001087983 */ /* 0x000f680000300800 */
[----:B0-----:R-:W5:Y:S01]  /*c6f0*/  LDL.LU R9, [R1+0x3f0] ;  /* 0x0003f00001097983 */ /* 0x001f620000300800 */
[----:B------:R-:W-:-:S03]  /*c700*/  @P0 IMAD.MOV.U32 R147, RZ, RZ, R146 ;  /* 0x000000ffff930224 */ /* 0x000fc600078e0092 */
[----:B-1----:R-:W5:Y:S04]  /*c710*/  LDL.LU R5, [R1+0x3ec] ;  /* 0x0003ec0001057983 */ /* 0x002f680000300800 */
        /* <DEDUP_REMOVED lines=17> */
[----:B------:R0:W-:Y:S04]  /*c830*/  STS.U8 [R109+UR12+0x2b00], R175 ;  /* 0x002b00af6d007988 */ /* 0x0001e8000800000c */
[----:B------:R-:W-:Y:S01]  /*c840*/  IADD3 R142, P1, PT, R140, R127, RZ ;  /* 0x0000007f8c8e7210 */ /* 0x000fe20007f3e0ff */
[----:B------:R1:W2:Y:S01]  /*c850*/  @P0 LDG.E.U8 R149, desc[UR26][R146.64] ;  /* 0x0000001a92950981 */ /* 0x0002a2000c1e1100 */
[----:B0-----:R-:W-:-:S03]  /*c860*/  LOP3.LUT R175, R0, 0xa6, RZ, 0xfc, !PT ;  /* 0x000000a600af7812 */ /* 0x001fc600078efcff */
[----:B------:R-:W-:Y:S04]  /*c870*/  STL [R1+0x1f8], R176 ;  /* 0x0001f8b001007387 */ /* 0x000fe80000100800 */
[----:B------:R0:W-:Y:S01]  /*c880*/  STS.U8 [R109+UR12+0x2500], R4 ;  /* 0x002500046d007988 */ /* 0x0001e2000800000c */
[----:B-1----:R-:W-:Y:S02]  /*c890*/  LEA.HI.X.SX32 R146, R140, R126, 0x1, P1 ;  /* 0x0000007e8c927211 */ /* 0x002fe400008f0eff */
[----:B------:R-:W-:Y:S01]  /*c8a0*/  IABS R140, R175 ;  /* 0x000000af008c7213 */ /* 0x000fe20000000000 */
[----:B------:R1:W-:Y:S04]  /*c8b0*/  STS.U8 [R109+UR12+0x2700], R6 ;  /* 0x002700066d007988 */ /* 0x0003e8000800000c */
[----:B------:R1:W-:Y:S04]  /*c8c0*/  STS.U8 [R109+UR12+0x2900], R2 ;  /* 0x002900026d007988 */ /* 0x0003e8000800000c */
[----:B0-----:R-:W5:Y:S01]  /*c8d0*/  LDL.LU R4, [R1+0x3e4] ;  /* 0x0003e40001047983 */ /* 0x001f620000300800 */
[----:B------:R-:W-:-:S03]  /*c8e0*/  @P0 IMAD.MOV.U32 R147, RZ, RZ, R146 ;  /* 0x000000ffff930224 */ /* 0x000fc600078e0092 */
[----:B-1----:R-:W5:Y:S04]  /*c8f0*/  LDL.LU R6, [R1+0x3e0] ;  /* 0x0003e00001067983 */ /* 0x002f680000300800 */
[----:B------:R-:W5:Y:S04]  /*c900*/  LDL.LU R2, [R1+0x3dc] ;  /* 0x0003dc0001027983 */ /* 0x000f680000300800 */
        /* <DEDUP_REMOVED lines=13> */
[----:B------:R-:W-:Y:S01]  /*c9e0*/  SEL R140, R169, R140, !P2 ;  /* 0x0000008ca98c7207 */ /* 0x000fe20005000000 */
[----:B------:R0:W-:Y:S04]  /*c9f0*/  STS.U8 [R109+UR12+0x3300], R171 ;  /* 0x003300ab6d007988 */ /* 0x0001e8000800000c */
[----:B------:R-:W-:Y:S01]  /*ca00*/  IMAD R140, R140, UR6, RZ ;  /* 0x000000068c8c7c24 */ /* 0x000fe2000f8e02ff */
[----:B------:R1:W3:Y:S01]  /*ca10*/  @P0 LDG.E.U8 R148, desc[UR26][R146.64] ;  /* 0x0000001a92940981 */ /* 0x0002e2000c1e1100 */
[----:B0-----:R-:W-:-:S03]  /*ca20*/  LOP3.LUT R171, R0, 0xae, RZ, 0xfc, !PT ;  /* 0x000000ae00ab7812 */ /* 0x001fc600078efcff */
[----:B-1----:R-:W-:-:S04]  /*ca30*/  IADD3 R146, P1, PT, R140, R127, RZ ;  /* 0x0000007f8c927210 */ /* 0x002fc80007f3e0ff */
[----:B------:R-:W-:Y:S02]  /*ca40*/  LEA.HI.X.SX32 R147, R140, R126, 0x1, P1 ;  /* 0x0000007e8c937211 */ /* 0x000fe400008f0eff */
        /* <DEDUP_REMOVED lines=14> */
[----:B------:R0:W-:Y:S01]  /*cb30*/  STS.U8 [R109+UR12+0x3700], R170 ;  /* 0x003700aa6d007988 */ /* 0x0001e2000800000c */
[----:B------:R-:W-:-:S03]  /*cb40*/  IADD3 R145, P1, PT, R140, R127, RZ ;  /* 0x0000007f8c917210 */ /* 0x000fc60007f3e0ff */
[----:B------:R-:W-:Y:S04]  /*cb50*/  STL [R1+0x68], R146 ;  /* 0x0000689201007387 */ /* 0x000fe80000100800 */
[----:B------:R-:W-:Y:S01]  /*cb60*/  STL [R1+0x64], R147 ;  /* 0x0000649301007387 */ /* 0x000fe20000100800 */
[----:B0-----:R-:W-:-:S03]  /*cb70*/  LOP3.LUT R170, R0, 0xb6, RZ, 0xfc, !PT ;  /* 0x000000b600aa7812 */ /* 0x001fc600078efcff */
[----:B------:R0:W-:Y:S04]  /*cb80*/  STL [R1+0x1f0], R171 ;  /* 0x0001f0ab01007387 */ /* 0x0001e80000100800 */
[----:B------:R1:W-:Y:S01]  /*cb90*/  STS.U8 [R109+UR12+0x3b00], R160 ;  /* 0x003b00a06d007988 */ /* 0x0003e2000800000c */
[----:B0-----:R-:W-:Y:S02]  /*cba0*/  LEA.HI.X.SX32 R171, R140, R126, 0x1, P1 ;  /* 0x0000007e8cab7211 */ /* 0x001fe400008f0eff */
[----:B------:R-:W-:Y:S01]  /*cbb0*/  IABS R140, R170 ;  /* 0x000000aa008c7213 */ /* 0x000fe20000000000 */
[----:B------:R0:W-:Y:S01]  /*cbc0*/  STL [R1+0x88], R145 ;  /* 0x0000889101007387 */ /* 0x0001e20000100800 */
[----:B-1----:R-:W-:-:S03]  /*cbd0*/  @P0 IMAD.MOV.U32 R160, RZ, RZ, R145 ;  /* 0x000000ffffa00224 */ /* 0x002fc600078e0091 */
[----:B0-----:R-:W-:-:S04]  /*cbe0*/  IMAD.HI.U32 R145, R138, R140, RZ ;  /* 0x0000008c8a917227 */ /* 0x001fc800078e00ff */
[----:B------:R-:W-:-:S04]  /*cbf0*/  IMAD.MOV R145, RZ, RZ, -R145 ;  /* 0x000000ffff917224 */ /* 0x000fc800078e0a91 */
[----:B------:R-:W-:-:S05]  /*cc00*/  IMAD R140, R139, R145, R140 ;  /* 0x000000918b8c7224 */ /* 0x000fca00078e028c */
[----:B------:R-:W-:Y:S02]  /*cc10*/  ISETP.GT.U32.AND P1, PT, R139, R140, PT ;  /* 0x0000008c8b00720c */ /* 0x000fe40003f24070 */
[----:B------:R-:W-:-:S11]  /*cc20*/  ISETP.GE.AND P3, PT, R170, RZ, PT ;  /* 0x000000ffaa00720c */ /* 0x000fd60003f66270 */
[----:B------:R-:W-:-:S05]  /*cc30*/  @!P1 IMAD.IADD R140, R140, 0x1, -R139 ;  /* 0x000000018c8c9824 */ /* 0x000fca00078e0a8b */
[----:B------:R-:W-:Y:S02]  /*cc40*/  ISETP.GT.U32.AND P1, PT, R139, R140, PT ;  /* 0x0000008c8b00720c */ /* 0x000fe40003f24070 */
[----:B------:R-:W-:Y:S01]  /*cc50*/  PRMT R142, RZ, 0x7610, R142 ;  /* 0x00007610ff8e7816 */ /* 0x000fe2000000008e */
[----:B------:R0:W-:Y:S05]  /*cc60*/  STS.U8 [R109+UR12+0x3900], R161 ;  /* 0x003900a16d007988 */ /* 0x0001ea000800000c */
[----:B------:R1:W3:Y:S05]  /*cc70*/  @P0 LDG.E.U8 R142, desc[UR26][R146.64] ;  /* 0x0000001a928e0981 */ /* 0x0002ea000c1e1100 */
[----:B------:R-:W-:-:S04]  /*cc80*/  @!P1 IMAD.IADD R140, R140, 0x1, -R139 ;  /* 0x000000018c8c9824 */ /* 0x000fc800078e0a8b */
[----:B------:R-:W-:-:S05]  /*cc90*/  @!P3 IMAD.MOV R140, RZ, RZ, -R140 ;  /* 0x000000ffff8cb224 */ /* 0x000fca00078e0a8c */
[----:B------:R-:W-:Y:S01]  /*cca0*/  SEL R140, R169, R140, !P2 ;  /* 0x0000008ca98c7207 */ /* 0x000fe20005000000 */
[----:B0-----:R-:W-:Y:S01]  /*ccb0*/  @P0 IMAD.MOV.U32 R161, RZ, RZ, R171 ;  /* 0x000000ffffa10224 */ /* 0x001fe200078e00ab */
[----:B-1----:R-:W-:-:S03]  /*ccc0*/  PRMT R147, RZ, 0x7610, R147 ;  /* 0x00007610ff937816 */ /* 0x002fc60000000093 */
[----:B------:R-:W-:Y:S01]  /*ccd0*/  IMAD R140, R140, UR6, RZ ;  /* 0x000000068c8c7c24 */ /* 0x000fe2000f8e02ff */
[----:B------:R-:W-:Y:S04]  /*cce0*/  STS.U8 [R109+UR12+0x2d00], R174 ;  /* 0x002d00ae6d007988 */ /* 0x000fe8000800000c */
[----:B------:R-:W-:Y:S01]  /*ccf0*/  STS.U8 [R109+UR12+0x2f00], R173 ;  /* 0x002f00ad6d007988 */ /* 0x000fe2000800000c */
[----:B------:R-:W-:-:S03]  /*cd00*/  IADD3 R145, P1, PT, R140, R127, RZ ;  /* 0x0000007f8c917210 */ /* 0x000fc60007f3e0ff */
[----:B------:R-:W-:Y:S04]  /*cd10*/  STS.U8 [R109+UR12+0x3100], R172 ;  /* 0x003100ac6d007988 */ /* 0x000fe8000800000c */
[----:B------:R-:W-:Y:S04]  /*cd20*/  STS.U8 [R109+UR12+0x3d00], R168 ;  /* 0x003d00a86d007988 */ /* 0x000fe8000800000c */
[----:B------:R-:W-:Y:S04]  /*cd30*/  STS.U8 [R109+UR12+0x3f00], R167 ;  /* 0x003f00a76d007988 */ /* 0x000fe8000800000c */
[----:B------:R0:W-:Y:S04]  /*cd40*/  STS.U8 [R110+UR12+0x180], R166 ;  /* 0x000180a66e007988 */ /* 0x0001e8000800000c */
[----:B------:R1:W3:Y:S01]  /*cd50*/  @P0 LDG.E.U8 R147, desc[UR26][R160.64] ;  /* 0x0000001aa0930981 */ /* 0x0002e2000c1e1100 */
[----:B0-----:R-:W-:-:S03]  /*cd60*/  LOP3.LUT R166, R0, 0xbe, RZ, 0xfc, !PT ;  /* 0x000000be00a67812 */ /* 0x001fc600078efcff */
[----:B------:R-:W-:Y:S01]  /*cd70*/  STL [R1+0x84], R171 ;  /* 0x000084ab01007387 */ /* 0x000fe20000100800 */
[----:B-1----:R-:W-:-:S03]  /*cd80*/  LEA.HI.X.SX32 R160, R140, R126, 0x1, P1 ;  /* 0x0000007e8ca07211 */ /* 0x002fc600008f0eff */
[----:B------:R-:W-:Y:S01]  /*cd90*/  STL [R1+0x1ec], R170 ;  /* 0x0001ecaa01007387 */ /* 0x000fe20000100800 */
[----:B------:R-:W-:-:S03]  /*cda0*/  IABS R140, R166 ;  /* 0x000000a6008c7213 */ /* 0x000fc60000000000 */
[----:B--2---:R0:W-:Y:S01]  /*cdb0*/  STS.U8 [R110+UR12+0x3f80], R3 ;  /* 0x003f80036e007988 */ /* 0x0041e2000800000c */
[----:B------:R-:W-:-:S03]  /*cdc0*/  @P0 IMAD.MOV.U32 R161, RZ, RZ, R160 ;  /* 0x000000ffffa10224 */ /* 0x000fc600078e00a0 */
        /* <DEDUP_REMOVED lines=17> */
[----:B------:R1:W2:Y:S01]  /*cee0*/  @P0 LDG.E.U8 R146, desc[UR26][R160.64] ;  /* 0x0000001aa0920981 */ /* 0x0002a2000c1e1100 */
        /* <DEDUP_REMOVED lines=17> */
[----:B------:R-:W-:Y:S04]  /*d000*/  STL [R1+0x1e8], R166 ;  /* 0x0001e8a601007387 */ /* 0x000fe80000100800 */
[----:B------:R-:W-:Y:S01]  /*d010*/  IADD3 R159, P1, PT, R140, R127, RZ ;  /* 0x0000007f8c9f7210 */ /* 0x000fe20007f3e0ff */
[----:B------:R0:W-:Y:S04]  /*d020*/  STS.U8 [R110+UR12+0xf80], R157 ;  /* 0x000f809d6e007988 */ /* 0x0001e8000800000c */
[----:B------:R1:W-:Y:S04]  /*d030*/  STL [R1+0xd0], R160 ;  /* 0x0000d0a001007387 */ /* 0x0003e80000100800 */
[----:B------:R1:W2:Y:S01]  /*d040*/  @P0 LDG.E.U8 R145, desc[UR26][R160.64] ;  /* 0x0000001aa0910981 */ /* 0x0002a2000c1e1100 */
[----:B0-----:R-:W-:-:S03]  /*d050*/  LOP3.LUT R157, R0, 0xce, RZ, 0xfc, !PT ;  /* 0x000000ce009d7812 */ /* 0x001fc600078efcff */
[----:B------:R-:W-:Y:S01]  /*d060*/  STL [R1+0xcc], R161 ;  /* 0x0000cca101007387 */ /* 0x000fe20000100800 */
[----:B-1----:R-:W-:-:S03]  /*d070*/  LEA.HI.X.SX32 R160, R140, R126, 0x1, P1 ;  /* 0x0000007e8ca07211 */ /* 0x002fc600008f0eff */
[----:B------:R-:W-:Y:S01]  /*d080*/  STL [R1+0x1e4], R162 ;  /* 0x0001e4a201007387 */ /* 0x000fe20000100800 */
[----:B------:R-:W-:-:S03]  /*d090*/  IABS R140, R157 ;  /* 0x0000009d008c7213 */ /* 0x000fc60000000000 */
[----:B------:R0:W-:Y:S04]  /*d0a0*/  STS.U8 [R110+UR12+0xd80], R158 ;  /* 0x000d809e6e007988 */ /* 0x0001e8000800000c */
[----:B------:R1:W-:Y:S04]  /*d0b0*/  STS.U8 [R110+UR12+0x1180], R141 ;  /* 0x0011808d6e007988 */ /* 0x0003e8000800000c */
[----:B------:R4:W-:Y:S01]  /*d0c0*/  STL [R1+0xf0], R159 ;  /* 0x0000f09f01007387 */ /* 0x0009e20000100800 */
[----:B0-----:R-:W-:Y:S01]  /*d0d0*/  @P0 IMAD.MOV.U32 R158, RZ, RZ, R159 ;  /* 0x000000ffff9e0224 */ /* 0x001fe200078e009f */
[----:B-1----:R-:W-:-:S02]  /*d0e0*/  PRMT R141, RZ, 0x7610, R141 ;  /* 0x00007610ff8d7816 */ /* 0x002fc4000000008d */
[----:B------:R0:W-:Y:S01]  /*d0f0*/  STS.U8 [R110+UR12+0x1380], R156 ;  /* 0x0013809c6e007988 */ /* 0x0001e2000800000c */
[----:B----4-:R-:W-:-:S05]  /*d100*/  @P0 IMAD.MOV.U32 R159, RZ, RZ, R160 ;  /* 0x000000ffff9f0224 */ /* 0x010fca00078e00a0 */
[----:B------:R-:W4:Y:S01]  /*d110*/  @P0 LDG.E.U8 R141, desc[UR26][R158.64] ;  /* 0x0000001a9e8d0981 */ /* 0x000f22000c1e1100 */
        /* <DEDUP_REMOVED lines=12> */
[C---:B------:R-:W-:Y:S01]  /*d1e0*/  IADD3 R156, P1, PT, R140.reuse, R127, RZ ;  /* 0x0000007f8c9c7210 */ /* 0x040fe20007f3e0ff */
[----:B------:R0:W-:Y:S04]  /*d1f0*/  STL [R1+0x1e0], R157 ;  /* 0x0001e09d01007387 */ /* 0x0001e80000100800 */
[----:B------:R1:W-:Y:S04]  /*d200*/  STS.U8 [R110+UR12+0x1780], R154 ;  /* 0x0017809a6e007988 */ /* 0x0003e8000800000c */
[----:B------:R3:W-:Y:S01]  /*d210*/  STL [R1+0x110], R156 ;  /* 0x0001109c01007387 */ /* 0x0007e20000100800 */
[----:B0-----:R-:W-:Y:S01]  /*d220*/  LEA.HI.X.SX32 R157, R140, R126, 0x1, P1 ;  /* 0x0000007e8c9d7211 */ /* 0x001fe200008f0eff */
[----:B-1----:R-:W-:Y:S01]  /*d230*/  @P0 IMAD.MOV.U32 R154, RZ, RZ, R156 ;  /* 0x000000ffff9a0224 */ /* 0x002fe200078e009c */
[----:B---3--:R-:W-:-:S04]  /*d240*/  LOP3.LUT R156, R0, 0xd6, RZ, 0xfc, !PT ;  /* 0x000000d6009c7812 */ /* 0x008fc800078efcff */
        /* <DEDUP_REMOVED lines=14> */
[----:B------:R1:W-:Y:S01]  /*d330*/  STS.U8 [R110+UR12+0x1580], R155 ;  /* 0x0015809b6e007988 */ /* 0x0003e2000800000c */
[----:B0-----:R-:W-:-:S03]  /*d340*/  PRMT R144, RZ, 0x7610, R144 ;  /* 0x00007610ff907816 */ /* 0x001fc60000000090 */
[----:B------:R0:W-:Y:S01]  /*d350*/  STS.U8 [R110+UR12+0x1f80], R151 ;  /* 0x001f80976e007988 */ /* 0x0001e2000800000c */
[----:B------:R-:W-:Y:S01]  /*d360*/  IADD3 R153, P1, PT, R140, R127, RZ ;  /* 0x0000007f8c997210 */ /* 0x000fe20007f3e0ff */
[----:B-1----:R-:W-:-:S05]  /*d370*/  @P0 IMAD.MOV.U32 R155, RZ, RZ, R157 ;  /* 0x000000ffff9b0224 */ /* 0x002fca00078e009d */
[----:B------:R1:W3:Y:S01]  /*d380*/  @P0 LDG.E.U8 R144, desc[UR26][R154.64] ;  /* 0x0000001a9a900981 */ /* 0x0002e2000c1e1100 */
[----:B0-----:R-:W-:-:S03]  /*d390*/  LOP3.LUT R151, R0, 0xde, RZ, 0xfc, !PT ;  /* 0x000000de00977812 */ /* 0x001fc600078efcff */
[----:B------:R0:W-:Y:S01]  /*d3a0*/  STS.U8 [R110+UR12+0x2380], R150 ;  /* 0x002380966e007988 */ /* 0x0001e2000800000c */
[----:B-1----:R-:W-:Y:S02]  /*d3b0*/  LEA.HI.X.SX32 R154, R140, R126, 0x1, P1 ;  /* 0x0000007e8c9a7211 */ /* 0x002fe400008f0eff */
        /* <DEDUP_REMOVED lines=13> */
[----:B------:R-:W-:Y:S04]  /*d490*/  STL [R1+0x1dc], R156 ;  /* 0x0001dc9c01007387 */ /* 0x000fe80000100800 */
[C---:B------:R-:W-:Y:S01]  /*d4a0*/  IADD3 R150, P1, PT, R140.reuse, R127, RZ ;  /* 0x0000007f8c967210 */ /* 0x040fe20007f3e0ff */
[----:B------:R-:W-:Y:S04]  /*d4b0*/  STL [R1+0x130], R153 ;  /* 0x0001309901007387 */ /* 0x000fe80000100800 */
[----:B------:R-:W-:Y:S04]  /*d4c0*/  STL [R1+0x12c], R154 ;  /* 0x00012c9a01007387 */ /* 0x000fe80000100800 */
[----:B------:R0:W-:Y:S04]  /*d4d0*/  STL [R1+0x1d8], R151 ;  /* 0x0001d89701007387 */ /* 0x0001e80000100800 */
[----:B------:R1:W-:Y:S01]  /*d4e0*/  STS.U8 [R110+UR12+0x2780], R148 ;  /* 0x002780946e007988 */ /* 0x0003e2000800000c */
[----:B0-----:R-:W-:-:S03]  /*d4f0*/  LEA.HI.X.SX32 R151, R140, R126, 0x1, P1 ;  /* 0x0000007e8c977211 */ /* 0x001fc600008f0eff */
[----:B------:R0:W-:Y:S01]  /*d500*/  STS.U8 [R110+UR12+0x2980], R142 ;  /* 0x0029808e6e007988 */ /* 0x0001e2000800000c */
[----:B-1----:R-:W-:-:S03]  /*d510*/  @P0 IMAD.MOV.U32 R148, RZ, RZ, R150 ;  /* 0x000000ffff940224 */ /* 0x002fc600078e0096 */
[----:B------:R1:W-:Y:S04]  /*d520*/  STS.U8 [R110+UR12+0x2580], R149 ;  /* 0x002580956e007988 */ /* 0x0003e8000800000c */
[----:B------:R2:W-:Y:S01]  /*d530*/  STL [R1+0x150], R150 ;  /* 0x0001509601007387 */ /* 0x0005e20000100800 */
[----:B0-----:R-:W-:Y:S01]  /*d540*/  PRMT R142, RZ, 0x7610, R142 ;  /* 0x00007610ff8e7816 */ /* 0x001fe2000000008e */
[----:B-1----:R-:W-:Y:S01]  /*d550*/  @P0 IMAD.MOV.U32 R149, RZ, RZ, R151 ;  /* 0x000000ffff950224 */ /* 0x002fe200078e0097 */
[----:B--2---:R-:W-:-:S04]  /*d560*/  LOP3.LUT R150, R0, 0xe6, RZ, 0xfc, !PT ;  /* 0x000000e600967812 */ /* 0x004fc800078efcff */
[----:B------:R0:W2:Y:S01]  /*d570*/  @P0 LDG.E.U8 R142, desc[UR26][R148.64] ;  /* 0x0000001a948e0981 */ /* 0x0000a2000c1e1100 */
[----:B------:R-:W-:-:S03]  /*d580*/  IABS R140, R150 ;  /* 0x00000096008c7213 */ /* 0x000fc60000000000 */
[----:B------:R1:W-:Y:S02]  /*d590*/  STS.U8 [R110+UR12+0x2b80], R147 ;  /* 0x002b80936e007988 */ /* 0x0003e4000800000c */
        /* <DEDUP_REMOVED lines=12> */
[----:B------:R-:W-:Y:S03]  /*d660*/  STL [R1+0x14c], R151 ;  /* 0x00014c9701007387 */ /* 0x000fe60000100800 */
[----:B0-----:R-:W-:Y:S01]  /*d670*/  LEA.HI.X.SX32 R148, R140, R126, 0x1, P1 ;  /* 0x0000007e8c947211 */ /* 0x001fe200008f0eff */
[----:B------:R-:W-:Y:S04]  /*d680*/  STL [R1+0x1d4], R150 ;  /* 0x0001d49601007387 */ /* 0x000fe80000100800 */
[----:B------:R0:W-:Y:S04]  /*d690*/  STS.U8 [R110+UR12+0x2d80], R146 ;  /* 0x002d80926e007988 */ /* 0x0001e8000800000c */
[----:B----4-:R1:W-:Y:S04]  /*d6a0*/  STS.U8 [R110+UR12+0x3180], R141 ;  /* 0x0031808d6e007988 */ /* 0x0103e8000800000c */
[----:B------:R4:W-:Y:S01]  /*d6b0*/  STS.U8 [R110+UR12+0x1d80], R152 ;  /* 0x001d80986e007988 */ /* 0x0009e2000800000c */
[----:B0-----:R-:W-:-:S03]  /*d6c0*/  @P0 IMAD.MOV.U32 R146, RZ, RZ, R147 ;  /* 0x000000ffff920224 */ /* 0x001fc600078e0093 */
[----:B------:R0:W-:Y:S01]  /*d6d0*/  STS.U8 [R110+UR12+0x2180], R143 ;  /* 0x0021808f6e007988 */ /* 0x0001e2000800000c */
[----:B-1----:R-:W-:-:S03]  /*d6e0*/  PRMT R141, RZ, 0x7610, R141 ;  /* 0x00007610ff8d7816 */ /* 0x002fc6000000008d */
[----:B------:R1:W-:Y:S01]  /*d6f0*/  STL [R1+0x170], R147 ;  /* 0x0001709301007387 */ /* 0x0003e20000100800 */
[----:B----4-:R-:W-:Y:S02]  /*d700*/  @P0 IMAD.MOV.U32 R152, RZ, RZ, R153 ;  /* 0x000000ffff980224 */ /* 0x010fe400078e0099 */
[----:B------:R-:W-:Y:S01]  /*d710*/  @P0 IMAD.MOV.U32 R153, RZ, RZ, R154 ;  /* 0x000000ffff990224 */ /* 0x000fe200078e009a */
[----:B0-----:R-:W-:Y:S01]  /*d720*/  PRMT R143, RZ, 0x7610, R143 ;  /* 0x00007610ff8f7816 */ /* 0x001fe2000000008f */
[----:B-1----:R-:W-:-:S05]  /*d730*/  @P0 IMAD.MOV.U32 R147, RZ, RZ, R148 ;  /* 0x000000ffff930224 */ /* 0x002fca00078e0094 */
[----:B------:R-:W4:Y:S04]  /*d740*/  @P0 LDG.E.U8 R143, desc[UR26][R152.64] ;  /* 0x0000001a988f0981 */ /* 0x000f28000c1e1100 */
[----:B------:R-:W4:Y:S04]  /*d750*/  @P0 LDG.E.U8 R141, desc[UR26][R146.64] ;  /* 0x0000001a928d0981 */ /* 0x000f28000c1e1100 */
[----:B------:R0:W-:Y:S02]  /*d760*/  STS.U8 [R110+UR12+0x2f80], R145 ;  /* 0x002f80916e007988 */ /* 0x0001e4000800000c */
[----:B0-----:R-:W-:-:S04]  /*d770*/  LOP3.LUT R145, R0, 0xee, RZ, 0xfc, !PT ;  /* 0x000000ee00917812 */ /* 0x001fc800078efcff */
[----:B------:R-:W-:Y:S02]  /*d780*/  IABS R140, R145 ;  /* 0x00000091008c7213 */ /* 0x000fe40000000000 */
[----:B------:R-:W-:Y:S01]  /*d790*/  ISETP.GE.AND P3, PT, R145, RZ, PT ;  /* 0x000000ff9100720c */ /* 0x000fe20003f66270 */
[----:B---3--:R0:W-:Y:S02]  /*d7a0*/  STS.U8 [R110+UR12+0x3380], R144 ;  /* 0x003380906e007988 */ /* 0x0081e4000800000c */
[----:B0-----:R-:W-:-:S04]  /*d7b0*/  IMAD.HI.U32 R144, R138, R140, RZ ;  /* 0x0000008c8a907227 */ /* 0x001fc800078e00ff */
[----:B------:R-:W-:-:S04]  /*d7c0*/  IMAD.MOV R144, RZ, RZ, -R144 ;  /* 0x000000ffff907224 */ /* 0x000fc800078e0a90 */
[----:B------:R-:W-:-:S05]  /*d7d0*/  IMAD R140, R139, R144, R140 ;  /* 0x000000908b8c7224 */ /* 0x000fca00078e028c */
[----:B------:R-:W-:-:S13]  /*d7e0*/  ISETP.GT.U32.AND P1, PT, R139, R140, PT ;  /* 0x0000008c8b00720c */ /* 0x000fda0003f24070 */
        /* <DEDUP_REMOVED lines=9> */
[----:B------:R-:W-:Y:S01]  /*d880*/  STL [R1+0x190], R144 ;  /* 0x0001909001007387 */ /* 0x000fe20000100800 */
[----:B0-----:R-:W-:-:S03]  /*d890*/  LEA.HI.X.SX32 R145, R140, R126, 0x1, P1 ;  /* 0x0000007e8c917211 */ /* 0x001fc600008f0eff */
[----:B--2---:R0:W-:Y:S02]  /*d8a0*/  STS.U8 [R110+UR12+0x3780], R142 ;  /* 0x0037808e6e007988 */ /* 0x0041e4000800000c */
[----:B0-----:R-:W-:Y:S01]  /*d8b0*/  @P0 IMAD.MOV.U32 R142, RZ, RZ, R144 ;  /* 0x000000ffff8e0224 */ /* 0x001fe200078e0090 */
[----:B------:R-:W-:-:S04]  /*d8c0*/  LOP3.LUT R144, R0, 0xf6, RZ, 0xfc, !PT ;  /* 0x000000f600907812 */ /* 0x000fc800078efcff */
[----:B------:R-:W-:-:S05]  /*d8d0*/  IABS R140, R144 ;  /* 0x00000090008c7213 */ /* 0x000fca0000000000 */
        /* <DEDUP_REMOVED lines=11> */
[----:B------:R-:W-:-:S04]  /*d990*/  IADD3 R127, P1, PT, R138, R127, RZ ;  /* 0x0000007f8a7f7210 */ /* 0x000fc80007f3e0ff */
[----:B------:R-:W-:Y:S01]  /*d9a0*/  LEA.HI.X.SX32 R140, R138, R126, 0x1, P1 ;  /* 0x0000007e8a8c7211 */ /* 0x000fe200008f0eff */
[----:B------:R-:W-:Y:S01]  /*d9b0*/  @P0 IMAD.MOV.U32 R138, RZ, RZ, R127 ;  /* 0x000000ffff8a0224 */ /* 0x000fe200078e007f */
[----:B------:R-:W-:-:S03]  /*d9c0*/  PRMT R126, RZ, 0x7610, R126 ;  /* 0x00007610ff7e7816 */ /* 0x000fc6000000007e */
[----:B------:R-:W-:-:S05]  /*d9d0*/  @P0 IMAD.MOV.U32 R139, RZ, RZ, R140 ;  /* 0x000000ffff8b0224 */ /* 0x000fca00078e008c */
[----:B------:R-:W2:Y:S04]  /*d9e0*/  @P0 LDG.E.U8 R126, desc[UR26][R138.64] ;  /* 0x0000001a8a7e0981 */ /* 0x000ea8000c1e1100 */
[----:B----4-:R0:W-:Y:S04]  /*d9f0*/  STS.U8 [R110+UR12+0x3580], R143 ;  /* 0x0035808f6e007988 */ /* 0x0101e8000800000c */
[----:B------:R1:W-:Y:S01]  /*da00*/  STS.U8 [R110+UR12+0x3980], R141 ;  /* 0x0039808d6e007988 */ /* 0x0003e2000800000c */
[----:B0-----:R-:W-:Y:S01]  /*da10*/  @P0 IMAD.MOV.U32 R143, RZ, RZ, R145 ;  /* 0x000000ffff8f0224 */ /* 0x001fe200078e0091 */
[----:B-1----:R-:W-:-:S06]  /*da20*/  PRMT R141, RZ, 0x7610, R141 ;  /* 0x00007610ff8d7816 */ /* 0x002fcc000000008d */
[----:B------:R-:W3:Y:S04]  /*da30*/  @P0 LDG.E.U8 R141, desc[UR26][R142.64] ;  /* 0x0000001a8e8d0981 */ /* 0x000ee8000c1e1100 */
[----:B------:R0:W-:Y:S04]  /*da40*/  STS.U8 [R110+UR12+0x380], R165 ;  /* 0x000380a56e007988 */ /* 0x0001e8000800000c */
[----:B------:R0:W-:Y:S04]  /*da50*/  STS.U8 [R110+UR12+0x580], R164 ;  /* 0x000580a46e007988 */ /* 0x0001e8000800000c */
[----:B------:R0:W-:Y:S04]  /*da60*/  STS.U8 [R110+UR12+0x780], R163 ;  /* 0x000780a36e007988 */ /* 0x0001e8000800000c */
[----:B------:R0:W-:Y:S04]  /*da70*/  STL [R1+0x18c], R145 ;  /* 0x00018c9101007387 */ /* 0x0001e80000100800 */
[----:B------:R0:W-:Y:S04]  /*da80*/  STL [R1+0x1cc], R144 ;  /* 0x0001cc9001007387 */ /* 0x0001e80000100800 */
[----:B------:R0:W-:Y:S04]  /*da90*/  STL [R1+0xa0], R127 ;  /* 0x0000a07f01007387 */ /* 0x0001e80000100800 */
[----:B------:R0:W-:Y:S01]  /*daa0*/  STL [R1+0x9c], R140 ;  /* 0x00009c8c01007387 */ /* 0x0001e20000100800 */
[----:B------:R-:W-:-:S04]  /*dab0*/  UISETP.NE.U32.AND UP1, UPT, UR8, URZ, UPT ;  /* 0x000000ff0800728c */ /* 0x000fc8000bf25070 */
[----:B------:R-:W-:Y:S02]  /*dac0*/  UISETP.LT.OR UP2, UPT, UR33, 0x40, UP1 ;  /* 0x000000402100788c */ /* 0x000fe40008f41670 */
[----:B------:R-:W-:Y:S01]  /*dad0*/  UISETP.GE.AND UP3, UPT, UR33, 0x80, UPT ;  /* 0x000000802100788c */ /* 0x000fe2000bf66270 */
[----:B--2---:R0:W-:Y:S04]  /*dae0*/  STS.U8 [R110+UR12+0x3d80], R126 ;  /* 0x003d807e6e007988 */ /* 0x0041e8000800000c */
[----:B---3--:R0:W-:Y:S01]  /*daf0*/  STS.U8 [R110+UR12+0x3b80], R141 ;  /* 0x003b808d6e007988 */ /* 0x0081e2000800000c */
[----:B------:R1:W-:Y:S06]  /*db00*/  MEMBAR.ALL.CTA ;  /* 0x0000000000007992 */ /* 0x0003ec0000008000 */
[----:B-1----:R-:W1:Y:S02]  /*db10*/  FENCE.VIEW.ASYNC.S ;  /* 0x00000000000073c6 */ /* 0x002e640000000000 */
[----:B-1----:R-:W-:Y:S06]  /*db20*/  BAR.SYNC.DEFER_BLOCKING 0x0 ;  /* 0x0000000000007b1d */ /* 0x002fec0000010000 */
[----:B------:R-:W-:Y:S05]  /*db30*/  BRA.U UP2, `(.L_x_6) ;  /* 0x0000000102687547 */ /* 0x000fea000b800000 */
[----:B------:R-:W-:Y:S02]  /*db40*/  UIADD3 UR4, UPT, UPT, UR12, 0x8000, URZ ;  /* 0x000080000c047890 */ /* 0x000fe4000fffe0ff */
[----:B------:R-:W-:Y:S02]  /*db50*/  USHF.R.U32.HI UR8, URZ, 0x4, UR12 ;  /* 0x00000004ff087899 */ /* 0x000fe4000801160c */
[----:B------:R-:W-:Y:S02]  /*db60*/  USHF.R.U32.HI UR4, URZ, 0x4, UR4 ;  /* 0x00000004ff047899 */ /* 0x000fe40008011604 */
[----:B------:R-:W-:Y:S02]  /*db70*/  USGXT.U32 UR8, UR8, 0xe ;  /* 0x0000000e0808789a */ /* 0x000fe40008000000 */
[----:B------:R-:W-:Y:S01]  /*db80*/  USGXT.U32 UR6, UR4, 0xe ;  /* 0x0000000e0406789a */ /* 0x000fe20008000000 */
[----:B------:R-:W-:Y:S01]  /*db90*/  UMOV UR16, 0xffffff80 ;  /* 0xffffff8000107882 */ /* 0x000fe20000000000 */
[----:B------:R-:W-:Y:S01]  /*dba0*/  UMOV UR17, 0x7fffbfdf ;  /* 0x7fffbfdf00117882 */ /* 0x000fe20000000000 */
[----:B------:R-:W-:Y:S01]  /*dbb0*/  UMOV UR18, 0xfffffffe ;  /* 0xfffffffe00127882 */ /* 0x000fe20000000000 */
[----:B------:R-:W-:Y:S01]  /*dbc0*/  UMOV UR19, 0x7fffbfdf ;  /* 0x7fffbfdf00137882 */ /* 0x000fe20000000000 */
[----:B------:R-:W-:Y:S01]  /*dbd0*/  UMOV UR9, URZ ;  /* 0x000000ff00097c82 */ /* 0x000fe20008000000 */
[----:B------:R-:W-:Y:S01]  /*dbe0*/  UMOV UR7, URZ ;  /* 0x000000ff00077c82 */ /* 0x000fe20008000000 */
[----:B------:R-:W-:-:S02]  /*dbf0*/  UIADD3.64 UR18, UPT, UPT, UR8, -UR18, URZ ;  /* 0x8000001208127297 */ /* 0x000fc4000fffe0ff */
[----:B------:R-:W-:Y:S01]  /*dc00*/  UIADD3.64 UR16, UPT, UPT, UR6, -UR16, URZ ;  /* 0x8000001006107297 */ /* 0x000fe2000fffe0ff */
[----:B------:R-:W-:Y:S01]  /*dc10*/  UMOV UR20, 0x0 ;  /* 0x0000000000147882 */ /* 0x000fe20000000000 */
[----:B------:R-:W-:Y:S01]  /*dc20*/  UMOV UR21, 0x4408490 ;  /* 0x0440849000157882 */ /* 0x000fe20000000000 */
[----:B------:R-:W-:Y:S01]  /*dc30*/  UMOV UR4, UR15 ;  /* 0x0000000f00047c82 */ /* 0x000fe20008000000 */
[----:B------:R-:W-:Y:S01]  /*dc40*/  UMOV UR5, URZ ;  /* 0x000000ff00057c82 */ /* 0x000fe20008000000 */
[----:B------:R-:W-:Y:S01]  /*dc50*/  UMOV UR9, 0x80004020 ;  /* 0x8000402000097882 */ /* 0x000fe20000000000 */
[----:B------:R-:W-:Y:S01]  /*dc60*/  UMOV UR7, 0x80004020 ;  /* 0x8000402000077882 */ /* 0x000fe20000000000 */
[----:B------:R-:W-:Y:S01]  /*dc70*/  UMOV UR22, 0x0 ;  /* 0x0000000000167882 */ /* 0x000fe20000000000 */
[----:B------:R-:W-:Y:S01]  /*dc80*/  UMOV UR23, 0x4408490 ;  /* 0x0440849000177882 */ /* 0x000fe20000000000 */
[----:B------:R-:W-:Y:S01]  /*dc90*/  UMOV UR4, UR4 ;  /* 0x0000000400047c82 */ /* 0x000fe20008000000 */
[----:B------:R1:W-:Y:S01]  /*dca0*/  UTCQMMA gdesc[UR6], gdesc[UR8], tmem[UR13], tmem[UR20], idesc[UR21], !UPT ;  /* 0x00ff1408060075ea */ /* 0x0003e2000f80030d */
[----:B------:R1:W-:Y:S01]  /*dcb0*/  UTCQMMA gdesc[UR16], gdesc[UR18], tmem[UR13], tmem[UR22], idesc[UR23], UPT ;  /* 0x00ff1612100075ea */ /* 0x0003e2000b80030d */
[----:B------:R1:W-:Y:S01]  /*dcc0*/  UTCBAR [UR4], URZ ;  /* 0x000000ff040073e9 */ /* 0x0003e200080000ff */
[----:B------:R-:W-:Y:S01]  /*dcd0*/  NOP ;  /* 0x0000000000007918 */ /* 0x000fe20000000000 */
.L_x_6:
[----:B-1----:R-:W-:Y:S01]  /*dce0*/  UMOV UR4, URZ ;  /* 0x000000ff00047c82 */ /* 0x002fe20008000000 */
[----:B------:R-:W-:Y:S05]  /*dcf0*/  BRA.U !UP3, `(.L_x_7) ;  /* 0x000000650b8c7547 */ /* 0x000fea000b800000 */
[----:B------:R-:W-:Y:S01]  /*dd00*/  USHF.R.S32.HI UR4, URZ, 0x1f, UR33 ;  /* 0x0000001fff047899 */ /* 0x000fe20008011421 */
[----:B0-----:R-:W-:Y:S01]  /*dd10*/  IMAD.MOV.U32 R126, RZ, RZ, RZ ;  /* 0x000000ffff7e7224 */ /* 0x001fe200078e00ff */
[----:B------:R-:W-:Y:S02]  /*dd20*/  UIADD3 UR5, UPT, UPT, UR12, 0x9000, URZ ;  /* 0x000090000c057890 */ /* 0x000fe4000fffe0ff */
[----:B------:R-:W-:Y:S02]  /*dd30*/  ULEA.HI UR4, UR4, UR33, URZ, 0x6 ;  /* 0x0000002104047291 */ /* 0x000fe4000f8f30ff */
[----:B------:R-:W-:Y:S02]  /*dd40*/  UIADD3 UR6, UPT, UPT, UR12, 0x4000, URZ ;  /* 0x000040000c067890 */ /* 0x000fe4000fffe0ff */
[----:B------:R-:W-:Y:S02]  /*dd50*/  USHF.R.S32.HI UR4, URZ, 0x6, UR4 ;  /* 0x00000006ff047899 */ /* 0x000fe40008011404 */
[----:B------:R-:W-:-:S02]  /*dd60*/  USHF.R.U32.HI UR5, URZ, 0x4, UR5 ;  /* 0x00000004ff057899 */ /* 0x000fc40008011605 */
[----:B------:R-:W-:Y:S02]  /*dd70*/  USHF.R.U32.HI UR8, URZ, 0x4, UR6 ;  /* 0x00000004ff087899 */ /* 0x000fe40008011606 */
[----:B------:R-:W-:Y:S02]  /*dd80*/  UISETP.LT.AND UP2, UPT, UR4, 0x2, UPT ;  /* 0x000000020400788c */ /* 0x000fe4000bf41270 */
[----:B------:R-:W-:Y:S02]  /*dd90*/  USHF.L.U32 UR28, UR10, 0x6, URZ ;  /* 0x000000060a1c7899 */ /* 0x000fe400080006ff */
[----:B------:R-:W-:Y:S02]  /*dda0*/  USHF.L.U32 UR29, UR11, 0x6, URZ ;  /* 0x000000060b1d7899 */ /* 0x000fe400080006ff */
[----:B------:R-:W-:Y:S02]  /*ddb0*/  USGXT.U32 UR6, UR5, 0xe ;  /* 0x0000000e0506789a */ /* 0x000fe40008000000 */
[----:B------:R-:W-:-:S02]  /*ddc0*/  USGXT.U32 UR8, UR8, 0xe ;  /* 0x0000000e0808789a */ /* 0x000fc40008000000 */
[----:B------:R-:W-:Y:S01]  /*ddd0*/  USEL UR4, UR4, 0x2, !UP2 ;  /* 0x0000000204047887 */ /* 0x000fe2000d000000 */
[----:B------:R-:W-:Y:S01]  /*dde0*/  UMOV UR16, 0xffffff80 ;  /* 0xffffff8000107882 */ /* 0x000fe20000000000 */
[----:B------:R-:W-:Y:S01]  /*ddf0*/  UMOV UR17, 0x7fffbfdf ;  /* 0x7fffbfdf00117882 */ /* 0x000fe20000000000 */
[----:B------:R-:W-:Y:S01]  /*de00*/  UMOV UR18, 0xfffffffe ;  /* 0xfffffffe00127882 */ /* 0x000fe20000000000 */
[----:B------:R-:W-:Y:S01]  /*de10*/  UMOV UR19, 0x7fffbfdf ;  /* 0x7fffbfdf00137882 */ /* 0x000fe20000000000 */
[----:B------:R-:W-:Y:S01]  /*de20*/  UMOV UR7, URZ ;  /* 0x000000ff00077c82 */ /* 0x000fe20008000000 */
[----:B------:R-:W-:Y:S01]  /*de30*/  UMOV UR9, URZ ;  /* 0x000000ff00097c82 */ /* 0x000fe20008000000 */
[----:B------:R-:W-:Y:S02]  /*de40*/  UIADD3 UR31, UPT, UPT, UR31, -0x40, URZ ;  /* 0xffffffc01f1f7890 */ /* 0x000fe4000fffe0ff */
[----:B------:R-:W-:Y:S02]  /*de50*/  USHF.R.S32.HI UR34, URZ, 0x1f, UR28 ;  /* 0x0000001fff227899 */ /* 0x000fe4000801141c */
[----:B------:R-:W-:-:S02]  /*de60*/  USHF.R.S32.HI UR35, URZ, 0x1f, UR29 ;  /* 0x0000001fff237899 */ /* 0x000fc4000801141d */
[----:B------:R-:W-:Y:S02]  /*de70*/  UIADD3.64 UR16, UPT, UPT, UR6, -UR16, URZ ;  /* 0x8000001006107297 */ /* 0x000fe4000fffe0ff */
[----:B------:R-:W-:Y:S02]  /*de80*/  UIADD3.64 UR18, UPT, UPT, UR8, -UR18, URZ ;  /* 0x8000001208127297 */ /* 0x000fe4000fffe0ff */
[----:B------:R-:W-:Y:S01]  /*de90*/  UIADD3 UR30, UPT, UPT, UR4, -0x1, URZ ;  /* 0xffffffff041e7890 */ /* 0x000fe2000fffe0ff */
[----:B------:R-:W-:Y:S01]  /*dea0*/  UMOV UR32, 0x1 ;  /* 0x0000000100207882 */ /* 0x000fe20000000000 */
[----:B------:R-:W-:-:S10]  /*deb0*/  UMOV UR5, URZ ;  /* 0x000000ff00057c82 */ /* 0x000fd40008000000 */
.L_x_10:
[----:B0-----:R-:W2:Y:S04]  /*dec0*/  LDL.LU R160, [R1+0x1c8] ;  /* 0x0001c80001a07983 */ /* 0x001ea80000300800 */
[----:B------:R-:W3:Y:S04]  /*ded0*/  LDL.LU R159, [R1+0x1c0] ;  /* 0x0001c000019f7983 */ /* 0x000ee80000300800 */
[----:B------:R-:W4:Y:S04]  /*dee0*/  LDL.LU R158, [R1+0x1b8] ;  /* 0x0001b800019e7983 */ /* 0x000f280000300800 */
        /* <DEDUP_REMOVED lines=12> */
[----:B------:R-:W4:Y:S01]  /*dfb0*/  LDL.LU R145, [R1+0x1a4] ;  /* 0x0001a40001917983 */ /* 0x000f220000300800 */
[----:B------:R-:W0:Y:S03]  /*dfc0*/  S2R R127, SR_TID.X ;  /* 0x00000000007f7919 */ /* 0x000e260000002100 */
[----:B------:R-:W4:Y:S04]  /*dfd0*/  LDL.LU R143, [R1+0x180] ;  /* 0x00018000018f7983 */ /* 0x000f280000300800 */
[----:B------:R-:W4:Y:S04]  /*dfe0*/  LDL.LU R142, [R1+0x19c] ;  /* 0x00019c00018e7983 */ /* 0x000f280000300800 */
[----:B------:R-:W4:Y:S04]  /*dff0*/  LDL.LU R141, [R1+0x178] ;  /* 0x00017800018d7983 */ /* 0x000f280000300800 */
[----:B------:R-:W4:Y:S04]  /*e000*/  LDL.LU R140, [R1+0x194] ;  /* 0x00019400018c7983 */ /* 0x000f280000300800 */
[----:B------:R-:W4:Y:S04]  /*e010*/  LDL.LU R139, [R1+0x170] ;  /* 0x00017000018b7983 */ /* 0x000f280000300800 */
[----:B------:R-:W4:Y:S01]  /*e020*/  LDL.LU R138, [R1+0x18c] ;  /* 0x00018c00018a7983 */ /* 0x000f220000300800 */
[----:B------:R-:W-:Y:S01]  /*e030*/  IMAD.U32 R126, R126, -0x80000000, RZ ;  /* 0x800000007e7e7824 */ /* 0x000fe200078e00ff */
[----:B0-----:R-:W-:-:S04]  /*e040*/  SHF.R.U32.HI R127, RZ, 0x6, R127 ;  /* 0x00000006ff7f7819 */ /* 0x001fc8000001167f */
[----:B------:R-:W-:-:S04]  /*e050*/  SGXT.U32 R127, R127, 0x1 ;  /* 0x000000017f7f781a */ /* 0x000fc80000000000 */
[----:B------:R-:W-:Y:S02]  /*e060*/  ISETP.GE.AND P0, PT, R127, UR31, PT ;  /* 0x0000001f7f007c0c */ /* 0x000fe4000bf06270 */
[----:B--2---:R-:W-:Y:S02]  /*e070*/  IADD3 R160, P2, PT, R160, UR29, RZ ;  /* 0x0000001da0a07c10 */ /* 0x004fe4000ff5e0ff */
[----:B---3--:R-:W-:-:S03]  /*e080*/  IADD3 R159, P3, PT, R159, UR29, RZ ;  /* 0x0000001d9f9f7c10 */ /* 0x008fc6000ff7e0ff */
[----:B------:R-:W-:Y:S01]  /*e090*/  STL [R1+0x1c8], R160 ;  /* 0x0001c8a001007387 */ /* 0x000fe20000100800 */
[----:B----4-:R-:W-:-:S03]  /*e0a0*/  IADD3 R158, P4, PT, R158, UR29, RZ ;  /* 0x0000001d9e9e7c10 */ /* 0x010fc6000ff9e0ff */
[----:B------:R-:W-:Y:S01]  /*e0b0*/  STL [R1+0x1c0], R159 ;  /* 0x0001c09f01007387 */ /* 0x000fe20000100800 */
[----:B------:R-:W-:-:S03]  /*e0c0*/  IADD3 R157, P5, PT, R157, UR29, RZ ;  /* 0x0000001d9d9d7c10 */ /* 0x000fc6000ffbe0ff */
[----:B------:R-:W-:Y:S01]  /*e0d0*/  STL [R1+0x1b8], R158 ;  /* 0x0001b89e01007387 */ /* 0x000fe20000100800 */
[----:B------:R-:W-:-:S03]  /*e0e0*/  IADD3 R156, P1, PT, R156, UR29, RZ ;  /* 0x0000001d9c9c7c10 */ /* 0x000fc6000ff3e0ff */
[----:B------:R-:W-:Y:S01]  /*e0f0*/  STL [R1+0x1b0], R157 ;  /* 0x0001b09d01007387 */ /* 0x000fe20000100800 */
[----:B------:R-:W-:-:S03]  /*e100*/  IADD3.X R155, PT, PT, R155, UR35, RZ, P2, !PT ;  /* 0x000000239b9b7c10 */ /* 0x000fc600097fe4ff */
        /* <DEDUP_REMOVED lines=20> */
[----:B------:R-:W-:Y:S04]  /*e250*/  STL [R1+0x188], R146 ;  /* 0x0001889201007387 */ /* 0x000fe80000100800 */
[----:B------:R-:W-:Y:S01]  /*e260*/  STL [R1+0x1a4], R145 ;  /* 0x0001a49101007387 */ /* 0x000fe20000100800 */
[----:B------:R-:W-:-:S03]  /*e270*/  IADD3 R143, P2, PT, R143, UR29, RZ ;  /* 0x0000001d8f8f7c10 */ /* 0x000fc6000ff5e0ff */
[----:B------:R-:W2:Y:S01]  /*e280*/  LDL.LU R127, [R1+0x168] ;  /* 0x00016800017f7983 */ /* 0x000ea20000300800 */
[----:B------:R-:W-:-:S03]  /*e290*/  IADD3.X R142, PT, PT, R142, UR35, RZ, P3, !PT ;  /* 0x000000238e8e7c10 */ /* 0x000fc60009ffe4ff */
[----:B------:R-:W-:Y:S01]  /*e2a0*/  STL [R1+0x180], R143 ;  /* 0x0001808f01007387 */ /* 0x000fe20000100800 */
[----:B------:R-:W-:Y:S02]  /*e2b0*/  IADD3 R141, P3, PT, R141, UR29, RZ ;  /* 0x0000001d8d8d7c10 */ /* 0x000fe4000ff7e0ff */
[----:B------:R-:W-:Y:S01]  /*e2c0*/  IADD3.X R140, PT, PT, R140, UR35, RZ, P4, !PT ;  /* 0x000000238c8c7c10 */ /* 0x000fe2000a7fe4ff */
[----:B------:R-:W-:Y:S01]  /*e2d0*/  STL [R1+0x19c], R142 ;  /* 0x00019c8e01007387 */ /* 0x000fe20000100800 */
[----:B------:R-:W-:-:S03]  /*e2e0*/  IADD3 R139, P4, PT, R139, UR29, RZ ;  /* 0x0000001d8b8b7c10 */ /* 0x000fc6000ff9e0ff */
[----:B------:R0:W-:Y:S04]  /*e2f0*/  STL [R1+0x194], R140 ;  /* 0x0001948c01007387 */ /* 0x0001e80000100800 */
[----:B------:R-:W-:Y:S01]  /*e300*/  STL [R1+0x178], R141 ;  /* 0x0001788d01007387 */ /* 0x000fe20000100800 */
[----:B------:R-:W-:-:S03]  /*e310*/  IADD3.X R138, PT, PT, R138, UR35, RZ, P5, !PT ;  /* 0x000000238a8a7c10 */ /* 0x000fc6000affe4ff */
[----:B0-----:R-:W3:Y:S04]  /*e320*/  LDL.LU R140, [R1+0x184] ;  /* 0x00018400018c7983 */ /* 0x001ee80000300800 */
[----:B------:R0:W-:Y:S04]  /*e330*/  STL [R1+0x170], R139 ;  /* 0x0001708b01007387 */ /* 0x0001e80000100800 */
[----:B0-----:R-:W4:Y:S04]  /*e340*/  LDL.LU R139, [R1+0x160] ;  /* 0x00016000018b7983 */ /* 0x001f280000300800 */
[----:B------:R-:W4:Y:S04]  /*e350*/  LDL.LU R165, [R1+0x17c] ;  /* 0x00017c0001a57983 */ /* 0x000f280000300800 */
[----:B------:R-:W4:Y:S04]  /*e360*/  LDL.LU R164, [R1+0x158] ;  /* 0x0001580001a47983 */ /* 0x000f280000300800 */
[----:B------:R-:W4:Y:S04]  /*e370*/  LDL.LU R163, [R1+0x174] ;  /* 0x0001740001a37983 */ /* 0x000f280000300800 */
[----:B------:R0:W-:Y:S04]  /*e380*/  STL [R1+0x18c], R138 ;  /* 0x00018c8a01007387 */ /* 0x0001e80000100800 */
        /* <DEDUP_REMOVED lines=21> */
[----:B0-----:R-:W4:Y:S01]  /*e4e0*/  LDL.LU R138, [R1+0x11c] ;  /* 0x00011c00018a7983 */ /* 0x001f220000300800 */
[----:B--2---:R-:W-:-:S05]  /*e4f0*/  IADD3 R127, P5, PT, R127, UR29, RZ ;  /* 0x0000001d7f7f7c10 */ /* 0x004fca000ffbe0ff */
[----:B------:R0:W-:Y:S04]  /*e500*/  STL [R1+0x168], R127 ;  /* 0x0001687f01007387 */ /* 0x0001e80000100800 */
[----:B0-----:R-:W2:Y:S01]  /*e510*/  LDL.LU R127, [R1+0xf8] ;  /* 0x0000f800017f7983 */ /* 0x001ea20000300800 */
[----:B---3--:R-:W-:-:S05]  /*e520*/  IADD3.X R140, PT, PT, R140, UR35, RZ, P1, !PT ;  /* 0x000000238c8c7c10 */ /* 0x008fca0008ffe4ff */
[----:B------:R0:W-:Y:S01]  /*e530*/  STL [R1+0x184], R140 ;  /* 0x0001848c01007387 */ /* 0x0001e20000100800 */
[----:B----4-:R-:W-:-:S03]  /*e540*/  IADD3 R139, P1, PT, R139, UR29, RZ ;  /* 0x0000001d8b8b7c10 */ /* 0x010fc6000ff3e0ff */
[----:B0-----:R-:W3:Y:S01]  /*e550*/  LDL.LU R140, [R1+0x114] ;  /* 0x00011400018c7983 */ /* 0x001ee20000300800 */
[----:B------:R-:W-:-:S03]  /*e560*/  IADD3.X R165, PT, PT, R165, UR35, RZ, P2, !PT ;  /* 0x00000023a5a57c10 */ /* 0x000fc600097fe4ff */
[----:B------:R0:W-:Y:S01]  /*e570*/  STL [R1+0x160], R139 ;  /* 0x0001608b01007387 */ /* 0x0001e20000100800 */
[----:B------:R-:W-:Y:S02]  /*e580*/  IADD3 R164, P2, PT, R164, UR29, RZ ;  /* 0x0000001da4a47c10 */ /* 0x000fe4000ff5e0ff */
[----:B------:R-:W-:Y:S01]  /*e590*/  IADD3.X R163, PT, PT, R163, UR35, RZ, P3, !PT ;  /* 0x00000023a3a37c10 */ /* 0x000fe20009ffe4ff */
[----:B0-----:R-:W4:Y:S01]  /*e5a0*/  LDL.LU R139, [R1+0xf0] ;  /* 0x0000f000018b7983 */ /* 0x001f220000300800 */
        /* <DEDUP_REMOVED lines=44> */
[----:B------:R0:W-:Y:S04]  /*e870*/  STL [R1+0x11c], R138 ;  /* 0x00011c8a01007387 */ /* 0x0001e80000100800 */
[----:B------:R-:W-:Y:S04]  /*e880*/  STL [R1+0x124], R142 ;  /* 0x0001248e01007387 */ /* 0x000fe80000100800 */
[----:B0-----:R-:W4:Y:S04]  /*e890*/  LDL.LU R138, [R1+0x10c] ;  /* 0x00010c00018a7983 */ /* 0x001f280000300800 */
[----:B------:R-:W-:Y:S01]  /*e8a0*/  STL [R1+0x100], R141 ;  /* 0x0001008d01007387 */ /* 0x000fe20000100800 */
[----:B--2---:R-:W-:-:S05]  /*e8b0*/  IADD3 R127, P4, PT, R127, UR29, RZ ;  /* 0x0000001d7f7f7c10 */ /* 0x004fca000ff9e0ff */
[----:B------:R0:W-:Y:S04]  /*e8c0*/  STL [R1+0xf8], R127 ;  /* 0x0000f87f01007387 */ /* 0x0001e80000100800 */
[----:B0-----:R-:W2:Y:S01]  /*e8d0*/  LDL.LU R127, [R1+0xe8] ;  /* 0x0000e800017f7983 */ /* 0x001ea20000300800 */
[----:B---3--:R-:W-:-:S05]  /*e8e0*/  IADD3.X R140, PT, PT, R140, UR35, RZ, P5, !PT ;  /* 0x000000238c8c7c10 */ /* 0x008fca000affe4ff */
[----:B------:R0:W-:Y:S01]  /*e8f0*/  STL [R1+0x114], R140 ;  /* 0x0001148c01007387 */ /* 0x0001e20000100800 */
[----:B----4-:R-:W-:-:S03]  /*e900*/  IADD3 R139, P5, PT, R139, UR29, RZ ;  /* 0x0000001d8b8b7c10 */ /* 0x010fc6000ffbe0ff */
[----:B0-----:R-:W3:Y:S04]  /*e910*/  LDL.LU R140, [R1+0x104] ;  /* 0x00010400018c7983 */ /* 0x001ee80000300800 */
        /* <DEDUP_REMOVED lines=25> */
[----:B------:R-:W-:-:S03]  /*eab0*/  IADD3.X R138, PT, PT, R138, UR35, RZ, P1, !PT ;  /* 0x000000238a8a7c10 */ /* 0x000fc60008ffe4ff */
[----:B0-----:R-:W4:Y:S04]  /*eac0*/  LDL.LU R139, [R1+0x78] ;  /* 0x00007800018b7983 */ /* 0x001f280000300800 */
[----:B------:R0:W-:Y:S04]  /*ead0*/  STL [R1+0x10c], R138 ;  /* 0x00010c8a01007387 */ /* 0x0001e80000100800 */
[----:B0-----:R-:W4:Y:S01]  /*eae0*/  LDL.LU R138, [R1+0x94] ;  /* 0x00009400018a7983 */ /* 0x001f220000300800 */
[----:B--2---:R-:W-:-:S05]  /*eaf0*/  IADD3 R127, P1, PT, R127, UR29, RZ ;  /* 0x0000001d7f7f7c10 */ /* 0x004fca000ff3e0ff */
[----:B------:R0:W-:Y:S04]  /*eb00*/  STL [R1+0xe8], R127 ;  /* 0x0000e87f01007387 */ /* 0x0001e80000100800 */
[----:B0-----:R-:W2:Y:S01]  /*eb10*/  LDL.LU R127, [R1+0x70] ;  /* 0x00007000017f7983 */ /* 0x001ea20000300800 */
[----:B---3--:R-:W-:Y:S02]  /*eb20*/  IADD3.X R140, PT, PT, R140, UR35, RZ, P2, !PT ;  /* 0x000000238c8c7c10 */ /* 0x008fe400097fe4ff */
[----:B----4-:R-:W-:-:S03]  /*eb30*/  IADD3 R165, P2, PT, R165, UR29, RZ ;  /* 0x0000001da5a57c10 */ /* 0x010fc6000ff5e0ff */
[----:B------:R0:W-:Y:S01]  /*eb40*/  STL [R1+0x104], R140 ;  /* 0x0001048c01007387 */ /* 0x0001e20000100800 */
[----:B------:R-:W-:Y:S02]  /*eb50*/  IADD3.X R164, PT, PT, R164, UR35, RZ, P3, !PT ;  /* 0x00000023a4a47c10 */ /* 0x000fe40009ffe4ff */
[----:B------:R-:W-:Y:S01]  /*eb60*/  IADD3 R163, P3, PT, R163, UR29, RZ ;  /* 0x0000001da3a37c10 */ /* 0x000fe2000ff7e0ff */
[----:B0-----:R-:W3:Y:S01]  /*eb70*/  LDL.LU R140, [R1+0x8c] ;  /* 0x00008c00018c7983 */ /* 0x001ee20000300800 */
        /* <DEDUP_REMOVED lines=43> */
[----:B------:R-:W-:Y:S04]  /*ee30*/  STL [R1+0xac], R143 ;  /* 0x0000ac8f01007387 */ /* 0x000fe80000100800 */
[----:B------:R0:W-:Y:S04]  /*ee40*/  STL [R1+0x78], R139 ;  /* 0x0000788b01007387 */ /* 0x0001e80000100800 */
[----:B------:R-:W-:Y:S01]  /*ee50*/  STL [R1+0x80], R142 ;  /* 0x0000808e01007387 */ /* 0x000fe20000100800 */
[----:B------:R-:W-:-:S03]  /*ee60*/  IADD3.X R138, PT, PT, R138, UR35, RZ, P5, !PT ;  /* 0x000000238a8a7c10 */ /* 0x000fc6000affe4ff */
[----:B0-----:R-:W4:Y:S04]  /*ee70*/  LDL.LU R139, [R1+0x68] ;  /* 0x00006800018b7983 */ /* 0x001f280000300800 */
[----:B------:R-:W-:Y:S04]  /*ee80*/  STL [R1+0xa4], R141 ;  /* 0x0000a48d01007387 */ /* 0x000fe80000100800 */
[----:B------:R0:W-:Y:S04]  /*ee90*/  STL [R1+0x94], R138 ;  /* 0x0000948a01007387 */ /* 0x0001e80000100800 */
[----:B0-----:R-:W4:Y:S01]  /*eea0*/  LDL.LU R138, [R1+0x84] ;  /* 0x00008400018a7983 */ /* 0x001f220000300800 */
[----:B--2---:R-:W-:-:S05]  /*eeb0*/  IADD3 R127, P5, PT, R127, UR29, RZ ;  /* 0x0000001d7f7f7c10 */ /* 0x004fca000ffbe0ff */
[----:B------:R0:W-:Y:S04]  /*eec0*/  STL [R1+0x70], R127 ;  /* 0x0000707f01007387 */ /* 0x0001e80000100800 */
[----:B0-----:R-:W2:Y:S04]  /*eed0*/  LDL.LU R127, [R1+0x60] ;  /* 0x00006000017f7983 */ /* 0x001ea80000300800 */
[----:B------:R-:W2:Y:S04]  /*eee0*/  LDL.LU R165, [R1+0x7c] ;  /* 0x00007c0001a57983 */ /* 0x000ea80000300800 */
[----:B------:R-:W2:Y:S01]  /*eef0*/  LDL.LU R164, [R1+0x58] ;  /* 0x0000580001a47983 */ /* 0x000ea20000300800 */
[----:B---3--:R-:W-:-:S03]  /*ef00*/  IADD3.X R140, PT, PT, R140, UR35, RZ, P1, !PT ;  /* 0x000000238c8c7c10 */ /* 0x008fc60008ffe4ff */
[----:B------:R-:W3:Y:S04]  /*ef10*/  LDL.LU R163, [R1+0x74] ;  /* 0x0000740001a37983 */ /* 0x000ee80000300800 */
[----:B------:R0:W-:Y:S04]  /*ef20*/  STL [R1+0x8c], R140 ;  /* 0x00008c8c01007387 */ /* 0x0001e80000100800 */
[----:B------:R-:W3:Y:S04]  /*ef30*/  LDL.LU R162, [R1+0x50] ;  /* 0x0000500001a27983 */ /* 0x000ee80000300800 */
        /* <DEDUP_REMOVED lines=19> */
[----:B------:R-:W3:Y:S04]  /*f070*/  LDL.LU R141, [R1] ;  /* 0x00000000018d7983 */ /* 0x000ee80000300800 */
[----:B0-----:R-:W3:Y:S01]  /*f080*/  LDL.LU R140, [R1+0x1c] ;  /* 0x00001c00018c7983 */ /* 0x001ee20000300800 */
[----:B----4-:R-:W-:-:S05]  /*f090*/  IADD3 R139, P1, PT, R139, UR29, RZ ;  /* 0x0000001d8b8b7c10 */ /* 0x010fca000ff3e0ff */
[----:B------:R0:W-:Y:S04]  /*f0a0*/  STL [R1+0x68], R139 ;  /* 0x0000688b01007387 */ /* 0x0001e80000100800 */
[----:B0-----:R-:W4:Y:S01]  /*f0b0*/  LDL.LU R139, [R1+0x14] ;  /* 0x00001400018b7983 */ /* 0x001f220000300800 */
[----:B------:R-:W-:-:S05]  /*f0c0*/  IADD3.X R138, PT, PT, R138, UR35, RZ, P2, !PT ;  /* 0x000000238a8a7c10 */ /* 0x000fca00097fe4ff */
[----:B------:R0:W-:Y:S04]  /*f0d0*/  STL [R1+0x84], R138 ;  /* 0x0000848a01007387 */ /* 0x0001e80000100800 */
[----:B0-----:R-:W4:Y:S01]  /*f0e0*/  LDL.LU R138, [R1+0xc] ;  /* 0x00000c00018a7983 */ /* 0x001f220000300800 */
[----:B--2---:R-:W-:-:S05]  /*f0f0*/  IADD3 R127, P2, PT, R127, UR29, RZ ;  /* 0x0000001d7f7f7c10 */ /* 0x004fca000ff5e0ff */
[----:B------:R0:W-:Y:S04]  /*f100*/  STL [R1+0x60], R127 ;  /* 0x0000607f01007387 */ /* 0x0001e80000100800 */
[----:B0-----:R-:W2:Y:S01]  /*f110*/  LDL.LU R127, [R1+0x4] ;  /* 0x00000400017f7983 */ /* 0x001ea20000300800 */
[----:B------:R-:W-:Y:S02]  /*f120*/  IADD3.X R165, PT, PT, R165, UR35, RZ, P3, !PT ;  /* 0x00000023a5a57c10 */ /* 0x000fe40009ffe4ff */
[----:B------:R-:W-:Y:S02]  /*f130*/  IADD3 R164, P3, PT, R164, UR29, RZ ;  /* 0x0000001da4a47c10 */ /* 0x000fe4000ff7e0ff */
[----:B---3--:R-:W-:Y:S02]  /*f140*/  IADD3.X R163, PT, PT, R163, UR35, RZ, P4, !PT ;  /* 0x00000023a3a37c10 */ /* 0x008fe4000a7fe4ff */
[----:B------:R-:W-:-:S02]  /*f150*/  IADD3 R162, P4, PT, R162, UR29, RZ ;  /* 0x0000001da2a27c10 */ /* 0x000fc4000ff9e0ff */
[----:B------:R-:W-:Y:S02]  /*f160*/  IADD3.X R155, PT, PT, R155, UR35, RZ, P3, !PT ;  /* 0x000000239b9b7c10 */ /* 0x000fe40009ffe4ff */
[----:B------:R-:W-:Y:S02]  /*f170*/  IADD3 R154, P3, PT, R154, UR29, RZ ;  /* 0x0000001d9a9a7c10 */ /* 0x000fe4000ff7e0ff */
[----:B------:R-:W-:Y:S02]  /*f180*/  IADD3.X R159, PT, PT, R159, UR35, RZ, P1, !PT ;  /* 0x000000239f9f7c10 */ /* 0x000fe40008ffe4ff */
[----:B------:R-:W-:Y:S02]  /*f190*/  IADD3 R158, P1, PT, R158, UR29, RZ ;  /* 0x0000001d9e9e7c10 */ /* 0x000fe4000ff3e0ff */
[----:B------:R-:W-:Y:S02]  /*f1a0*/  IADD3.X R161, PT, PT, R161, UR35, RZ, P5, !PT ;  /* 0x00000023a1a17c10 */ /* 0x000fe4000affe4ff */
[----:B------:R-:W-:-:S02]  /*f1b0*/  IADD3 R160, P5, PT, R160, UR29, RZ ;  /* 0x0000001da0a07c10 */ /* 0x000fc4000ffbe0ff */
[----:B------:R-:W-:Y:S02]  /*f1c0*/  IADD3.X R157, PT, PT, R157, UR35, RZ, P2, !PT ;  /* 0x000000239d9d7c10 */ /* 0x000fe400097fe4ff */
[----:B------:R-:W-:Y:S02]  /*f1d0*/  IADD3.X R153, PT, PT, R153, UR35, RZ, P4, !PT ;  /* 0x0000002399997c10 */ /* 0x000fe4000a7fe4ff */
[----:B------:R-:W-:Y:S02]  /*f1e0*/  IADD3.X R145, PT, PT, R145, UR35, RZ, P3, !PT ;  /* 0x0000002391917c10 */ /* 0x000fe40009ffe4ff */
[----:B------:R-:W-:Y:S02]  /*f1f0*/  IADD3 R143, P3, PT, R143, UR29, RZ ;  /* 0x0000001d8f8f7c10 */ /* 0x000fe4000ff7e0ff */
[----:B------:R-:W-:Y:S02]  /*f200*/  IADD3.X R149, PT, PT, R149, UR35, RZ, P1, !PT ;  /* 0x0000002395957c10 */ /* 0x000fe40008ffe4ff */
[----:B------:R-:W-:-:S02]  /*f210*/  IADD3 R156, P2, PT, R156, UR29, RZ ;  /* 0x0000001d9c9c7c10 */ /* 0x000fc4000ff5e0ff */
[----:B------:R-:W-:Y:S02]  /*f220*/  IADD3 R152, P4, PT, R152, UR29, RZ ;  /* 0x0000001d98987c10 */ /* 0x000fe4000ff9e0ff */
[----:B------:R-:W-:Y:S02]  /*f230*/  IADD3 R148, P1, PT, R148, UR29, RZ ;  /* 0x0000001d94947c10 */ /* 0x000fe4000ff3e0ff */
[----:B------:R-:W-:Y:S02]  /*f240*/  IADD3.X R151, PT, PT, R151, UR35, RZ, P5, !PT ;  /* 0x0000002397977c10 */ /* 0x000fe4000affe4ff */
[----:B------:R-:W-:Y:S02]  /*f250*/  IADD3 R150, P5, PT, R150, UR29, RZ ;  /* 0x0000001d96967c10 */ /* 0x000fe4000ffbe0ff */
[----:B------:R-:W-:Y:S02]  /*f260*/  IADD3.X R147, PT, PT, R147, UR35, RZ, P2, !PT ;  /* 0x0000002393937c10 */ /* 0x000fe400097fe4ff */
[----:B------:R-:W-:-:S02]  /*f270*/  IADD3.X R142, PT, PT, R142, UR35, RZ, P4, !PT ;  /* 0x000000238e8e7c10 */ /* 0x000fc4000a7fe4ff */
[----:B------:R-:W-:Y:S02]  /*f280*/  IADD3 R146, P2, PT, R146, UR29, RZ ;  /* 0x0000001d92927c10 */ /* 0x000fe4000ff5e0ff */
[----:B------:R-:W-:Y:S02]  /*f290*/  IADD3 R141, P4, PT, R141, UR29, RZ ;  /* 0x0000001d8d8d7c10 */ /* 0x000fe4000ff9e0ff */
[----:B------:R-:W-:Y:S02]  /*f2a0*/  IADD3.X R140, PT, PT, R140, UR35, RZ, P5, !PT ;  /* 0x000000238c8c7c10 */ /* 0x000fe4000affe4ff */
[----:B------:R-:W-:Y:S02]  /*f2b0*/  IADD3 R251, P5, PT, R251, UR29, RZ ;  /* 0x0000001dfbfb7c10 */ /* 0x000fe4000ffbe0ff */
[----:B------:R-:W-:Y:S02]  /*f2c0*/  IADD3.X R252, PT, PT, R252, UR35, RZ, P4, !PT ;  /* 0x00000023fcfc7c10 */ /* 0x000fe4000a7fe4ff */
[----:B------:R-:W-:-:S02]  /*f2d0*/  IADD3 R243, P4, PT, R243, UR29, RZ ;  /* 0x0000001df3f37c10 */ /* 0x000fc4000ff9e0ff */
[----:B----4-:R-:W-:Y:S02]  /*f2e0*/  IADD3.X R139, PT, PT, R139, UR35, RZ, P1, !PT ;  /* 0x000000238b8b7c10 */ /* 0x010fe40008ffe4ff */
[----:B-----5:R-:W-:-:S04]  /*f2f0*/  IADD3 R249, P1, PT, R249, UR29, RZ ;  /* 0x0000001df9f97c10 */ /* 0x020fc8000ff3e0ff */
        /* <DEDUP_REMOVED lines=10> */
[----:B------:R-:W-:Y:S02]  /*f3a0*/  IADD3 R233, P4, PT, R233, UR29, RZ ;  /* 0x0000001de9e97c10 */ /* 0x000fe4000ff9e0ff */
[----:B------:R-:W-:-:S02]  /*f3b0*/  IADD3 R229, P1, PT, R229, UR29, RZ ;  /* 0x0000001de5e57c10 */ /* 0x000fc4000ff3e0ff */
[----:B------:R-:W-:Y:S02]  /*f3c0*/  IADD3.X R240, PT, PT, R240, UR35, RZ, P5, !PT ;  /* 0x00000023f0f07c10 */ /* 0x000fe4000affe4ff */
[----:B------:R-:W-:Y:S02]  /*f3d0*/  IADD3 R231, P5, PT, R231, UR29, RZ ;  /* 0x0000001de7e77c10 */ /* 0x000fe4000ffbe0ff */
[----:B------:R-:W-:Y:S02]  /*f3e0*/  IADD3.X R236, PT, PT, R236, UR35, RZ, P2, !PT ;  /* 0x00000023ecec7c10 */ /* 0x000fe400097fe4ff */
[----:B------:R-:W-:Y:S02]  /*f3f0*/  IADD3.X R232, PT, PT, R232, UR35, RZ, P4, !PT ;  /* 0x00000023e8e87c10 */ /* 0x000fe4000a7fe4ff */
        /* <DEDUP_REMOVED lines=8> */
[----:B------:R-:W-:Y:S02]  /*f480*/  IADD3.X R218, PT, PT, R218, UR35, RZ, P1, !PT ;  /* 0x00000023dada7c10 */ /* 0x000fe40008ffe4ff */
[----:B------:R-:W-:Y:S02]  /*f490*/  IADD3 R217, P2, PT, R217, UR29, RZ ;  /* 0x0000001dd9d97c10 */ /* 0x000fe4000ff5e0ff */
[----:B------:R-:W-:Y:S02]  /*f4a0*/  IADD3 R213, P4, PT, R213, UR29, RZ ;  /* 0x0000001dd5d57c10 */ /* 0x000fe4000ff9e0ff */
        /* <DEDUP_REMOVED lines=24> */
[----:B------:R-:W-:Y:S01]  /*f630*/  IADD3 R179, P1, PT, R179, UR29, RZ ;  /* 0x0000001db3b37c10 */ /* 0x000fe2000ff3e0ff */
[----:B------:R-:W-:Y:S01]  /*f640*/  STL [R1+0x7c], R165 ;  /* 0x00007ca501007387 */ /* 0x000fe20000100800 */
[----:B------:R-:W-:Y:S02]  /*f650*/  IADD3.X R190, PT, PT, R190, UR35, RZ, P5, !PT ;  /* 0x00000023bebe7c10 */ /* 0x000fe4000affe4ff */
[----:B------:R-:W-:Y:S01]  /*f660*/  IADD3 R181, P5, PT, R181, UR29, RZ ;  /* 0x0000001db5b57c10 */ /* 0x000fe2000ffbe0ff */
[----:B------:R-:W-:Y:S01]  /*f670*/  STL [R1+0x58], R164 ;  /* 0x000058a401007387 */ /* 0x000fe20000100800 */
[----:B------:R-:W-:-:S02]  /*f680*/  IADD3.X R186, PT, PT, R186, UR35, RZ, P2, !PT ;  /* 0x00000023baba7c10 */ /* 0x000fc400097fe4ff */
[----:B------:R-:W-:Y:S01]  /*f690*/  IADD3.X R182, PT, PT, R182, UR35, RZ, P4, !PT ;  /* 0x00000023b6b67c10 */ /* 0x000fe2000a7fe4ff */
[----:B------:R-:W-:Y:S01]  /*f6a0*/  STL [R1+0x74], R163 ;  /* 0x000074a301007387 */ /* 0x000fe20000100800 */
[----:B------:R-:W-:Y:S02]  /*f6b0*/  IADD3.X R137, PT, PT, R137, UR35, RZ, P1, !PT ;  /* 0x0000002389897c10 */ /* 0x000fe40008ffe4ff */
[----:B--2---:R-:W-:Y:S02]  /*f6c0*/  IADD3.X R127, PT, PT, R127, UR35, RZ, P3, !PT ;  /* 0x000000237f7f7c10 */ /* 0x004fe40009ffe4ff */
[----:B------:R-:W-:-:S04]  /*f6d0*/  IADD3 R245, P3, PT, R245, UR29, RZ ;  /* 0x0000001df5f57c10 */ /* 0x000fc8000ff7e0ff */
[----:B------:R-:W-:Y:S02]  /*f6e0*/  IADD3.X R244, PT, PT, R244, UR35, RZ, P3, !PT ;  /* 0x00000023f4f47c10 */ /* 0x000fe40009ffe4ff */
        /* <DEDUP_REMOVED lines=20> */
[----:B------:R-:W-:Y:S01]  /*f830*/  IADD3 R115, P3, PT, R115, UR29, RZ ;  /* 0x0000001d73737c10 */ /* 0x000fe2000ff7e0ff */
[----:B------:R-:W-:Y:S03]  /*f840*/  STL [R1+0x50], R162 ;  /* 0x000050a201007387 */ /* 0x000fe60000100800 */
[----:B------:R-:W-:Y:S02]  /*f850*/  IADD3.X R116, PT, PT, R116, UR35, RZ, P3, !PT ;  /* 0x0000002374747c10 */ /* 0x000fe40009ffe4ff */
[----:B------:R-:W-:Y:S01]  /*f860*/  IADD3 R48, P3, PT, R48, UR29, RZ ;  /* 0x0000001d30307c10 */ /* 0x000fe2000ff7e0ff */
[----:B------:R-:W-:Y:S01]  /*f870*/  STL [R1+0x6c], R161 ;  /* 0x00006ca101007387 */ /* 0x000fe20000100800 */
[----:B------:R-:W-:-:S02]  /*f880*/  IADD3 R136, P2, PT, R136, UR29, RZ ;  /* 0x0000001d88887c10 */ /* 0x000fc4000ff5e0ff */
[----:B------:R-:W-:Y:S02]  /*f890*/  IADD3 R132, P4, PT, R132, UR29, RZ ;  /* 0x0000001d84847c10 */ /* 0x000fe4000ff9e0ff */
[----:B------:R-:W-:Y:S01]  /*f8a0*/  IADD3 R128, P1, PT, R128, UR29, RZ ;  /* 0x0000001d80807c10 */ /* 0x000fe2000ff3e0ff */
[----:B------:R-:W-:Y:S01]  /*f8b0*/  STL [R1+0x48], R160 ;  /* 0x000048a001007387 */ /* 0x000fe20000100800 */
[----:B------:R-:W-:Y:S02]  /*f8c0*/  IADD3.X R50, PT, PT, R50, UR35, RZ, P3, !PT ;  /* 0x0000002332327c10 */ /* 0x000fe40009ffe4ff */
[----:B------:R-:W-:Y:S01]  /*f8d0*/  IADD3.X R180, PT, PT, R180, UR35, RZ, P5, !PT ;  /* 0x00000023b4b47c10 */ /* 0x000fe2000affe4ff */
[----:B------:R-:W-:Y:S01]  /*f8e0*/  STL [R1+0x64], R159 ;  /* 0x0000649f01007387 */ /* 0x000fe20000100800 */
[----:B------:R-:W-:Y:S02]  /*f8f0*/  IADD3 R32, P3, PT, R32, UR29, RZ ;  /* 0x0000001d20207c10 */ /* 0x000fe4000ff7e0ff */
[----:B------:R-:W-:Y:S01]  /*f900*/  IADD3 R130, P5, PT, R130, UR29, RZ ;  /* 0x0000001d82827c10 */ /* 0x000fe2000ffbe0ff */
[----:B------:R-:W-:Y:S01]  /*f910*/  STL [R1+0x40], R158 ;  /* 0x0000409e01007387 */ /* 0x000fe20000100800 */
[----:B------:R-:W-:-:S02]  /*f920*/  IADD3.X R135, PT, PT, R135, UR35, RZ, P2, !PT ;  /* 0x0000002387877c10 */ /* 0x000fc400097fe4ff */
[----:B------:R-:W-:Y:S01]  /*f930*/  IADD3.X R131, PT, PT, R131, UR35, RZ, P4, !PT ;  /* 0x0000002383837c10 */ /* 0x000fe2000a7fe4ff */
[----:B------:R-:W-:Y:S01]  /*f940*/  STL [R1+0x5c], R157 ;  /* 0x00005c9d01007387 */ /* 0x000fe20000100800 */
[----:B------:R-:W-:Y:S02]  /*f950*/  IADD3.X R125, PT, PT, R125, UR35, RZ, P1, !PT ;  /* 0x000000237d7d7c10 */ /* 0x000fe40008ffe4ff */
[----:B------:R-:W-:Y:S01]  /*f960*/  IADD3 R123, P2, PT, R123, UR29, RZ ;  /* 0x0000001d7b7b7c10 */ /* 0x000fe2000ff5e0ff */
[----:B------:R-:W-:Y:S01]  /*f970*/  STL [R1+0x38], R156 ;  /* 0x0000389c01007387 */ /* 0x000fe20000100800 */
[----:B------:R-:W-:Y:S02]  /*f980*/  IADD3 R44, P4, PT, R44, UR29, RZ ;  /* 0x0000001d2c2c7c10 */ /* 0x000fe4000ff9e0ff */
[----:B------:R-:W-:Y:S01]  /*f990*/  IADD3 R121, P1, PT, R121, UR29, RZ ;  /* 0x0000001d79797c10 */ /* 0x000fe2000ff3e0ff */
[----:B------:R-:W-:Y:S01]  /*f9a0*/  STL [R1+0x54], R155 ;  /* 0x0000549b01007387 */ /* 0x000fe20000100800 */
[----:B------:R-:W-:-:S02]  /*f9b0*/  IADD3.X R33, PT, PT, R33, UR35, RZ, P3, !PT ;  /* 0x0000002321217c10 */ /* 0x000fc40009ffe4ff */
[----:B------:R-:W-:Y:S01]  /*f9c0*/  IADD3.X R129, PT, PT, R129, UR35, RZ, P5, !PT ;  /* 0x0000002381817c10 */ /* 0x000fe2000affe4ff */
[----:B------:R-:W-:Y:S01]  /*f9d0*/  STL [R1+0x30], R154 ;  /* 0x0000309a01007387 */ /* 0x000fe20000100800 */
[----:B------:R-:W-:Y:S02]  /*f9e0*/  IADD3 R16, P3, PT, R16, UR28, RZ ;  /* 0x0000001c10107c10 */ /* 0x000fe4000ff7e0ff */
[----:B------:R-:W-:Y:S01]  /*f9f0*/  IADD3 R30, P5, PT, R30, UR29, RZ ;  /* 0x0000001d1e1e7c10 */ /* 0x000fe2000ffbe0ff */
[----:B------:R-:W-:Y:S01]  /*fa00*/  STL [R1+0x4c], R153 ;  /* 0x00004c9901007387 */ /* 0x000fe20000100800 */
[----:B------:R-:W-:Y:S02]  /*fa10*/  IADD3.X R124, PT, PT, R124, UR35, RZ, P2, !PT ;  /* 0x000000237c7c7c10 */ /* 0x000fe400097fe4ff */
[----:B------:R-:W-:Y:S01]  /*fa20*/  IADD3.X R45, PT, PT, R45, UR35, RZ, P4, !PT ;  /* 0x000000232d2d7c10 */ /* 0x000fe2000a7fe4ff */
[----:B------:R-:W-:Y:S01]  /*fa30*/  STL [R1+0x28], R152 ;  /* 0x0000289801007387 */ /* 0x000fe20000100800 */
[----:B------:R-:W-:-:S02]  /*fa40*/  IADD3.X R122, PT, PT, R122, UR35, RZ, P1, !PT ;  /* 0x000000237a7a7c10 */ /* 0x000fc40008ffe4ff */
[----:B------:R-:W-:Y:S01]  /*fa50*/  IADD3 R58, P2, PT, R58, UR29, RZ ;  /* 0x0000001d3a3a7c10 */ /* 0x000fe2000ff5e0ff */
[----:B------:R-:W-:Y:S01]  /*fa60*/  STL [R1+0x44], R151 ;  /* 0x0000449701007387 */ /* 0x000fe20000100800 */
[----:B------:R-:W-:Y:S02]  /*fa70*/  IADD3 R28, P4, PT, R28, UR29, RZ ;  /* 0x0000001d1c1c7c10 */ /* 0x000fe4000ff9e0ff */
[----:B------:R-:W-:Y:S01]  /*fa80*/  IADD3 R54, P1, PT, R54, UR29, RZ ;  /* 0x0000001d36367c10 */ /* 0x000fe2000ff3e0ff */
[----:B------:R-:W-:Y:S01]  /*fa90*/  STL [R1+0x20], R150 ;  /* 0x0000209601007387 */ /* 0x000fe20000100800 */
[----:B------:R-:W-:Y:S02]  /*faa0*/  IADD3.X R17, PT, PT, R17, UR34, RZ, P3, !PT ;  /* 0x0000002211117c10 */ /* 0x000fe40009ffe4ff */
[----:B------:R-:W-:Y:S01]  /*fab0*/  IADD3.X R31, PT, PT, R31, UR35, RZ, P5, !PT ;  /* 0x000000231f1f7c10 */ /* 0x000fe2000affe4ff */
[----:B------:R-:W-:Y:S01]  /*fac0*/  STL [R1+0x3c], R149 ;  /* 0x00003c9501007387 */ /* 0x000fe20000100800 */
[----:B------:R-:W-:-:S02]  /*fad0*/  IADD3 R104, P3, PT, R104, UR28, RZ ;  /* 0x0000001c68687c10 */ /* 0x000fc4000ff7e0ff */
[----:B------:R-:W-:Y:S01]  /*fae0*/  IADD3 R119, P5, PT, R119, UR29, RZ ;  /* 0x0000001d77777c10 */ /* 0x000fe2000ffbe0ff */
[----:B------:R-:W-:Y:S01]  /*faf0*/  STL [R1+0x18], R148 ;  /* 0x0000189401007387 */ /* 0x000fe20000100800 */
[----:B------:R-:W-:Y:S02]  /*fb00*/  IADD3.X R59, PT, PT, R59, UR35, RZ, P2, !PT ;  /* 0x000000233b3b7c10 */ /* 0x000fe400097fe4ff */
[----:B------:R-:W-:Y:S01]  /*fb10*/  IADD3.X R29, PT, PT, R29, UR35, RZ, P4, !PT ;  /* 0x000000231d1d7c10 */ /* 0x000fe2000a7fe4ff */
[----:B------:R-:W-:Y:S01]  /*fb20*/  STL [R1+0x34], R147 ;  /* 0x0000349301007387 */ /* 0x000fe20000100800 */
[----:B------:R-:W-:Y:S02]  /*fb30*/  IADD3.X R55, PT, PT, R55, UR35, RZ, P1, !PT ;  /* 0x0000002337377c10 */ /* 0x000fe40008ffe4ff */
[----:B------:R-:W-:Y:S01]  /*fb40*/  IADD3 R40, P2, PT, R40, UR29, RZ ;  /* 0x0000001d28287c10 */ /* 0x000fe2000ff5e0ff */
[----:B------:R-:W-:Y:S01]  /*fb50*/  STL [R1+0x10], R146 ;  /* 0x0000109201007387 */ /* 0x000fe20000100800 */
[----:B------:R-:W-:-:S02]  /*fb60*/  IADD3 R117, P4, PT, R117, UR29, RZ ;  /* 0x0000001d75757c10 */ /* 0x000fc4000ff9e0ff */
        /* <DEDUP_REMOVED lines=10> */
[----:B------:R-:W-:Y:S01]  /*fc10*/  STL [R1], R141 ;  /* 0x0000008d01007387 */ /* 0x000fe20000100800 */
[----:B------:R-:W-:Y:S02]  /*fc20*/  IADD3.X R39, PT, PT, R39, UR35, RZ, P1, !PT ;  /* 0x0000002327277c10 */ /* 0x000fe40008ffe4ff */
[----:B------:R-:W-:Y:S01]  /*fc30*/  IADD3 R24, P2, PT, R24, UR29, RZ ;  /* 0x0000001d18187c10 */ /* 0x000fe2000ff5e0ff */
[----:B------:R-:W-:Y:S01]  /*fc40*/  STL [R1+0x1c], R140 ;  /* 0x00001c8c01007387 */ /* 0x000fe20000100800 */
[----:B------:R-:W-:Y:S02]  /*fc50*/  IADD3 R49, P4, PT, R49, UR29, RZ ;  /* 0x0000001d31317c10 */ /* 0x000fe4000ff9e0ff */
[----:B------:R-:W-:Y:S01]  /*fc60*/  IADD3 R22, P1, PT, R22, UR29, RZ ;  /* 0x0000001d16167c10 */ /* 0x000fe2000ff3e0ff */
[----:B------:R-:W-:Y:S01]  /*fc70*/  STL [R1+0x14], R139 ;  /* 0x0000148b01007387 */ /* 0x000fe20000100800 */
[----:B------:R-:W-:-:S02]  /*fc80*/  IADD3.X R53, PT, PT, R53, UR35, RZ, P5, !PT ;  /* 0x0000002335357c10 */ /* 0x000fc4000affe4ff */
[----:B------:R-:W-:Y:S01]  /*fc90*/  IADD3 R36, P5, PT, R36, UR29, RZ ;  /* 0x0000001d24247c10 */ /* 0x000fe2000ffbe0ff */
[----:B------:R-:W-:Y:S01]  /*fca0*/  STL [R1+0xc], R138 ;  /* 0x00000c8a01007387 */ /* 0x000fe20000100800 */
[----:B------:R-:W-:Y:S02]  /*fcb0*/  IADD3.X R25, PT, PT, R25, UR35, RZ, P2, !PT ;  /* 0x0000002319197c10 */ /* 0x000fe400097fe4ff */
[----:B------:R-:W-:Y:S01]  /*fcc0*/  IADD3.X R51, PT, PT, R51, UR35, RZ, P4, !PT ;  /* 0x0000002333337c10 */ /* 0x000fe2000a7fe4ff */
[----:B------:R0:W-:Y:S01]  /*fcd0*/  STL [R1+0x4], R127 ;  /* 0x0000047f01007387 */ /* 0x0001e20000100800 */
[----:B------:R-:W-:Y:S02]  /*fce0*/  IADD3.X R23, PT, PT, R23, UR35, RZ, P1, !PT ;  /* 0x0000002317177c10 */ /* 0x000fe40008ffe4ff */
[----:B------:R-:W-:Y:S02]  /*fcf0*/  IADD3 R113, P2, PT, R113, UR29, RZ ;  /* 0x0000001d71717c10 */ /* 0x000fe4000ff5e0ff */
[----:B------:R-:W-:-:S02]  /*fd00*/  IADD3 R34, P4, PT, R34, UR29, RZ ;  /* 0x0000001d22227c10 */ /* 0x000fc4000ff9e0ff */
[----:B------:R-:W-:Y:S01]  /*fd10*/  IADD3 R111, P1, PT, R111, UR29, RZ ;  /* 0x0000001d6f6f7c10 */ /* 0x000fe2000ff3e0ff */
[----:B0-----:R-:W0:Y:S01]  /*fd20*/  S2R R127, SR_TID.X ;  /* 0x00000000007f7919 */ /* 0x001e220000002100 */
[----:B------:R-:W-:Y:S02]  /*fd30*/  IADD3.X R38, PT, PT, R38, UR35, RZ, P5, !PT ;  /* 0x0000002326267c10 */ /* 0x000fe4000affe4ff */
[----:B------:R-:W-:Y:S02]  /*fd40*/  IADD3 R20, P5, PT, R20, UR29, RZ ;  /* 0x0000001d14147c10 */ /* 0x000fe4000ffbe0ff */
[----:B------:R-:W-:Y:S02]  /*fd50*/  IADD3.X R114, PT, PT, R114, UR35, RZ, P2, !PT ;  /* 0x0000002372727c10 */ /* 0x000fe400097fe4ff */
[----:B------:R-:W-:Y:S02]  /*fd60*/  IADD3.X R35, PT, PT, R35, UR35, RZ, P4, !PT ;  /* 0x0000002323237c10 */ /* 0x000fe4000a7fe4ff */
[----:B------:R-:W-:-:S02]  /*fd70*/  IADD3.X R112, PT, PT, R112, UR35, RZ, P1, !PT ;  /* 0x0000002370707c10 */ /* 0x000fc40008ffe4ff */
[----:B------:R-:W-:Y:S01]  /*fd80*/  IADD3.X R85, PT, PT, R85, UR34, RZ, P3, !PT ;  /* 0x0000002255557c10 */ /* 0x000fe20009ffe4ff */
[----:B------:R-:W1:Y:S01]  /*fd90*/  SYNCS.PHASECHK.TRANS64.TRYWAIT P3, [UR15], R126 ;  /* 0x0000007eff0075a7 */ /* 0x000e62000806110f */
        /* <DEDUP_REMOVED lines=43> */
[----:B0-----:R-:W-:Y:S02]  /*10050*/  SHF.R.U32.HI R127, RZ, 0x6, R127 ;  /* 0x00000006ff7f7819 */ /* 0x001fe4000001167f */
[----:B------:R-:W-:Y:S02]  /*10060*/  IADD3.X R9, PT, PT, R9, UR34, RZ, P5, !PT ;  /* 0x0000002209097c10 */ /* 0x000fe4000affe4ff */
[----:B------:R-:W-:Y:S02]  /*10070*/  IADD3 R5, P5, PT, R5, UR28, RZ ;  /* 0x0000001c05057c10 */ /* 0x000fe4000ffbe0ff */
[----:B------:R-:W-:-:S02]  /*10080*/  IADD3.X R82, PT, PT, R82, UR34, RZ, P2, !PT ;  /* 0x0000002252527c10 */ /* 0x000fc400097fe4ff */
[----:B------:R-:W-:Y:S02]  /*10090*/  IADD3.X R65, PT, PT, R65, UR34, RZ, P4, !PT ;  /* 0x0000002241417c10 */ /* 0x000fe4000a7fe4ff */
[----:B------:R-:W-:Y:S02]  /*100a0*/  IADD3.X R101, PT, PT, R101, UR34, RZ, P1, !PT ;  /* 0x0000002265657c10 */ /* 0x000fe40008ffe4ff */
[----:B------:R-:W-:Y:S02]  /*100b0*/  IADD3 R78, P2, PT, R78, UR28, RZ ;  /* 0x0000001c4e4e7c10 */ /* 0x000fe4000ff5e0ff */
[----:B------:R-:W-:Y:S02]  /*100c0*/  IADD3 R62, P4, PT, R62, UR28, RZ ;  /* 0x0000001c3e3e7c10 */ /* 0x000fe4000ff9e0ff */
[----:B------:R-:W-:Y:S02]  /*100d0*/  IADD3 R92, P1, PT, R92, UR28, RZ ;  /* 0x0000001c5c5c7c10 */ /* 0x000fe4000ff3e0ff */
[----:B------:R-:W-:-:S02]  /*100e0*/  SGXT.U32 R127, R127, 0x1 ;  /* 0x000000017f7f781a */ /* 0x000fc40000000000 */
[----:B------:R-:W-:Y:S02]  /*100f0*/  IADD3.X R7, PT, PT, R7, UR34, RZ, P5, !PT ;  /* 0x0000002207077c10 */ /* 0x000fe4000affe4ff */
[----:B------:R-:W-:Y:S02]  /*10100*/  IADD3 R4, P5, PT, R4, UR28, RZ ;  /* 0x0000001c04047c10 */ /* 0x000fe4000ffbe0ff */
[----:B------:R-:W-:Y:S02]  /*10110*/  IADD3.X R79, PT, PT, R79, UR34, RZ, P2, !PT ;  /* 0x000000224f4f7c10 */ /* 0x000fe400097fe4ff */
[----:B------:R-:W-:Y:S02]  /*10120*/  IADD3.X R63, PT, PT, R63, UR34, RZ, P4, !PT ;  /* 0x000000223f3f7c10 */ /* 0x000fe4000a7fe4ff */
[----:B------:R-:W-:Y:S02]  /*10130*/  IADD3.X R93, PT, PT, R93, UR34, RZ, P1, !PT ;  /* 0x000000225d5d7c10 */ /* 0x000fe40008ffe4ff */
[----:B------:R-:W-:-:S02]  /*10140*/  IADD3 R76, P2, PT, R76, UR28, RZ ;  /* 0x0000001c4c4c7c10 */ /* 0x000fc4000ff5e0ff */
[----:B------:R-:W-:Y:S02]  /*10150*/  LOP3.LUT R127, R127, 0x8, RZ, 0xfc, !PT ;  /* 0x000000087f7f7812 */ /* 0x000fe400078efcff */
[----:B------:R-:W-:Y:S02]  /*10160*/  IADD3 R56, P4, PT, R56, UR28, RZ ;  /* 0x0000001c38387c10 */ /* 0x000fe4000ff9e0ff */
[----:B------:R-:W-:Y:S02]  /*10170*/  IADD3 R2, P1, PT, R2, UR28, RZ ;  /* 0x0000001c02027c10 */ /* 0x000fe4000ff3e0ff */
[----:B------:R-:W-:Y:S02]  /*10180*/  IADD3.X R6, PT, PT, R6, UR34, RZ, P5, !PT ;  /* 0x0000002206067c10 */ /* 0x000fe4000affe4ff */
[----:B------:R-:W-:Y:S02]  /*10190*/  ISETP.GE.AND P5, PT, R127, UR31, PT ;  /* 0x0000001f7f007c0c */ /* 0x000fe4000bfa6270 */
[----:B------:R-:W-:-:S02]  /*101a0*/  IADD3.X R77, PT, PT, R77, UR34, RZ, P2, !PT ;  /* 0x000000224d4d7c10 */ /* 0x000fc400097fe4ff */
[----:B------:R-:W-:Y:S02]  /*101b0*/  IADD3.X R57, PT, PT, R57, UR34, RZ, P4, !PT ;  /* 0x0000002239397c10 */ /* 0x000fe4000a7fe4ff */
[----:B------:R-:W-:Y:S02]  /*101c0*/  IADD3.X R3, PT, PT, R3, UR34, RZ, P1, !PT ;  /* 0x0000002203037c10 */ /* 0x000fe40008ffe4ff */
[----:B------:R-:W-:Y:S01]  /*101d0*/  PRMT R144, RZ, 0x7610, R144 ;  /* 0x00007610ff907816 */ /* 0x000fe20000000090 */
[----:B-1----:R-:W-:Y:S06]  /*101e0*/  @!P3 BRA `(.L_x_8) ;  /* 0x0000009c001cb947 */ /* 0x002fec0003800000 */
.L_x_16:
[----:B------:R-:W0:Y:S01]  /*101f0*/  S2R R127, SR_TID.X ;  /* 0x00000000007f7919 */ /* 0x000e220000002100 */
[----:B------:R-:W2:Y:S01]  /*10200*/  @!P0 LDG.E.U8 R144, desc[UR26][R2.64] ;  /* 0x0000001a02908981 */ /* 0x000ea2000c1e1100 */
[----:B------:R-:W-:Y:S02]  /*10210*/  PRMT R143, RZ, 0x7610, R143 ;  /* 0x00007610ff8f7816 */ /* 0x000fe4000000008f */
[----:B------:R-:W-:Y:S02]  /*10220*/  PRMT R142, RZ, 0x7610, R142 ;  /* 0x00007610ff8e7816 */ /* 0x000fe4000000008e */
[----:B0-----:R-:W-:-:S04]  /*10230*/  SHF.R.U32.HI R126, RZ, 0x6, R127 ;  /* 0x00000006ff7e7819 */ /* 0x001fc8000001167f */
[----:B------:R-:W-:-:S04]  /*10240*/  SGXT.U32 R126, R126, 0x1 ;  /* 0x000000017e7e781a */ /* 0x000fc80000000000 */
[----:B------:R-:W-:-:S04]  /*10250*/  LOP3.LUT R126, R126, 0x10, RZ, 0xfc, !PT ;  /* 0x000000107e7e7812 */ /* 0x000fc800078efcff */
[----:B------:R-:W-:Y:S01]  /*10260*/  ISETP.GE.AND P0, PT, R126, UR31, PT ;  /* 0x0000001f7e007c0c */ /* 0x000fe2000bf06270 */
[----:B------:R-:W-:Y:S01]  /*10270*/  @!P5 IMAD.MOV.U32 R126, RZ, RZ, R4 ;  /* 0x000000ffff7ed224 */ /* 0x000fe200078e0004 */
[----:B------:R-:W-:Y:S01]  /*10280*/  SHF.R.U32.HI R108, RZ, 0x6, R127 ;  /* 0x00000006ff6c7819 */ /* 0x000fe2000001167f */
[----:B------:R-:W-:-:S05]  /*10290*/  @!P5 IMAD.MOV.U32 R127, RZ, RZ, R6 ;  /* 0x000000ffff7fd224 */ /* 0x000fca00078e0006 */
[----:B------:R0:W3:Y:S05]  /*102a0*/  @!P5 LDG.E.U8 R143, desc[UR26][R126.64] ;  /* 0x0000001a7e8fd981 */ /* 0x0000ea000c1e1100 */
[----:B0-----:R-:W-:Y:S02]  /*102b0*/  @!P0 IMAD.MOV.U32 R126, RZ, RZ, R5 ;  /* 0x000000ffff7e8224 */ /* 0x001fe400078e0005 */
[----:B------:R-:W-:-:S05]  /*102c0*/  @!P0 IMAD.MOV.U32 R127, RZ, RZ, R7 ;  /* 0x000000ffff7f8224 */ /* 0x000fca00078e0007 */
[----:B------:R0:W4:Y:S02]  /*102d0*/  @!P0 LDG.E.U8 R142, desc[UR26][R126.64] ;  /* 0x0000001a7e8e8981 */ /* 0x000124000c1e1100 */
[----:B0-----:R-:W0:Y:S01]  /*102e0*/  S2R R127, SR_TID.X ;  /* 0x00000000007f7919 */ /* 0x001e220000002100 */
[----:B------:R-:W-:-:S04]  /*102f0*/  SGXT.U32 R108, R108, 0x1 ;  /* 0x000000016c6c781a */ /* 0x000fc80000000000 */
[----:B------:R-:W-:-:S04]  /*10300*/  LOP3.LUT R108, R108, 0x18, RZ, 0xfc, !PT ;  /* 0x000000186c6c7812 */ /* 0x000fc800078efcff */
[----:B------:R-:W-:Y:S02]  /*10310*/  ISETP.GE.AND P1, PT, R108, UR31, PT ;  /* 0x0000001f6c007c0c */ /* 0x000fe4000bf26270 */
[--C-:B0-----:R-:W-:Y:S02]  /*10320*/  SHF.R.U32.HI R126, RZ, 0x6, R127.reuse ;  /* 0x00000006ff7e7819 */ /* 0x101fe4000001167f */
[--C-:B------:R-:W-:Y:S02]  /*10330*/  SHF.R.U32.HI R108, RZ, 0x6, R127.reuse ;  /* 0x00000006ff6c7819 */ /* 0x100fe4000001167f */
[----:B------:R-:W-:-:S04]  /*10340*/  SHF.R.U32.HI R127, RZ, 0x6, R127 ;  /* 0x00000006ff7f7819 */ /* 0x000fc8000001167f */
[----:B------:R-:W-:-:S04]  /*10350*/  SGXT.U32 R127, R127, 0x1 ;  /* 0x000000017f7f781a */ /* 0x000fc80000000000 */
[----:B------:R-:W-:-:S04]  /*10360*/  LOP3.LUT R127, R127, 0x2, RZ, 0xfc, !PT ;  /* 0x000000027f7f7812 */ /* 0x000fc800078efcff */
[----:B------:R-:W-:Y:S02]  /*10370*/  ISETP.GE.AND P0, PT, R127, UR31, PT ;  /* 0x0000001f7f007c0c */ /* 0x000fe4000bf06270 */
[----:B------:R-:W0:Y:S01]  /*10380*/  S2R R127, SR_TID.X ;  /* 0x00000000007f7919 */ /* 0x000e220000002100 */
[----:B------:R-:W-:Y:S02]  /*10390*/  SGXT.U32 R108, R108, 0x1 ;  /* 0x000000016c6c781a */ /* 0x000fe40000000000 */
[----:B------:R-:W-:Y:S02]  /*103a0*/  PRMT R141, RZ, 0x7610, R141 ;  /* 0x00007610ff8d7816 */ /* 0x000fe4000000008d */
[----:B------:R-:W-:Y:S02]  /*103b0*/  LOP3.LUT R108, R108, 0x20, RZ, 0xfc, !PT ;  /* 0x000000206c6c7812 */ /* 0x000fe400078efcff */
[----:B------:R-:W-:Y:S02]  /*103c0*/  SGXT.U32 R126, R126, 0x1 ;  /* 0x000000017e7e781a */ /* 0x000fe40000000000 */
[----:B------:R-:W5:Y:S01]  /*103d0*/  @!P1 LDG.E.U8 R141, desc[UR26][R8.64] ;  /* 0x0000001a088d9981 */ /* 0x000f62000c1e1100 */
[----:B------:R-:W-:-:S02]  /*103e0*/  ISETP.GE.AND P1, PT, R108, UR31, PT ;  /* 0x0000001f6c007c0c */ /* 0x000fc4000bf26270 */
[----:B------:R-:W-:Y:S02]  /*103f0*/  LOP3.LUT R126, R126, 0x28, RZ, 0xfc, !PT ;  /* 0x000000287e7e7812 */ /* 0x000fe400078efcff */
[----:B------:R-:W-:Y:S02]  /*10400*/  PRMT R139, RZ, 0x7610, R139 ;  /* 0x00007610ff8b7816 */ /* 0x000fe4000000008b */
[----:B------:R-:W-:Y:S02]  /*10410*/  ISETP.GE.AND P2, PT, R126, UR31, PT ;  /* 0x0000001f7e007c0c */ /* 0x000fe4000bf46270 */
[----:B------:R-:W-:Y:S02]  /*10420*/  PRMT R178, RZ, 0x7610, R178 ;  /* 0x00007610ffb27816 */ /* 0x000fe400000000b2 */
[----:B------:R-:W2:Y:S01]  /*10430*/  @!P0 LDG.E.U8 R139, desc[UR26][R56.64] ;  /* 0x0000001a388b8981 */ /* 0x000ea2000c1e1100 */
[----:B0-----:R-:W-:-:S04]  /*10440*/  SHF.R.U32.HI R127, RZ, 0x6, R127 ;  /* 0x00000006ff7f7819 */ /* 0x001fc8000001167f */
[----:B------:R-:W-:-:S04]  /*10450*/  SGXT.U32 R127, R127, 0x1 ;  /* 0x000000017f7f781a */ /* 0x000fc80000000000 */
[----:B------:R-:W-:Y:S01]  /*10460*/  LOP3.LUT R127, R127, 0x30, RZ, 0xfc, !PT ;  /* 0x000000307f7f7812 */ /* 0x000fe200078efcff */
[----:B------:R-:W-:-:S03]  /*10470*/  @!P1 IMAD.MOV.U32 R126, RZ, RZ, R10 ;  /* 0x000000ffff7e9224 */ /* 0x000fc600078e000a */
[----:B------:R-:W-:Y:S01]  /*10480*/  ISETP.GE.AND P0, PT, R127, UR31, PT ;  /* 0x0000001f7f007c0c */ /* 0x000fe2000bf06270 */
[----:B------:R-:W-:Y:S01]  /*10490*/  @!P1 IMAD.MOV.U32 R127, RZ, RZ, R12 ;  /* 0x000000ffff7f9224 */ /* 0x000fe200078e000c */
[----:B------:R-:W-:-:S04]  /*104a0*/  PRMT R140, RZ, 0x7610, R140 ;  /* 0x00007610ff8c7816 */ /* 0x000fc8000000008c */
[----:B------:R0:W2:Y:S02]  /*104b0*/  @!P1 LDG.E.U8 R178, desc[UR26][R126.64] ;  /* 0x0000001a7eb29981 */ /* 0x0000a4000c1e1100 */
[----:B0-----:R-:W-:Y:S02]  /*104c0*/  @!P2 IMAD.MOV.U32 R126, RZ, RZ, R11 ;  /* 0x000000ffff7ea224 */ /* 0x001fe400078e000b */
[----:B------:R-:W-:-:S05]  /*104d0*/  @!P2 IMAD.MOV.U32 R127, RZ, RZ, R13 ;  /* 0x000000ffff7fa224 */ /* 0x000fca00078e000d */
[----:B------:R0:W2:Y:S02]  /*104e0*/  @!P2 LDG.E.U8 R140, desc[UR26][R126.64] ;  /* 0x0000001a7e8ca981 */ /* 0x0000a4000c1e1100 */
[----:B0-----:R-:W0:Y:S01]  /*104f0*/  S2R R127, SR_TID.X ;  /* 0x00000000007f7919 */ /* 0x001e220000002100 */
[----:B------:R-:W-:-:S06]  /*10500*/  PRMT R176, RZ, 0x7610, R176 ;  /* 0x00007610ffb07816 */ /* 0x000fcc00000000b0 */
[----:B------:R-:W2:Y:S01]  /*10510*/  @!P0 LDG.E.U8 R176, desc[UR26][R14.64] ;  /* 0x0000001a0eb08981 */ /* 0x000ea2000c1e1100 */
[----:B0-----:R-:W-:-:S04]  /*10520*/  SHF.R.U32.HI R126, RZ, 0x6, R127 ;  /* 0x00000006ff7e7819 */ /* 0x001fc8000001167f */
[----:B------:R-:W-:-:S04]  /*10530*/  SGXT.U32 R126, R126, 0x1 ;  /* 0x000000017e7e781a */ /* 0x000fc80000000000 */
[----:B------:R-:W-:-:S04]  /*10540*/  LOP3.LUT R126, R126, 0x38, RZ, 0xfc, !PT ;  /* 0x000000387e7e7812 */ /* 0x000fc800078efcff */
[----:B------:R-:W-:Y:S02]  /*10550*/  ISETP.GE.AND P1, PT, R126, UR31, PT ;  /* 0x0000001f7e007c0c */ /* 0x000fe4000bf26270 */
[----:B------:R-:W-:-:S04]  /*10560*/  SHF.R.U32.HI R126, RZ, 0x6, R127 ;  /* 0x00000006ff7e7819 */ /* 0x000fc8000001167f */
[----:B------:R-:W-:-:S04]  /*10570*/  SGXT.U32 R126, R126, 0x1 ;  /* 0x000000017e7e781a */ /* 0x000fc80000000000 */
[----:B------:R-:W-:-:S04]  /*10580*/  LOP3.LUT R126, R126, 0x4, RZ, 0xfc, !PT ;  /* 0x000000047e7e7812 */ /* 0x000fc800078efcff */
[----:B------:R-:W-:Y:S02]  /*10590*/  ISETP.GE.AND P0, PT, R126, UR31, PT ;  /* 0x0000001f7e007c0c */ /* 0x000fe4000bf06270 */
[----:B------:R-:W-:Y:S02]  /*105a0*/  SHF.R.U32.HI R126, RZ, 0x6, R127 ;  /* 0x00000006ff7e7819 */ /* 0x000fe4000001167f */
[----:B------:R-:W-:Y:S02]  /*105b0*/  PRMT R169, RZ, 0x7610, R169 ;  /* 0x00007610ffa97816 */ /* 0x000fe400000000a9 */
[----:B------:R-:W-:-:S04]  /*105c0*/  SGXT.U32 R126, R126, 0x1 ;  /* 0x000000017e7e781a */ /* 0x000fc80000000000 */
[----:B------:R-:W-:Y:S01]  /*105d0*/  LOP3.LUT R126, R126, 0xa, RZ, 0xfc, !PT ;  /* 0x0000000a7e7e7812 */ /* 0x000fe200078efcff */
[----:B------:R-:W2:Y:S03]  /*105e0*/  @!P1 LDG.E.U8 R169, desc[UR26][R16.64] ;  /* 0x0000001a10a99981 */ /* 0x000ea6000c1e1100 */
[----:B------:R-:W-:Y:S02]  /*105f0*/  ISETP.GE.AND P1, PT, R126, UR31, PT ;  /* 0x0000001f7e007c0c */ /* 0x000fe4000bf26270 */
[----:B------:R-:W-:Y:S02]  /*10600*/  SHF.R.U32.HI R126, RZ, 0x6, R127 ;  /* 0x00000006ff7e7819 */ /* 0x000fe4000001167f */
[----:B------:R-:W-:Y:S02]  /*10610*/  PRMT R138, RZ, 0x7610, R138 ;  /* 0x00007610ff8a7816 */ /* 0x000fe4000000008a */
[----:B------:R-:W-:-:S04]  /*10620*/  SGXT.U32 R126, R126, 0x1 ;  /* 0x000000017e7e781a */ /* 0x000fc80000000000 */
[----:B------:R-:W-:Y:S01]  /*10630*/  LOP3.LUT R126, R126, 0x12, RZ, 0xfc, !PT ;  /* 0x000000127e7e7812 */ /* 0x000fe200078efcff */
[----:B------:R-:W2:Y:S03]  /*10640*/  @!P0 LDG.E.U8 R138, desc[UR26][R76.64] ;  /* 0x0000001a4c8a8981 */ /* 0x000ea6000c1e1100 */
[----:B------:R-:W-:Y:S02]  /*10650*/  ISETP.GE.AND P0, PT, R126, UR31, PT ;  /* 0x0000001f7e007c0c */ /* 0x000fe4000bf06270 */
[----:B------:R-:W0:Y:S01]  /*10660*/  S2R R126, SR_TID.X ;  /* 0x00000000007e7919 */ /* 0x000e220000002100 */
[----:B------:R-:W-:Y:S02]  /*10670*/  SHF.R.U32.HI R127, RZ, 0x6, R127 ;  /* 0x00000006ff7f7819 */ /* 0x000fe4000001167f */
[----:B------:R-:W-:Y:S02]  /*10680*/  PRMT R175, RZ, 0x7610, R175 ;  /* 0x00007610ffaf7816 */ /* 0x000fe400000000af */
[----:B------:R-:W-:-:S04]  /*10690*/  SGXT.U32 R127, R127, 0x1 ;  /* 0x000000017f7f781a */ /* 0x000fc80000000000 */
[----:B------:R-:W-:Y:S01]  /*106a0*/  LOP3.LUT R127, R127, 0x1a, RZ, 0xfc, !PT ;  /* 0x0000001a7f7f7812 */ /* 0x000fe200078efcff */
[----:B------:R-:W2:Y:S03]  /*106b0*/  @!P1 LDG.E.U8 R175, desc[UR26][R62.64] ;  /* 0x0000001a3eaf9981 */ /* 0x000ea6000c1e1100 */
[----:B------:R-:W-:Y:S02]  /*106c0*/  ISETP.GE.AND P1, PT, R127, UR31, PT ;  /* 0x0000001f7f007c0c */ /* 0x000fe4000bf26270 */
[----:B------:R-:W-:-:S06]  /*106d0*/  PRMT R174, RZ, 0x7610, R174 ;  /* 0x00007610ffae7816 */ /* 0x000fcc00000000ae */
[----:B------:R-:W2:Y:S01]  /*106e0*/  @!P0 LDG.E.U8 R174, desc[UR26][R64.64] ;  /* 0x0000001a40ae8981 */ /* 0x000ea2000c1e1100 */
[----:B0-----:R-:W-:-:S04]  /*106f0*/  SHF.R.U32.HI R127, RZ, 0x6, R126 ;  /* 0x00000006ff7f7819 */ /* 0x001fc8000001167e */
        /* <DEDUP_REMOVED lines=31> */
[----:B------:R-:W2:Y:S01]  /*108f0*/  @!P1 LDG.E.U8 R177, desc[UR26][R74.64] ;  /* 0x0000001a4ab19981 */ /* 0x000ea2000c1e1100 */
[----:B------:R-:W-:Y:S02]  /*10900*/  SHF.R.U32.HI R126, RZ, 0x6, R126 ;  /* 0x00000006ff7e7819 */ /* 0x000fe4000001167e */
[----:B------:R-:W-:Y:S02]  /*10910*/  ISETP.GE.AND P1, PT, R127, UR31, PT ;  /* 0x0000001f7f007c0c */ /* 0x000fe4000bf26270 */
[----:B------:R-:W-:Y:S02]  /*10920*/  SGXT.U32 R126, R126, 0x1 ;  /* 0x000000017e7e781a */ /* 0x000fe40000000000 */
[----:B------:R-:W-:Y:S02]  /*10930*/  PRMT R168, RZ, 0x7610, R168 ;  /* 0x00007610ffa87816 */ /* 0x000fe400000000a8 */
[----:B------:R-:W-:-:S02]  /*10940*/  LOP3.LUT R126, R126, 0x1c, RZ, 0xfc, !PT ;  /* 0x0000001c7e7e7812 */ /* 0x000fc400078efcff */
[----:B------:R-:W-:Y:S02]  /*10950*/  PRMT R167, RZ, 0x7610, R167 ;  /* 0x00007610ffa77816 */ /* 0x000fe400000000a7 */
[----:B------:R-:W2:Y:S01]  /*10960*/  @!P0 LDG.E.U8 R168, desc[UR26][R78.64] ;  /* 0x0000001a4ea88981 */ /* 0x000ea2000c1e1100 */
[----:B------:R-:W-:Y:S02]  /*10970*/  ISETP.GE.AND P0, PT, R126, UR31, PT ;  /* 0x0000001f7e007c0c */ /* 0x000fe4000bf06270 */
[----:B------:R-:W-:Y:S02]  /*10980*/  @!P1 IMAD.MOV.U32 R126, RZ, RZ, R80 ;  /* 0x000000ffff7e9224 */ /* 0x000fe400078e0050 */
[----:B------:R-:W-:-:S05]  /*10990*/  @!P1 IMAD.MOV.U32 R127, RZ, RZ, R82 ;  /* 0x000000ffff7f9224 */ /* 0x000fca00078e0052 */
[----:B------:R0:W2:Y:S02]  /*109a0*/  @!P1 LDG.E.U8 R167, desc[UR26][R126.64] ;  /* 0x0000001a7ea79981 */ /* 0x0000a4000c1e1100 */
[----:B0-----:R-:W0:Y:S01]  /*109b0*/  S2R R127, SR_TID.X ;  /* 0x00000000007f7919 */ /* 0x001e220000002100 */
[----:B------:R-:W-:Y:S01]  /*109c0*/  PRMT R166, RZ, 0x7610, R166 ;  /* 0x00007610ffa67816 */ /* 0x000fe200000000a6 */
[----:B------:R-:W-:Y:S01]  /*109d0*/  @!P0 IMAD.MOV.U32 R126, RZ, RZ, R81 ;  /* 0x000000ffff7e8224 */ /* 0x000fe200078e0051 */
[----:B0-----:R-:W-:-:S04]  /*109e0*/  SHF.R.U32.HI R127, RZ, 0x6, R127 ;  /* 0x00000006ff7f7819 */ /* 0x001fc8000001167f */
[----:B------:R-:W-:-:S04]  /*109f0*/  SGXT.U32 R127, R127, 0x1 ;  /* 0x000000017f7f781a */ /* 0x000fc80000000000 */
[----:B------:R-:W-:-:S04]  /*10a00*/  LOP3.LUT R127, R127, 0x24, RZ, 0xfc, !PT ;  /* 0x000000247f7f7812 */ /* 0x000fc800078efcff */
[----:B------:R-:W-:Y:S01]  /*10a10*/  ISETP.GE.AND P1, PT, R127, UR31, PT ;  /* 0x0000001f7f007c0c */ /* 0x000fe2000bf26270 */
[----:B------:R-:W-:-:S05]  /*10a20*/  @!P0 IMAD.MOV.U32 R127, RZ, RZ, R83 ;  /* 0x000000ffff7f8224 */ /* 0x000fca00078e0053 */
[----:B------:R0:W2:Y:S02]  /*10a30*/  @!P0 LDG.E.U8 R166, desc[UR26][R126.64] ;  /* 0x0000001a7ea68981 */ /* 0x0000a4000c1e1100 */
[----:B0-----:R-:W0:Y:S01]  /*10a40*/  S2R R127, SR_TID.X ;  /* 0x00000000007f7919 */ /* 0x001e220000002100 */
[----:B------:R-:W-:Y:S02]  /*10a50*/  PRMT R165, RZ, 0x7610, R165 ;  /* 0x00007610ffa57816 */ /* 0x000fe400000000a5 */
[----:B------:R-:W-:-:S04]  /*10a60*/  PRMT R164, RZ, 0x7610, R164 ;  /* 0x00007610ffa47816 */ /* 0x000fc800000000a4 */
[----:B------:R-:W3:Y:S01]  /*10a70*/  @!P1 LDG.E.U8 R165, desc[UR26][R84.64] ;  /* 0x0000001a54a59981 */ /* 0x000ee2000c1e1100 */
[----:B0-----:R-:W-:-:S04]  /*10a80*/  SHF.R.U32.HI R126, RZ, 0x6, R127 ;  /* 0x00000006ff7e7819 */ /* 0x001fc8000001167f */
[----:B------:R-:W-:-:S04]  /*10a90*/  SGXT.U32 R126, R126, 0x1 ;  /* 0x000000017e7e781a */ /* 0x000fc80000000000 */
[----:B------:R-:W-:Y:S02]  /*10aa0*/  LOP3.LUT R126, R126, 0x2c, RZ, 0xfc, !PT ;  /* 0x0000002c7e7e7812 */ /* 0x000fe400078efcff */
[----:B------:R-:W-:Y:S02]  /*10ab0*/  SHF.R.U32.HI R127, RZ, 0x6, R127 ;  /* 0x00000006ff7f7819 */ /* 0x000fe4000001167f */
[----:B------:R-:W-:Y:S02]  /*10ac0*/  ISETP.GE.AND P0, PT, R126, UR31, PT ;  /* 0x0000001f7e007c0c */ /* 0x000fe4000bf06270 */
[----:B------:R-:W-:-:S04]  /*10ad0*/  SGXT.U32 R127, R127, 0x1 ;  /* 0x000000017f7f781a */ /* 0x000fc80000000000 */
[----:B------:R-:W-:-:S04]  /*10ae0*/  LOP3.LUT R127, R127, 0x34, RZ, 0xfc, !PT ;  /* 0x000000347f7f7812 */ /* 0x000fc800078efcff */
[----:B------:R-:W-:-:S03]  /*10af0*/  ISETP.GE.AND P1, PT, R127, UR31, PT ;  /* 0x0000001f7f007c0c */ /* 0x000fc6000bf26270 */
[----:B------:R-:W-:Y:S02]  /*10b00*/  @!P0 IMAD.MOV.U32 R126, RZ, RZ, R86 ;  /* 0x000000ffff7e8224 */ /* 0x000fe400078e0056 */
[----:B------:R-:W-:-:S05]  /*10b10*/  @!P0 IMAD.MOV.U32 R127, RZ, RZ, R88 ;  /* 0x000000ffff7f8224 */ /* 0x000fca00078e0058 */
[----:B------:R0:W3:Y:S02]  /*10b20*/  @!P0 LDG.E.U8 R164, desc[UR26][R126.64] ;  /* 0x0000001a7ea48981 */ /* 0x0000e4000c1e1100 */
        /* <DEDUP_REMOVED lines=8> */
[----:B------:R0:W4:Y:S02]  /*10bb0*/  @!P1 LDG.E.U8 R163, desc[UR26][R126.64] ;  /* 0x0000001a7ea39981 */ /* 0x000124000c1e1100 */
[----:B0-----:R-:W0:Y:S01]  /*10bc0*/  S2R R127, SR_TID.X ;  /* 0x00000000007f7919 */ /* 0x001e220000002100 */
[----:B------:R-:W-:Y:S02]  /*10bd0*/  PRMT R161, RZ, 0x7610, R161 ;  /* 0x00007610ffa17816 */ /* 0x000fe400000000a1 */
[----:B------:R-:W-:Y:S02]  /*10be0*/  PRMT R160, RZ, 0x7610, R160 ;  /* 0x00007610ffa07816 */ /* 0x000fe400000000a0 */
[----:B0-----:R-:W-:-:S04]  /*10bf0*/  SHF.R.U32.HI R126, RZ, 0x6, R127 ;  /* 0x00000006ff7e7819 */ /* 0x001fc8000001167f */
[----:B------:R-:W-:-:S04]  /*10c00*/  SGXT.U32 R126, R126, 0x1 ;  /* 0x000000017e7e781a */ /* 0x000fc80000000000 */
[----:B------:R-:W-:-:S04]  /*10c10*/  LOP3.LUT R126, R126, 0x6, RZ, 0xfc, !PT ;  /* 0x000000067e7e7812 */ /* 0x000fc800078efcff */
[----:B------:R-:W-:Y:S02]  /*10c20*/  ISETP.GE.AND P0, PT, R126, UR31, PT ;  /* 0x0000001f7e007c0c */ /* 0x000fe4000bf06270 */
[----:B------:R-:W-:-:S04]  /*10c30*/  LEA.HI R126, R127, 0xe, RZ, 0x1a ;  /* 0x0000000e7f7e7811 */ /* 0x000fc800078fd0ff */
[----:B------:R-:W-:Y:S02]  /*10c40*/  ISETP.GE.AND P1, PT, R126, UR31, PT ;  /* 0x0000001f7e007c0c */ /* 0x000fe4000bf26270 */
[----:B------:R-:W-:-:S04]  /*10c50*/  SHF.R.U32.HI R126, RZ, 0x6, R127 ;  /* 0x00000006ff7e7819 */ /* 0x000fc8000001167f */
[----:B------:R-:W-:Y:S01]  /*10c60*/  SGXT.U32 R126, R126, 0x1 ;  /* 0x000000017e7e781a */ /* 0x000fe20000000000 */
[----:B------:R-:W5:Y:S03]  /*10c70*/  @!P0 LDG.E.U8 R161, desc[UR26][R92.64] ;  /* 0x0000001a5ca18981 */ /* 0x000f66000c1e1100 */
[----:B------:R-:W-:-:S03]  /*10c80*/  LOP3.LUT R126, R126, 0x16, RZ, 0xfc, !PT ;  /* 0x000000167e7e7812 */ /* 0x000fc600078efcff */
[----:B------:R-:W5:Y:S01]  /*10c90*/  @!P1 LDG.E.U8 R160, desc[UR26][R100.64] ;  /* 0x0000001a64a09981 */ /* 0x000f62000c1e1100 */
[----:B------:R-:W-:Y:S02]  /*10ca0*/  ISETP.GE.AND P0, PT, R126, UR31, PT ;  /* 0x0000001f7e007c0c */ /* 0x000fe4000bf06270 */
[----:B------:R-:W-:-:S04]  /*10cb0*/  LEA.HI R126, R127, 0x1e, RZ, 0x1a ;  /* 0x0000001e7f7e7811 */ /* 0x000fc800078fd0ff */
[----:B------:R-:W-:Y:S02]  /*10cc0*/  ISETP.GE.AND P1, PT, R126, UR31, PT ;  /* 0x0000001f7e007c0c */ /* 0x000fe4000bf26270 */
[----:B------:R-:W-:Y:S02]  /*10cd0*/  SHF.R.U32.HI R126, RZ, 0x6, R127 ;  /* 0x00000006ff7e7819 */ /* 0x000fe4000001167f */
[----:B------:R-:W-:Y:S02]  /*10ce0*/  PRMT R159, RZ, 0x7610, R159 ;  /* 0x00007610ff9f7816 */ /* 0x000fe4000000009f */
[----:B------:R-:W-:-:S04]  /*10cf0*/  SGXT.U32 R126, R126, 0x1 ;  /* 0x000000017e7e781a */ /* 0x000fc80000000000 */
[----:B------:R-:W-:Y:S01]  /*10d00*/  LOP3.LUT R126, R126, 0x26, RZ, 0xfc, !PT ;  /* 0x000000267e7e7812 */ /* 0x000fe200078efcff */
[----:B------:R-:W5:Y:S03]  /*10d10*/  @!P0 LDG.E.U8 R159, desc[UR26][R94.64] ;  /* 0x0000001a5e9f8981 */ /* 0x000f66000c1e1100 */
[----:B------:R-:W-:Y:S02]  /*10d20*/  ISETP.GE.AND P0, PT, R126, UR31, PT ;  /* 0x0000001f7e007c0c */ /* 0x000fe4000bf06270 */
[----:B------:R-:W0:Y:S01]  /*10d30*/  S2R R126, SR_TID.X ;  /* 0x00000000007e7919 */ /* 0x000e220000002100 */
[----:B------:R-:W-:Y:S02]  /*10d40*/  PRMT R158, RZ, 0x7610, R158 ;  /* 0x00007610ff9e7816 */ /* 0x000fe4000000009e */
[----:B------:R-:W-:-:S04]  /*10d50*/  LEA.HI R127, R127, 0x2e, RZ, 0x1a ;  /* 0x0000002e7f7f7811 */ /* 0x000fc800078fd0ff */
[----:B------:R-:W5:Y:S01]  /*10d60*/  @!P1 LDG.E.U8 R158, desc[UR26][R102.64] ;  /* 0x0000001a669e9981 */ /* 0x000f62000c1e1100 */
[----:B------:R-:W-:Y:S02]  /*10d70*/  ISETP.GE.AND P1, PT, R127, UR31, PT ;  /* 0x0000001f7f007c0c */ /* 0x000fe4000bf26270 */
[----:B------:R-:W1:Y:S01]  /*10d80*/  S2R R127, SR_TID.X ;  /* 0x00000000007f7919 */ /* 0x000e620000002100 */
[----:B------:R-:W-:Y:S02]  /*10d90*/  PRMT R157, RZ, 0x7610, R157 ;  /* 0x00007610ff9d7816 */ /* 0x000fe4000000009d */
[----:B------:R-:W-:-:S04]  /*10da0*/  PRMT R156, RZ, 0x7610, R156 ;  /* 0x00007610ff9c7816 */ /* 0x000fc8000000009c */
[----:B------:R-:W5:Y:S04]  /*10db0*/  @!P0 LDG.E.U8 R157, desc[UR26][R96.64] ;  /* 0x0000001a609d8981 */ /* 0x000f68000c1e1100 */
[----:B------:R-:W5:Y:S01]  /*10dc0*/  @!P1 LDG.E.U8 R156, desc[UR26][R104.64] ;  /* 0x0000001a689c9981 */ /* 0x000f62000c1e1100 */
[----:B0-----:R-:W-:-:S04]  /*10dd0*/  SHF.R.U32.HI R126, RZ, 0x6, R126 ;  /* 0x00000006ff7e7819 */ /* 0x001fc8000001167e */
[----:B------:R-:W-:-:S04]  /*10de0*/  SGXT.U32 R126, R126, 0x1 ;  /* 0x000000017e7e781a */ /* 0x000fc80000000000 */
[----:B------:R-:W-:-:S04]  /*10df0*/  LOP3.LUT R126, R126, 0x36, RZ, 0xfc, !PT ;  /* 0x000000367e7e7812 */ /* 0x000fc800078efcff */
[----:B------:R-:W-:Y:S02]  /*10e00*/  ISETP.GE.AND P0, PT, R126, UR31, PT ;  /* 0x0000001f7e007c0c */ /* 0x000fe4000bf06270 */
[----:B-1----:R-:W-:-:S04]  /*10e10*/  LEA.HI R126, R127, 0x3e, RZ, 0x1a ;  /* 0x0000003e7f7e7811 */ /* 0x002fc800078fd0ff */
[----:B------:R-:W-:Y:S02]  /*10e20*/  ISETP.GE.AND P1, PT, R126, UR31, PT ;  /* 0x0000001f7e007c0c */ /* 0x000fe4000bf26270 */
[----:B------:R-:W-:Y:S02]  /*10e30*/  PRMT R162, RZ, 0x7610, R162 ;  /* 0x00007610ffa27816 */ /* 0x000fe400000000a2 */
[----:B------:R-:W-:Y:S02]  /*10e40*/  PRMT R155, RZ, 0x7610, R155 ;  /* 0x00007610ff9b7816 */ /* 0x000fe4000000009b */
[----:B------:R-:W-:Y:S02]  /*10e50*/  PRMT R154, RZ, 0x7610, R154 ;  /* 0x00007610ff9a7816 */ /* 0x000fe4000000009a */
[----:B------:R-:W5:Y:S04]  /*10e60*/  @!P2 LDG.E.U8 R162, desc[UR26][R90.64] ;  /* 0x0000001a5aa2a981 */ /* 0x000f68000c1e1100 */
[----:B------:R-:W5:Y:S04]  /*10e70*/  @!P0 LDG.E.U8 R155, desc[UR26][R98.64] ;  /* 0x0000001a629b8981 */ /* 0x000f68000c1e1100 */
[----:B------:R-:W5:Y:S01]  /*10e80*/  @!P1 LDG.E.U8 R154, desc[UR26][R106.64] ;  /* 0x0000001a6a9a9981 */ /* 0x000f62000c1e1100 */
[----:B------:R-:W-:-:S04]  /*10e90*/  LOP3.LUT R126, R127, 0x3f, RZ, 0xc0, !PT ;  /* 0x0000003f7f7e7812 */ /* 0x000fc800078ec0ff */
[----:B------:R-:W-:Y:S02]  /*10ea0*/  ISETP.GE.AND P0, PT, R126, UR31, PT ;  /* 0x0000001f7e007c0c */ /* 0x000fe4000bf06270 */
[----:B------:R-:W-:Y:S01]  /*10eb0*/  LOP3.LUT R126, R127, 0x7f, RZ, 0xc0, !PT ;  /* 0x0000007f7f7e7812 */ /* 0x000fe200078ec0ff */
[----:B------:R-:W-:Y:S01]  /*10ec0*/  BAR.SYNC.DEFER_BLOCKING 0x0 ;  /* 0x0000000000007b1d */ /* 0x000fe20000010000 */
[----:B------:R-:W-:-:S09]  /*10ed0*/  PRMT R146, RZ, 0x7610, R146 ;  /* 0x00007610ff927816 */ /* 0x000fd20000000092 */
[----:B------:R-:W-:Y:S01]  /*10ee0*/  @!P0 IMAD.MOV.U32 R127, RZ, RZ, R125 ;  /* 0x000000ffff7f8224 */ /* 0x000fe200078e007d */
[----:B--2---:R0:W-:Y:S02]  /*10ef0*/  STS.U8 [R126+UR12+0x9000], R144 ;  /* 0x009000907e007988 */ /* 0x0041e4000800000c */
[----:B0-----:R-:W-:-:S05]  /*10f00*/  @!P0 IMAD.MOV.U32 R126, RZ, RZ, R128 ;  /* 0x000000ffff7e8224 */ /* 0x001fca00078e0080 */
[----:B------:R0:W2:Y:S02]  /*10f10*/  @!P0 LDG.E.U8 R146, desc[UR26][R126.64] ;  /* 0x0000001a7e928981 */ /* 0x0000a4000c1e1100 */
[----:B0-----:R-:W0:Y:S01]  /*10f20*/  S2R R127, SR_TID.X ;  /* 0x00000000007f7919 */ /* 0x001e220000002100 */
[----:B------:R-:W-:Y:S01]  /*10f30*/  PRMT R145, RZ, 0x7610, R145 ;  /* 0x00007610ff917816 */ /* 0x000fe20000000091 */
[----:B------:R-:W-:Y:S01]  /*10f40*/  @!P0 IMAD.MOV.U32 R126, RZ, RZ, R136 ;  /* 0x000000ffff7e8224 */ /* 0x000fe200078e0088 */
[----:B0-----:R-:W-:-:S05]  /*10f50*/  LOP3.LUT R127, R127, 0x7f, RZ, 0xc0, !PT ;  /* 0x0000007f7f7f7812 */ /* 0x001fca00078ec0ff */
[----:B---3--:R0:W-:Y:S02]  /*10f60*/  STS.U8 [R127+UR12+0x9200], R143 ;  /* 0x0092008f7f007988 */ /* 0x0081e4000800000c */
[----:B0-----:R-:W-:-:S05]  /*10f70*/  @!P0 IMAD.MOV.U32 R127, RZ, RZ, R135 ;  /* 0x000000ffff7f8224 */ /* 0x001fca00078e0087 */
[----:B------:R0:W3:Y:S02]  /*10f80*/  @!P0 LDG.E.U8 R145, desc[UR26][R126.64] ;  /* 0x0000001a7e918981 */ /* 0x0000e4000c1e1100 */
[----:B0-----:R-:W0:Y:S01]  /*10f90*/  S2R R127, SR_TID.X ;  /* 0x00000000007f7919 */ /* 0x001e220000002100 */
[----:B------:R-:W-:Y:S01]  /*10fa0*/  PRMT R144, RZ, 0x7610, R144 ;  /* 0x00007610ff907816 */ /* 0x000fe20000000090 */
[----:B------:R-:W-:Y:S01]  /*10fb0*/  @!P0 IMAD.MOV.U32 R126, RZ, RZ, R185 ;  /* 0x000000ffff7e8224 */ /* 0x000fe200078e00b9 */
[----:B0-----:R-:W-:-:S05]  /*10fc0*/  LOP3.LUT R127, R127, 0x7f, RZ, 0xc0, !PT ;  /* 0x0000007f7f7f7812 */ /* 0x001fca00078ec0ff */
[----:B----4-:R0:W-:Y:S02]  /*10fd0*/  STS.U8 [R127+UR12+0x9400], R142 ;  /* 0x0094008e7f007988 */ /* 0x0101e4000800000c */
[----:B0-----:R-:W-:-:S05]  /*10fe0*/  @!P0 IMAD.MOV.U32 R127, RZ, RZ, R184 ;  /* 0x000000ffff7f8224 */ /* 0x001fca00078e00b8 */
[----:B------:R0:W4:Y:S02]  /*10ff0*/  @!P0 LDG.E.U8 R144, desc[UR26][R126.64] ;  /* 0x0000001a7e908981 */ /* 0x000124000c1e1100 */
[----:B0-----:R-:W0:Y:S01]  /*11000*/  S2R R127, SR_TID.X ;  /* 0x00000000007f7919 */ /* 0x001e220000002100 */
[----:B------:R-:W-:Y:S01]  /*11010*/  PRMT R143, RZ, 0x7610, R143 ;  /* 0x00007610ff8f7816 */ /* 0x000fe2000000008f */
[----:B------:R-:W-:Y:S01]  /*11020*/  @!P0 IMAD.MOV.U32 R126, RZ, RZ, R193 ;  /* 0x000000ffff7e8224 */ /* 0x000fe200078e00c1 */
[----:B0-----:R-:W-:-:S05]  /*11030*/  LOP3.LUT R127, R127, 0x7f, RZ, 0xc0, !PT ;  /* 0x0000007f7f7f7812 */ /* 0x001fca00078ec0ff */
[----:B-----5:R0:W-:Y:S02]  /*11040*/  STS.U8 [R127+UR12+0x9600], R141 ;  /* 0x0096008d7f007988 */ /* 0x0201e4000800000c */
[----:B0-----:R-:W-:-:S05]  /*11050*/  @!P0 IMAD.MOV.U32 R127, RZ, RZ, R192 ;  /* 0x000000ffff7f8224 */ /* 0x001fca00078e00c0 */
[----:B------:R0:W5:Y:S02]  /*11060*/  @!P0 LDG.E.U8 R143, desc[UR26][R126.64] ;  /* 0x0000001a7e8f8981 */ /* 0x000164000c1e1100 */
[----:B0-----:R-:W0:Y:S01]  /*11070*/  S2R R127, SR_TID.X ;  /* 0x00000000007f7919 */ /* 0x001e220000002100 */
[----:B------:R-:W1:Y:S01]  /*11080*/  S2R R108, SR_TID.X ;  /* 0x00000000006c7919 */ /* 0x000e620000002100 */
[----:B------:R-:W-:Y:S02]  /*11090*/  PRMT R142, RZ, 0x7610, R142 ;  /* 0x00007610ff8e7816 */ /* 0x000fe4000000008e */
[----:B------:R-:W-:Y:S02]  /*110a0*/  PRMT R141, RZ, 0x7610, R141 ;  /* 0x00007610ff8d7816 */ /* 0x000fe4000000008d */
[----:B0-----:R-:W-:-:S05]  /*110b0*/  LOP3.LUT R126, R127, 0x7f, RZ, 0xc0, !PT ;  /* 0x0000007f7f7e7812 */ /* 0x001fca00078ec0ff */
[----:B------:R0:W-:Y:S02]  /*110c0*/  STS.U8 [R126+UR12+0x9800], R178 ;  /* 0x009800b27e007988 */ /* 0x0001e4000800000c */
[----:B0-----:R-:W-:Y:S01]  /*110d0*/  LOP3.LUT R178, R127, 0x7f, RZ, 0xc0, !PT ;  /* 0x0000007f7fb27812 */ /* 0x001fe200078ec0ff */
[----:B------:R-:W-:Y:S02]  /*110e0*/  @!P0 IMAD.MOV.U32 R126, RZ, RZ, R201 ;  /* 0x000000ffff7e8224 */ /* 0x000fe400078e00c9 */
[----:B------:R-:W-:-:S05]  /*110f0*/  @!P0 IMAD.MOV.U32 R127, RZ, RZ, R200 ;  /* 0x000000ffff7f8224 */ /* 0x000fca00078e00c8 */
[----:B------:R0:W2:Y:S04]  /*11100*/  @!P0 LDG.E.U8 R142, desc[UR26][R126.64] ;  /* 0x0000001a7e8e8981 */ /* 0x0000a8000c1e1100 */
[----:B------:R1:W-:Y:S01]  /*11110*/  STS.U8 [R178+UR12+0x9a00], R140 ;  /* 0x009a008cb2007988 */ /* 0x0003e2000800000c */
[----:B0-----:R-:W-:Y:S02]  /*11120*/  @!P0 IMAD.MOV.U32 R126, RZ, RZ, R209 ;  /* 0x000000ffff7e8224 */ /* 0x001fe400078e00d1 */
[----:B------:R-:W-:Y:S01]  /*11130*/  @!P0 IMAD.MOV.U32 R127, RZ, RZ, R208 ;  /* 0x000000ffff7f8224 */ /* 0x000fe200078e00d0 */
[----:B-1----:R-:W-:-:S04]  /*11140*/  PRMT R140, RZ, 0x7610, R140 ;  /* 0x00007610ff8c7816 */ /* 0x002fc8000000008c */
[----:B------:R0:W2:Y:S04]  /*11150*/  @!P0 LDG.E.U8 R141, desc[UR26][R126.64] ;  /* 0x0000001a7e8d8981 */ /* 0x0000a8000c1e1100 */
[----:B------:R-:W-:Y:S01]  /*11160*/  STS.U8 [R178+UR12+0x9c00], R176 ;  /* 0x009c00b0b2007988 */ /* 0x000fe2000800000c */
[----:B0-----:R-:W-:Y:S02]  /*11170*/  @!P0 IMAD.MOV.U32 R126, RZ, RZ, R217 ;  /* 0x000000ffff7e8224 */ /* 0x001fe400078e00d9 */
[----:B------:R-:W-:Y:S01]  /*11180*/  @!P0 IMAD.MOV.U32 R127, RZ, RZ, R216 ;  /* 0x000000ffff7f8224 */ /* 0x000fe200078e00d8 */
[----:B------:R0:W-:Y:S01]  /*11190*/  STS.U8 [R178+UR12+0x9e00], R169 ;  /* 0x009e00a9b2007988 */ /* 0x0001e2000800000c */
[----:B------:R-:W-:-:S03]  /*111a0*/  LOP3.LUT R108, R108, 0x7f, RZ, 0xc0, !PT ;  /* 0x0000007f6c6c7812 */ /* 0x000fc600078ec0ff */
[----:B------:R1:W2:Y:S01]  /*111b0*/  @!P0 LDG.E.U8 R140, desc[UR26][R126.64] ;  /* 0x0000001a7e8c8981 */ /* 0x0002a2000c1e1100 */
[----:B0-----:R-:W-:Y:S01]  /*111c0*/  PRMT R169, RZ, 0x7610, R169 ;  /* 0x00007610ffa97816 */ /* 0x001fe200000000a9 */
[----:B-1----:R-:W-:Y:S02]  /*111d0*/  @!P0 IMAD.MOV.U32 R126, RZ, RZ, R225 ;  /* 0x000000ffff7e8224 */ /* 0x002fe400078e00e1 */
[----:B------:R-:W-:Y:S01]  /*111e0*/  @!P0 IMAD.MOV.U32 R127, RZ, RZ, R224 ;  /* 0x000000ffff7f8224 */ /* 0x000fe200078e00e0 */
[----:B------:R-:W-:Y:S02]  /*111f0*/  LOP3.LUT R108, R108, 0x10, RZ, 0x3c, !PT ;  /* 0x000000106c6c7812 */ /* 0x000fe400078e3cff */
[----:B------:R-:W-:Y:S02]  /*11200*/  PRMT R176, RZ, 0x7610, R176 ;  /* 0x00007610ffb07816 */ /* 0x000fe400000000b0 */
[----:B------:R0:W2:Y:S04]  /*11210*/  @!P0 LDG.E.U8 R169, desc[UR26][R126.64] ;  /* 0x0000001a7ea98981 */ /* 0x0000a8000c1e1100 */
[----:B------:R1:W-:Y:S01]  /*11220*/  STS.U8 [R108+UR12+0x9280], R175 ;  /* 0x009280af6c007988 */ /* 0x0003e2000800000c */
[----:B0-----:R-:W-:-:S02]  /*11230*/  @!P0 IMAD.MOV.U32 R126, RZ, RZ, R233 ;  /* 0x000000ffff7e8224 */ /* 0x001fc400078e00e9 */
[----:B------:R-:W-:Y:S01]  /*11240*/  @!P0 IMAD.MOV.U32 R127, RZ, RZ, R232 ;  /* 0x000000ffff7f8224 */ /* 0x000fe200078e00e8 */
[----:B-1----:R-:W-:-:S04]  /*11250*/  PRMT R175, RZ, 0x7610, R175 ;  /* 0x00007610ffaf7816 */ /* 0x002fc800000000af */
[----:B------:R0:W2:Y:S04]  /*11260*/  @!P0 LDG.E.U8 R176, desc[UR26][R126.64] ;  /* 0x0000001a7eb08981 */ /* 0x0000a8000c1e1100 */
[----:B------:R1:W-:Y:S01]  /*11270*/  STS.U8 [R108+UR12+0x9480], R174 ;  /* 0x009480ae6c007988 */ /* 0x0003e2000800000c */
[----:B0-----:R-:W-:Y:S02]  /*11280*/  @!P0 IMAD.MOV.U32 R126, RZ, RZ, R241 ;  /* 0x000000ffff7e8224 */ /* 0x001fe400078e00f1 */
[----:B------:R-:W-:Y:S01]  /*11290*/  @!P0 IMAD.MOV.U32 R127, RZ, RZ, R240 ;  /* 0x000000ffff7f8224 */ /* 0x000fe200078e00f0 */
[----:B-1----:R-:W-:-:S04]  /*112a0*/  PRMT R174, RZ, 0x7610, R174 ;  /* 0x00007610ffae7816 */ /* 0x002fc800000000ae */
[----:B------:R0:W2:Y:S02]  /*112b0*/  @!P0 LDG.E.U8 R175, desc[UR26][R126.64] ;  /* 0x0000001a7eaf8981 */ /* 0x0000a4000c1e1100 */
[----:B0-----:R-:W-:Y:S02]  /*112c0*/  @!P0 IMAD.MOV.U32 R126, RZ, RZ, R249 ;  /* 0x000000ffff7e8224 */ /* 0x001fe400078e00f9 */
[----:B------:R-:W-:-:S05]  /*112d0*/  @!P0 IMAD.MOV.U32 R127, RZ, RZ, R248 ;  /* 0x000000ffff7f8224 */ /* 0x000fca00078e00f8 */
[----:B------:R0:W2:Y:S04]  /*112e0*/  @!P0 LDG.E.U8 R174, desc[UR26][R126.64] ;  /* 0x0000001a7eae8981 */ /* 0x0000a8000c1e1100 */
[----:B------:R-:W0:Y:S04]  /*112f0*/  LDL R126, [R1+0xc] ;  /* 0x00000c00017e7983 */ /* 0x000e280000100800 */
[----:B------:R-:W0:Y:S04]  /*11300*/  LDL R127, [R1+0x10] ;  /* 0x00001000017f7983 */ /* 0x000e280000100800 */
[----:B------:R1:W-:Y:S02]  /*11310*/  STS.U8 [R108+UR12+0x9680], R173 ;  /* 0x009680ad6c007988 */ /* 0x0003e4000800000c */
[----:B-1----:R-:W-:-:S02]  /*11320*/  PRMT R173, RZ, 0x7610, R173 ;  /* 0x00007610ffad7816 */ /* 0x002fc400000000ad */
[----:B0-----:R-:W-:-:S04]  /*11330*/  @!P0 LOP3.LUT R127, R127, R126, RZ, 0x3c, !PT ;  /* 0x0000007e7f7f8212 */ /* 0x001fc800078e3cff */
[----:B------:R-:W-:-:S04]  /*11340*/  @!P0 LOP3.LUT R126, R127, R126, RZ, 0x3c, !PT ;  /* 0x0000007e7f7e8212 */ /* 0x000fc800078e3cff */
[----:B------:R-:W-:-:S05]  /*11350*/  @!P0 LOP3.LUT R127, R127, R126, RZ, 0x3c, !PT ;  /* 0x0000007e7f7f8212 */ /* 0x000fca00078e3cff */
        /* <DEDUP_REMOVED lines=35> */
[----:B------:R1:W-:Y:S04]  /*11590*/  STS.U8 [R108+UR12+0x9e80], R177 ;  /* 0x009e80b16c007988 */ /* 0x0003e8000800000c */
[----:B------:R3:W-:Y:S04]  /*115a0*/  STS.U8 [R109+UR12+0x9100], R138 ;  /* 0x0091008a6d007988 */ /* 0x0007e8000800000c */
[----:B-1----:R-:W2:Y:S01]  /*115b0*/  LDL R177, [R1+0x118] ;  /* 0x0001180001b17983 */ /* 0x002ea20000100800 */
[----:B---3--:R-:W-:-:S02]  /*115c0*/  PRMT R138, RZ, 0x7610, R138 ;  /* 0x00007610ff8a7816 */ /* 0x008fc4000000008a */
[----:B0-----:R-:W-:-:S04]  /*115d0*/  @!P0 LOP3.LUT R127, R127, R126, RZ, 0x3c, !PT ;  /* 0x0000007e7f7f8212 */ /* 0x001fc800078e3cff */
[----:B------:R-:W-:-:S04]  /*115e0*/  @!P0 LOP3.LUT R126, R127, R126, RZ, 0x3c, !PT ;  /* 0x0000007e7f7e8212 */ /* 0x000fc800078e3cff */
[----:B------:R-:W-:-:S05]  /*115f0*/  @!P0 LOP3.LUT R127, R127, R126, RZ, 0x3c, !PT ;  /* 0x0000007e7f7f8212 */ /* 0x000fca00078e3cff */
[----:B------:R0:W3:Y:S04]  /*11600*/  @!P0 LDG.E.U8 R138, desc[UR26][R126.64] ;  /* 0x0000001a7e8a8981 */ /* 0x0000e8000c1e1100 */
        /* <DEDUP_REMOVED lines=15> */
[----:B------:R2:W3:Y:S04]  /*11700*/  @!P0 LDG.E.U8 R167, desc[UR26][R126.64] ;  /* 0x0000001a7ea78981 */ /* 0x0004e8000c1e1100 */
[----:B------:R-:W3:Y:S01]  /*11710*/  LDL R127, [R1+0x114] ;  /* 0x00011400017f7983 */ /* 0x000ee20000100800 */
[----:B--2---:R-:W-:-:S03]  /*11720*/  @!P0 IMAD.MOV.U32 R126, RZ, RZ, R177 ;  /* 0x000000ffff7e8224 */ /* 0x004fc600078e00b1 */
[----:B------:R0:W-:Y:S04]  /*11730*/  STS.U8 [R109+UR12+0x9700], R166 ;  /* 0x009700a66d007988 */ /* 0x0001e8000800000c */
[----:B------:R1:W-:Y:S04]  /*11740*/  STS.U8 [R109+UR12+0x9900], R165 ;  /* 0x009900a56d007988 */ /* 0x0003e8000800000c */
[----:B------:R2:W-:Y:S01]  /*11750*/  STS.U8 [R109+UR12+0x9b00], R164 ;  /* 0x009b00a46d007988 */ /* 0x0005e2000800000c */
[----:B0-----:R-:W-:-:S03]  /*11760*/  PRMT R166, RZ, 0x7610, R166 ;  /* 0x00007610ffa67816 */ /* 0x001fc600000000a6 */
[----:B------:R0:W-:Y:S04]  /*11770*/  STS.U8 [R109+UR12+0x9d00], R163 ;  /* 0x009d00a36d007988 */ /* 0x0001e8000800000c */
[----:B------:R0:W-:Y:S04]  /*11780*/  STS.U8 [R109+UR12+0x9f00], R162 ;  /* 0x009f00a26d007988 */ /* 0x0001e8000800000c */
[----:B------:R-:W2:Y:S04]  /*11790*/  LDL R177, [R1+0x1b0] ;  /* 0x0001b00001b17983 */ /* 0x000ea80000100800 */
[----:B---3--:R3:W2:Y:S04]  /*117a0*/  @!P0 LDG.E.U8 R166, desc[UR26][R126.64] ;  /* 0x0000001a7ea68981 */ /* 0x0086a8000c1e1100 */
[----:B------:R-:W3:Y:S04]  /*117b0*/  LDL R126, [R1+0x134] ;  /* 0x00013400017e7983 */ /* 0x000ee80000100800 */
[----:B------:R-:W3:Y:S01]  /*117c0*/  LDL R127, [R1+0x138] ;  /* 0x00013800017f7983 */ /* 0x000ee20000100800 */
[----:B-1----:R-:W-:-:S02]  /*117d0*/  PRMT R165, RZ, 0x7610, R165 ;  /* 0x00007610ffa57816 */ /* 0x002fc400000000a5 */
[----:B---3--:R-:W-:-:S04]  /*117e0*/  @!P0 LOP3.LUT R127, R127, R126, RZ, 0x3c, !PT ;  /* 0x0000007e7f7f8212 */ /* 0x008fc800078e3cff */
[----:B------:R-:W-:-:S04]  /*117f0*/  @!P0 LOP3.LUT R126, R127, R126, RZ, 0x3c, !PT ;  /* 0x0000007e7f7e8212 */ /* 0x000fc800078e3cff */
[----:B------:R-:W-:-:S05]  /*11800*/  @!P0 LOP3.LUT R127, R127, R126, RZ, 0x3c, !PT ;  /* 0x0000007e7f7f8212 */ /* 0x000fca00078e3cff */
[----:B------:R1:W3:Y:S04]  /*11810*/  @!P0 LDG.E.U8 R165, desc[UR26][R126.64] ;  /* 0x0000001a7ea58981 */ /* 0x0002e8000c1e1100 */
[----:B------:R-:W1:Y:S04]  /*11820*/  LDL R126, [R1+0x154] ;  /* 0x00015400017e7983 */ /* 0x000e680000100800 */
[----:B------:R-:W1:Y:S01]  /*11830*/  LDL R127, [R1+0x158] ;  /* 0x00015800017f7983 */ /* 0x000e620000100800 */
[----:B--2---:R-:W-:Y:S02]  /*11840*/  PRMT R164, RZ, 0x7610, R164 ;  /* 0x00007610ffa47816 */ /* 0x004fe400000000a4 */
[----:B-1----:R-:W-:-:S04]  /*11850*/  @!P0 LOP3.LUT R127, R127, R126, RZ, 0x3c, !PT ;  /* 0x0000007e7f7f8212 */ /* 0x002fc800078e3cff */
[----:B------:R-:W-:-:S04]  /*11860*/  @!P0 LOP3.LUT R126, R127, R126, RZ, 0x3c, !PT ;  /* 0x0000007e7f7e8212 */ /* 0x000fc800078e3cff */
[----:B------:R-:W-:-:S05]  /*11870*/  @!P0 LOP3.LUT R127, R127, R126, RZ, 0x3c, !PT ;  /* 0x0000007e7f7f8212 */ /* 0x000fca00078e3cff */
[----:B------:R1:W2:Y:S04]  /*11880*/  @!P0 LDG.E.U8 R164, desc[UR26][R126.64] ;  /* 0x0000001a7ea48981 */ /* 0x0002a8000c1e1100 */
[----:B------:R-:W1:Y:S04]  /*11890*/  LDL R126, [R1+0x174] ;  /* 0x00017400017e7983 */ /* 0x000e680000100800 */
[----:B------:R-:W1:Y:S01]  /*118a0*/  LDL R127, [R1+0x178] ;  /* 0x00017800017f7983 */ /* 0x000e620000100800 */
[----:B0-----:R-:W-:Y:S02]  /*118b0*/  PRMT R163, RZ, 0x7610, R163 ;  /* 0x00007610ffa37816 */ /* 0x001fe400000000a3 */
[----:B-1----:R-:W-:-:S04]  /*118c0*/  @!P0 LOP3.LUT R127, R127, R126, RZ, 0x3c, !PT ;  /* 0x0000007e7f7f8212 */ /* 0x002fc800078e3cff */
[----:B------:R-:W-:-:S04]  /*118d0*/  @!P0 LOP3.LUT R126, R127, R126, RZ, 0x3c, !PT ;  /* 0x0000007e7f7e8212 */ /* 0x000fc800078e3cff */
[----:B------:R-:W-:-:S05]  /*118e0*/  @!P0 LOP3.LUT R127, R127, R126, RZ, 0x3c, !PT ;  /* 0x0000007e7f7f8212 */ /* 0x000fca00078e3cff */
[----:B------:R0:W2:Y:S04]  /*118f0*/  @!P0 LDG.E.U8 R163, desc[UR26][R126.64] ;  /* 0x0000001a7ea38981 */ /* 0x0000a8000c1e1100 */
[----:B------:R-:W0:Y:S04]  /*11900*/  LDL R126, [R1+0x194] ;  /* 0x00019400017e7983 */ /* 0x000e280000100800 */
[----:B------:R-:W0:Y:S01]  /*11910*/  LDL R127, [R1+0x198] ;  /* 0x00019800017f7983 */ /* 0x000e220000100800 */
[----:B------:R-:W-:Y:S02]  /*11920*/  PRMT R162, RZ, 0x7610, R162 ;  /* 0x00007610ffa27816 */ /* 0x000fe400000000a2 */
[----:B------:R-:W-:-:S02]  /*11930*/  PRMT R153, RZ, 0x7610, R153 ;  /* 0x00007610ff997816 */ /* 0x000fc40000000099 */
[----:B------:R-:W-:-:S04]  /*11940*/  PRMT R152, RZ, 0x7610, R152 ;  /* 0x00007610ff987816 */ /* 0x000fc80000000098 */
[----:B------:R-:W2:Y:S01]  /*11950*/  @!P0 LDG.E.U8 R153, desc[UR26][R18.64] ;  /* 0x0000001a12998981 */ /* 0x000ea2000c1e1100 */
[----:B------:R-:W-:-:S03]  /*11960*/  PRMT R151, RZ, 0x7610, R151 ;  /* 0x00007610ff977816 */ /* 0x000fc60000000097 */
        /* <DEDUP_REMOVED lines=8> */
[----:B------:R-:W2:Y:S04]  /*119f0*/  @!P0 LDG.E.U8 R148, desc[UR26][R28.64] ;  /* 0x0000001a1c948981 */ /* 0x000ea8000c1e1100 */
[----:B------:R-:W2:Y:S01]  /*11a00*/  @!P0 LDG.E.U8 R147, desc[UR26][R30.64] ;  /* 0x0000001a1e938981 */ /* 0x000ea2000c1e1100 */
[----:B0-----:R-:W-:-:S04]  /*11a10*/  @!P0 LOP3.LUT R127, R127, R126, RZ, 0x3c, !PT ;  /* 0x0000007e7f7f8212 */ /* 0x001fc800078e3cff */
[----:B------:R-:W-:-:S04]  /*11a20*/  @!P0 LOP3.LUT R126, R127, R126, RZ, 0x3c, !PT ;  /* 0x0000007e7f7e8212 */ /* 0x000fc800078e3cff */
[----:B------:R-:W-:-:S05]  /*11a30*/  @!P0 LOP3.LUT R127, R127, R126, RZ, 0x3c, !PT ;  /* 0x0000007e7f7f8212 */ /* 0x000fca00078e3cff */
[----:B------:R0:W3:Y:S04]  /*11a40*/  @!P0 LDG.E.U8 R162, desc[UR26][R126.64] ;  /* 0x0000001a7ea28981 */ /* 0x0000e8000c1e1100 */
[----:B------:R-:W3:Y:S01]  /*11a50*/  LDL R127, [R1+0x1ac] ;  /* 0x0001ac00017f7983 */ /* 0x000ee20000100800 */
[----:B0-----:R-:W-:-:S03]  /*11a60*/  @!P0 IMAD.MOV.U32 R126, RZ, RZ, R177 ;  /* 0x000000ffff7e8224 */ /* 0x001fc600078e00b1 */
[----:B------:R0:W-:Y:S04]  /*11a70*/  STS.U8 [R110+UR12+0x9180], R161 ;  /* 0x009180a16e007988 */ /* 0x0001e8000800000c */
[----:B------:R1:W-:Y:S04]  /*11a80*/  STS.U8 [R110+UR12+0x9780], R158 ;  /* 0x0097809e6e007988 */ /* 0x0003e8000800000c */
[----:B------:R2:W-:Y:S01]  /*11a90*/  STS.U8 [R110+UR12+0x9980], R157 ;  /* 0x0099809d6e007988 */ /* 0x0005e2000800000c */
[----:B0-----:R-:W-:-:S03]  /*11aa0*/  PRMT R161, RZ, 0x7610, R161 ;  /* 0x00007610ffa17816 */ /* 0x001fc600000000a1 */
[----:B------:R-:W-:Y:S01]  /*11ab0*/  STS.U8 [R110+UR12+0x9380], R160 ;  /* 0x009380a06e007988 */ /* 0x000fe2000800000c */
[----:B-1----:R-:W-:-:S03]  /*11ac0*/  PRMT R158, RZ, 0x7610, R158 ;  /* 0x00007610ff9e7816 */ /* 0x002fc6000000009e */
[----:B------:R-:W-:Y:S01]  /*11ad0*/  STS.U8 [R110+UR12+0x9580], R159 ;  /* 0x0095809f6e007988 */ /* 0x000fe2000800000c */
[----:B--2---:R-:W-:-:S03]  /*11ae0*/  PRMT R157, RZ, 0x7610, R157 ;  /* 0x00007610ff9d7816 */ /* 0x004fc6000000009d */
[----:B------:R-:W-:Y:S04]  /*11af0*/  STS.U8 [R110+UR12+0x9b80], R156 ;  /* 0x009b809c6e007988 */ /* 0x000fe8000800000c */
[----:B------:R-:W-:Y:S04]  /*11b00*/  STS.U8 [R110+UR12+0x9d80], R155 ;  /* 0x009d809b6e007988 */ /* 0x000fe8000800000c */
[----:B------:R-:W-:Y:S04]  /*11b10*/  STS.U8 [R110+UR12+0x9f80], R154 ;  /* 0x009f809a6e007988 */ /* 0x000fe8000800000c */
[----:B------:R0:W-:Y:S04]  /*11b20*/  STS.U8 [R178+UR12+0x4000], R153 ;  /* 0x00400099b2007988 */ /* 0x0001e8000800000c */
[----:B------:R1:W-:Y:S04]  /*11b30*/  STS.U8 [R178+UR12+0x4200], R152 ;  /* 0x00420098b2007988 */ /* 0x0003e8000800000c */
[----:B------:R-:W2:Y:S01]  /*11b40*/  LDL R177, [R1+0x78] ;  /* 0x0000780001b17983 */ /* 0x000ea20000100800 */
[----:B0-----:R-:W-:-:S02]  /*11b50*/  PRMT R153, RZ, 0x7610, R153 ;  /* 0x00007610ff997816 */ /* 0x001fc40000000099 */
[----:B-1----:R-:W-:Y:S01]  /*11b60*/  PRMT R152, RZ, 0x7610, R152 ;  /* 0x00007610ff987816 */ /* 0x002fe20000000098 */
[----:B------:R0:W-:Y:S04]  /*11b70*/  STS.U8 [R178+UR12+0x4400], R151 ;  /* 0x00440097b2007988 */ /* 0x0001e8000800000c */
[----:B------:R1:W-:Y:S01]  /*11b80*/  STS.U8 [R178+UR12+0x4600], R150 ;  /* 0x00460096b2007988 */ /* 0x0003e2000800000c */
[----:B0-----:R-:W-:Y:S02]  /*11b90*/  PRMT R151, RZ, 0x7610, R151 ;  /* 0x00007610ff977816 */ /* 0x001fe40000000097 */
[----:B-1----:R-:W-:Y:S01]  /*11ba0*/  PRMT R150, RZ, 0x7610, R150 ;  /* 0x00007610ff967816 */ /* 0x002fe20000000096 */
[----:B------:R0:W-:Y:S04]  /*11bb0*/  STS.U8 [R178+UR12+0x4800], R149 ;  /* 0x00480095b2007988 */ /* 0x0001e8000800000c */
[----:B------:R1:W-:Y:S01]  /*11bc0*/  STS.U8 [R178+UR12+0x4a00], R148 ;  /* 0x004a0094b2007988 */ /* 0x0003e2000800000c */
[----:B0-----:R-:W-:-:S02]  /*11bd0*/  PRMT R149, RZ, 0x7610, R149 ;  /* 0x00007610ff957816 */ /* 0x001fc40000000095 */
[----:B-1----:R-:W-:Y:S01]  /*11be0*/  PRMT R148, RZ, 0x7610, R148 ;  /* 0x00007610ff947816 */ /* 0x002fe20000000094 */
[----:B------:R0:W-:Y:S04]  /*11bf0*/  STS.U8 [R178+UR12+0x4c00], R147 ;  /* 0x004c0093b2007988 */ /* 0x0001e8000800000c */
[----:B------:R1:W-:Y:S01]  /*11c00*/  STS.U8 [R178+UR12+0x4e00], R146 ;  /* 0x004e0092b2007988 */ /* 0x0003e2000800000c */
[----:B0-----:R-:W-:Y:S02]  /*11c10*/  PRMT R147, RZ, 0x7610, R147 ;  /* 0x00007610ff937816 */ /* 0x001fe40000000093 */
[----:B-1----:R-:W-:Y:S01]  /*11c20*/  PRMT R146, RZ, 0x7610, R146 ;  /* 0x00007610ff927816 */ /* 0x002fe20000000092 */
[----:B------:R0:W-:Y:S04]  /*11c30*/  STS.U8 [R178+UR12+0x5000], R145 ;  /* 0x00500091b2007988 */ /* 0x0001e8000800000c */
[----:B----4-:R1:W-:Y:S01]  /*11c40*/  STS.U8 [R178+UR12+0x5200], R144 ;  /* 0x00520090b2007988 */ /* 0x0103e2000800000c */
[----:B0-----:R-:W-:-:S02]  /*11c50*/  PRMT R145, RZ, 0x7610, R145 ;  /* 0x00007610ff917816 */ /* 0x001fc40000000091 */
[----:B-1----:R-:W-:Y:S01]  /*11c60*/  PRMT R144, RZ, 0x7610, R144 ;  /* 0x00007610ff907816 */ /* 0x002fe20000000090 */
[----:B-----5:R0:W-:Y:S02]  /*11c70*/  STS.U8 [R178+UR12+0x5400], R143 ;  /* 0x0054008fb2007988 */ /* 0x0201e4000800000c */
[----:B0-----:R-:W-:Y:S02]  /*11c80*/  PRMT R143, RZ, 0x7610, R143 ;  /* 0x00007610ff8f7816 */ /* 0x001fe4000000008f */
[----:B---3--:R0:W3:Y:S02]  /*11c90*/  @!P0 LDG.E.U8 R161, desc[UR26][R126.64] ;  /* 0x0000001a7ea18981 */ /* 0x0080e4000c1e1100 */
[----:B0-----:R-:W-:Y:S02]  /*11ca0*/  @!P0 IMAD.MOV.U32 R126, RZ, RZ, R36 ;  /* 0x000000ffff7e8224 */ /* 0x001fe400078e0024 */
[----:B------:R-:W-:-:S05]  /*11cb0*/  @!P0 IMAD.MOV.U32 R127, RZ, RZ, R38 ;  /* 0x000000ffff7f8224 */ /* 0x000fca00078e0026 */
[----:B------:R0:W4:Y:S02]  /*11cc0*/  @!P0 LDG.E.U8 R158, desc[UR26][R126.64] ;  /* 0x0000001a7e9e8981 */ /* 0x000124000c1e1100 */
[----:B0-----:R-:W-:Y:S02]  /*11cd0*/  @!P0 IMAD.MOV.U32 R126, RZ, RZ, R37 ;  /* 0x000000ffff7e8224 */ /* 0x001fe400078e0025 */
[----:B------:R-:W-:-:S05]  /*11ce0*/  @!P0 IMAD.MOV.U32 R127, RZ, RZ, R39 ;  /* 0x000000ffff7f8224 */ /* 0x000fca00078e0027 */
[----:B------:R0:W5:Y:S02]  /*11cf0*/  @!P0 LDG.E.U8 R157, desc[UR26][R126.64] ;  /* 0x0000001a7e9d8981 */ /* 0x000164000c1e1100 */
[----:B0-----:R-:W-:Y:S02]  /*11d00*/  @!P0 IMAD.MOV.U32 R126, RZ, RZ, R130 ;  /* 0x000000ffff7e8224 */ /* 0x001fe400078e0082 */
[----:B------:R-:W-:-:S05]  /*11d10*/  @!P0 IMAD.MOV.U32 R127, RZ, RZ, R129 ;  /* 0x000000ffff7f8224 */ /* 0x000fca00078e0081 */
[----:B------:R0:W2:Y:S02]  /*11d20*/  @!P0 LDG.E.U8 R153, desc[UR26][R126.64] ;  /* 0x0000001a7e998981 */ /* 0x0000a4000c1e1100 */
        /* <DEDUP_REMOVED lines=57> */
[----:B------:R-:W2:Y:S01]  /*120c0*/  LDL R177, [R1+0x120] ;  /* 0x0001200001b17983 */ /* 0x000ea20000100800 */
[----:B0-----:R-:W-:-:S06]  /*120d0*/  PRMT R169, RZ, 0x7610, R169 ;  /* 0x00007610ffa97816 */ /* 0x001fcc00000000a9 */
[----:B---3--:R0:W3:Y:S04]  /*120e0*/  @!P0 LDG.E.U8 R169, desc[UR26][R126.64] ;  /* 0x0000001a7ea98981 */ /* 0x0080e8000c1e1100 */
        /* <DEDUP_REMOVED lines=66> */
[----:B------:R-:W-:Y:S02]  /*12510*/  PRMT R160, RZ, 0x7610, R160 ;  /* 0x00007610ffa07816 */ /* 0x000fe400000000a0 */
[----:B------:R-:W-:-:S04]  /*12520*/  PRMT R159, RZ, 0x7610, R159 ;  /* 0x00007610ff9f7816 */ /* 0x000fc8000000009f */
[----:B------:R-:W2:Y:S04]  /*12530*/  @!P0 LDG.E.U8 R160, desc[UR26][R32.64] ;  /* 0x0000001a20a08981 */ /* 0x000ea8000c1e1100 */
[----:B------:R-:W3:Y:S01]  /*12540*/  @!P0 LDG.E.U8 R159, desc[UR26][R34.64] ;  /* 0x0000001a229f8981 */ /* 0x000ee2000c1e1100 */
[----:B------:R-:W-:Y:S02]  /*12550*/  PRMT R156, RZ, 0x7610, R156 ;  /* 0x00007610ff9c7816 */ /* 0x000fe4000000009c */
[----:B------:R-:W-:-:S04]  /*12560*/  PRMT R155, RZ, 0x7610, R155 ;  /* 0x00007610ff9b7816 */ /* 0x000fc8000000009b */
[----:B------:R-:W3:Y:S01]  /*12570*/  @!P0 LDG.E.U8 R156, desc[UR26][R40.64] ;  /* 0x0000001a289c8981 */ /* 0x000ee2000c1e1100 */
[----:B------:R-:W-:-:S03]  /*12580*/  PRMT R154, RZ, 0x7610, R154 ;  /* 0x00007610ff9a7816 */ /* 0x000fc6000000009a */
[----:B------:R-:W3:Y:S04]  /*12590*/  @!P0 LDG.E.U8 R155, desc[UR26][R42.64] ;  /* 0x0000001a2a9b8981 */ /* 0x000ee8000c1e1100 */
[----:B------:R-:W3:Y:S01]  /*125a0*/  @!P0 LDG.E.U8 R154, desc[UR26][R44.64] ;  /* 0x0000001a2c9a8981 */ /* 0x000ee2000c1e1100 */
[----:B0-----:R-:W-:-:S04]  /*125b0*/  @!P0 LOP3.LUT R127, R127, R126, RZ, 0x3c, !PT ;  /* 0x0000007e7f7f8212 */ /* 0x001fc800078e3cff */
[----:B------:R-:W-:-:S04]  /*125c0*/  @!P0 LOP3.LUT R126, R127, R126, RZ, 0x3c, !PT ;  /* 0x0000007e7f7e8212 */ /* 0x000fc800078e3cff */
[----:B------:R-:W-:-:S05]  /*125d0*/  @!P0 LOP3.LUT R127, R127, R126, RZ, 0x3c, !PT ;  /* 0x0000007e7f7f8212 */ /* 0x000fca00078e3cff */
[----:B------:R2:W5:Y:S04]  /*125e0*/  @!P0 LDG.E.U8 R138, desc[UR26][R126.64] ;  /* 0x0000001a7e8a8981 */ /* 0x000568000c1e1100 */
[----:B------:R-:W5:Y:S01]  /*125f0*/  LDL R127, [R1+0x1b4] ;  /* 0x0001b400017f7983 */ /* 0x000f620000100800 */
[----:B--2---:R-:W-:-:S03]  /*12600*/  @!P0 IMAD.MOV.U32 R126, RZ, RZ, R177 ;  /* 0x000000ffff7e8224 */ /* 0x004fc600078e00b1 */
[----:B------:R0:W-:Y:S04]  /*12610*/  STS.U8 [R178+UR12+0x7000], R168 ;  /* 0x007000a8b2007988 */ /* 0x0001e8000800000c */
[----:B------:R-:W-:Y:S04]  /*12620*/  STS.U8 [R178+UR12+0x7200], R167 ;  /* 0x007200a7b2007988 */ /* 0x000fe8000800000c */
[----:B------:R-:W2:Y:S01]  /*12630*/  LDL R177, [R1+0x80] ;  /* 0x0000800001b17983 */ /* 0x000ea20000100800 */
[----:B0-----:R-:W-:-:S03]  /*12640*/  PRMT R168, RZ, 0x7610, R168 ;  /* 0x00007610ffa87816 */ /* 0x001fc600000000a8 */
[----:B------:R0:W-:Y:S04]  /*12650*/  STS.U8 [R178+UR12+0x7400], R166 ;  /* 0x007400a6b2007988 */ /* 0x0001e8000800000c */
[----:B------:R1:W-:Y:S01]  /*12660*/  STS.U8 [R178+UR12+0x7600], R165 ;  /* 0x007600a5b2007988 */ /* 0x0003e2000800000c */
[----:B0-----:R-:W-:-:S03]  /*12670*/  PRMT R166, RZ, 0x7610, R166 ;  /* 0x00007610ffa67816 */ /* 0x001fc600000000a6 */
[----:B------:R-:W-:Y:S01]  /*12680*/  STS.U8 [R178+UR12+0x7800], R164 ;  /* 0x007800a4b2007988 */ /* 0x000fe2000800000c */
[----:B-1----:R-:W-:-:S03]  /*12690*/  PRMT R165, RZ, 0x7610, R165 ;  /* 0x00007610ffa57816 */ /* 0x002fc600000000a5 */
[----:B------:R-:W-:Y:S04]  /*126a0*/  STS.U8 [R178+UR12+0x7a00], R163 ;  /* 0x007a00a3b2007988 */ /* 0x000fe8000800000c */
[----:B------:R-:W-:Y:S04]  /*126b0*/  STS.U8 [R178+UR12+0x7c00], R162 ;  /* 0x007c00a2b2007988 */ /* 0x000fe8000800000c */
[----:B------:R0:W-:Y:S04]  /*126c0*/  STS.U8 [R178+UR12+0x7e00], R161 ;  /* 0x007e00a1b2007988 */ /* 0x0001e8000800000c */
[----:B------:R1:W-:Y:S04]  /*126d0*/  STS.U8 [R108+UR12+0x4080], R160 ;  /* 0x004080a06c007988 */ /* 0x0003e8000800000c */
[----:B---3--:R3:W-:Y:S04]  /*126e0*/  STS.U8 [R108+UR12+0x4280], R159 ;  /* 0x0042809f6c007988 */ /* 0x0087e8000800000c */
[----:B0-----:R-:W2:Y:S01]  /*126f0*/  LDL R178, [R1+0x7c] ;  /* 0x00007c0001b27983 */ /* 0x001ea20000100800 */
[----:B-1----:R-:W-:-:S02]  /*12700*/  PRMT R160, RZ, 0x7610, R160 ;  /* 0x00007610ffa07816 */ /* 0x002fc400000000a0 */
[----:B---3--:R-:W-:Y:S01]  /*12710*/  PRMT R159, RZ, 0x7610, R159 ;  /* 0x00007610ff9f7816 */ /* 0x008fe2000000009f */
[----:B----4-:R0:W-:Y:S04]  /*12720*/  STS.U8 [R108+UR12+0x4480], R158 ;  /* 0x0044809e6c007988 */ /* 0x0101e8000800000c */
[----:B-----5:R1:W-:Y:S01]  /*12730*/  STS.U8 [R108+UR12+0x4680], R157 ;  /* 0x0046809d6c007988 */ /* 0x0203e2000800000c */
        /* <DEDUP_REMOVED lines=14> */
[----:B------:R0:W3:Y:S02]  /*12820*/  @!P0 LDG.E.U8 R168, desc[UR26][R126.64] ;  /* 0x0000001a7ea88981 */ /* 0x0000e4000c1e1100 */
        /* <DEDUP_REMOVED lines=36> */
[----:B------:R-:W0:Y:S04]  /*12a70*/  LDL R127, [R1] ;  /* 0x00000000017f7983 */ /* 0x000e280000100800 */
[----:B------:R1:W-:Y:S02]  /*12a80*/  STS.U8 [R108+UR12+0x5480], R150 ;  /* 0x005480966c007988 */ /* 0x0003e4000800000c */
[----:B-1----:R-:W-:Y:S01]  /*12a90*/  PRMT R150, RZ, 0x7610, R150 ;  /* 0x00007610ff967816 */ /* 0x002fe20000000096 */
[----:B0-----:R-:W-:-:S02]  /*12aa0*/  @!P0 IMAD.MOV.U32 R126, RZ, RZ, R127 ;  /* 0x000000ffff7e8224 */ /* 0x001fc400078e007f */
        /* <DEDUP_REMOVED lines=21> */
[----:B------:R3:W-:Y:S01]  /*12c00*/  STS.U8 [R108+UR12+0x5c80], R146 ;  /* 0x005c80926c007988 */ /* 0x0007e2000800000c */
[----:B-1----:R-:W-:-:S02]  /*12c10*/  PRMT R147, RZ, 0x7610, R147 ;  /* 0x00007610ff937816 */ /* 0x002fc40000000093 */
[----:B---3--:R-:W-:Y:S02]  /*12c20*/  PRMT R146, RZ, 0x7610, R146 ;  /* 0x00007610ff927816 */ /* 0x008fe40000000092 */
[----:B0-----:R-:W-:-:S04]  /*12c30*/  @!P0 LOP3.LUT R127, R127, R126, RZ, 0x3c, !PT ;  /* 0x0000007e7f7f8212 */ /* 0x001fc800078e3cff */
[----:B------:R-:W-:-:S04]  /*12c40*/  @!P0 LOP3.LUT R126, R127, R126, RZ, 0x3c, !PT ;  /* 0x0000007e7f7e8212 */ /* 0x000fc800078e3cff */
[----:B------:R-:W-:-:S05]  /*12c50*/  @!P0 LOP3.LUT R127, R127, R126, RZ, 0x3c, !PT ;  /* 0x0000007e7f7f8212 */ /* 0x000fca00078e3cff */
[----:B------:R2:W3:Y:S02]  /*12c60*/  @!P0 LDG.E.U8 R147, desc[UR26][R126.64] ;  /* 0x0000001a7e938981 */ /* 0x0004e4000c1e1100 */
[----:B--2---:R-:W-:Y:S02]  /*12c70*/  @!P0 IMAD.MOV.U32 R126, RZ, RZ, R177 ;  /* 0x000000ffff7e8224 */ /* 0x004fe400078e00b1 */
[----:B------:R-:W-:Y:S01]  /*12c80*/  @!P0 IMAD.MOV.U32 R127, RZ, RZ, R178 ;  /* 0x000000ffff7f8224 */ /* 0x000fe200078e00b2 */
[----:B------:R0:W-:Y:S04]  /*12c90*/  STS.U8 [R108+UR12+0x5e80], R145 ;  /* 0x005e80916c007988 */ /* 0x0001e8000800000c */
[----:B------:R1:W2:Y:S04]  /*12ca0*/  @!P0 LDG.E.U8 R146, desc[UR26][R126.64] ;  /* 0x0000001a7e928981 */ /* 0x0002a8000c1e1100 */
[----:B------:R0:W-:Y:S04]  /*12cb0*/  STS.U8 [R108+UR12+0x6080], R144 ;  /* 0x006080906c007988 */ /* 0x0001e8000800000c */
[----:B------:R1:W-:Y:S04]  /*12cc0*/  STS.U8 [R108+UR12+0x6280], R143 ;  /* 0x0062808f6c007988 */ /* 0x0003e8000800000c */
[----:B------:R-:W1:Y:S04]  /*12cd0*/  LDL R126, [R1+0xa4] ;  /* 0x0000a400017e7983 */ /* 0x000e680000100800 */
[----:B------:R-:W1:Y:S01]  /*12ce0*/  LDL R127, [R1+0xa8] ;  /* 0x0000a800017f7983 */ /* 0x000e620000100800 */
[----:B0-----:R-:W-:-:S03]  /*12cf0*/  PRMT R145, RZ, 0x7610, R145 ;  /* 0x00007610ff917816 */ /* 0x001fc60000000091 */
[----:B------:R-:W2:Y:S04]  /*12d00*/  LDL R178, [R1+0x124] ;  /* 0x0001240001b27983 */ /* 0x000ea80000100800 */
[----:B------:R-:W2:Y:S01]  /*12d10*/  LDL R177, [R1+0x128] ;  /* 0x0001280001b17983 */ /* 0x000ea20000100800 */
[----:B-1----:R-:W-:-:S04]  /*12d20*/  @!P0 LOP3.LUT R127, R127, R126, RZ, 0x3c, !PT ;  /* 0x0000007e7f7f8212 */ /* 0x002fc800078e3cff */
[----:B------:R-:W-:-:S04]  /*12d30*/  @!P0 LOP3.LUT R126, R127, R126, RZ, 0x3c, !PT ;  /* 0x0000007e7f7e8212 */ /* 0x000fc800078e3cff */
[----:B------:R-:W-:-:S05]  /*12d40*/  @!P0 LOP3.LUT R127, R127, R126, RZ, 0x3c, !PT ;  /* 0x0000007e7f7f8212 */ /* 0x000fca00078e3cff */
[----:B------:R0:W2:Y:S04]  /*12d50*/  @!P0 LDG.E.U8 R145, desc[UR26][R126.64] ;  /* 0x0000001a7e918981 */ /* 0x0000a8000c1e1100 */
[----:B------:R-:W0:Y:S04]  /*12d60*/  LDL R126, [R1+0xc4] ;  /* 0x0000c400017e7983 */ /* 0x000e280000100800 */
[----:B------:R-:W0:Y:S01]  /*12d70*/  LDL R127, [R1+0xc8] ;  /* 0x0000c800017f7983 */ /* 0x000e220000100800 */
[----:B------:R-:W-:Y:S02]  /*12d80*/  PRMT R144, RZ, 0x7610, R144 ;  /* 0x00007610ff907816 */ /* 0x000fe40000000090 */
[----:B0-----:R-:W-:-:S04]  /*12d90*/  @!P0 LOP3.LUT R127, R127, R126, RZ, 0x3c, !PT ;  /* 0x0000007e7f7f8212 */ /* 0x001fc800078e3cff */
        /* <DEDUP_REMOVED lines=45> */
[----:B------:R-:W-:-:S06]  /*13070*/  PRMT R167, RZ, 0x7610, R167 ;  /* 0x00007610ffa77816 */ /* 0x000fcc00000000a7 */
[----:B------:R-:W2:Y:S01]  /*13080*/  @!P0 LDG.E.U8 R167, desc[UR26][R46.64] ;  /* 0x0000001a2ea78981 */ /* 0x000ea2000c1e1100 */
[----:B------:R-:W-:Y:S02]  /*13090*/  PRMT R164, RZ, 0x7610, R164 ;  /* 0x00007610ffa47816 */ /* 0x000fe400000000a4 */
[----:B------:R-:W-:-:S04]  /*130a0*/  PRMT R163, RZ, 0x7610, R163 ;  /* 0x00007610ffa37816 */ /* 0x000fc800000000a3 */
        /* <DEDUP_REMOVED lines=10> */
[----:B------:R-:W0:Y:S04]  /*13150*/  LDL R126, [R1+0x1a4] ;  /* 0x0001a400017e7983 */ /* 0x000e280000100800 */
[----:B------:R-:W0:Y:S04]  /*13160*/  LDL R127, [R1+0x1a8] ;  /* 0x0001a800017f7983 */ /* 0x000e280000100800 */
[----:B------:R1:W-:Y:S04]  /*13170*/  STS.U8 [R108+UR12+0x6e80], R175 ;  /* 0x006e80af6c007988 */ /* 0x0003e8000800000c */
[----:B------:R2:W-:Y:S01]  /*13180*/  STS.U8 [R108+UR12+0x7080], R174 ;  /* 0x007080ae6c007988 */ /* 0x0005e2000800000c */
[----:B-1----:R-:W-:-:S02]  /*13190*/  PRMT R175, RZ, 0x7610, R175 ;  /* 0x00007610ffaf7816 */ /* 0x002fc400000000af */
[----:B--2---:R-:W-:Y:S01]  /*131a0*/  PRMT R174, RZ, 0x7610, R174 ;  /* 0x00007610ffae7816 */ /* 0x004fe200000000ae */
[----:B------:R1:W-:Y:S04]  /*131b0*/  STS.U8 [R108+UR12+0x7280], R173 ;  /* 0x007280ad6c007988 */ /* 0x0003e8000800000c */
[----:B------:R2:W-:Y:S01]  /*131c0*/  STS.U8 [R108+UR12+0x7480], R172 ;  /* 0x007480ac6c007988 */ /* 0x0005e2000800000c */
[----:B-1----:R-:W-:Y:S02]  /*131d0*/  PRMT R173, RZ, 0x7610, R173 ;  /* 0x00007610ffad7816 */ /* 0x002fe400000000ad */
[----:B--2---:R-:W-:Y:S01]  /*131e0*/  PRMT R172, RZ, 0x7610, R172 ;  /* 0x00007610ffac7816 */ /* 0x004fe200000000ac */
        /* <DEDUP_REMOVED lines=12> */
[----:B----4-:R1:W-:Y:S04]  /*132b0*/  STS.U8 [R109+UR12+0x4300], R166 ;  /* 0x004300a66d007988 */ /* 0x0103e8000800000c */
[----:B-----5:R2:W-:Y:S01]  /*132c0*/  STS.U8 [R109+UR12+0x4500], R165 ;  /* 0x004500a56d007988 */ /* 0x0205e2000800000c */
        /* <DEDUP_REMOVED lines=14> */
[----:B------:R1:W-:Y:S02]  /*133b0*/  STS.U8 [R109+UR12+0x5300], R158 ;  /* 0x0053009e6d007988 */ /* 0x0003e4000800000c */
[----:B-1----:R-:W-:Y:S02]  /*133c0*/  PRMT R158, RZ, 0x7610, R158 ;  /* 0x00007610ff9e7816 */ /* 0x002fe4000000009e */
[----:B0-----:R-:W-:-:S04]  /*133d0*/  @!P0 LOP3.LUT R127, R127, R126, RZ, 0x3c, !PT ;  /* 0x0000007e7f7f8212 */ /* 0x001fc800078e3cff */
[----:B------:R-:W-:-:S04]  /*133e0*/  @!P0 LOP3.LUT R126, R127, R126, RZ, 0x3c, !PT ;  /* 0x0000007e7f7e8212 */ /* 0x000fc800078e3cff */
[----:B------:R-:W-:-:S05]  /*133f0*/  @!P0 LOP3.LUT R127, R127, R126, RZ, 0x3c, !PT ;  /* 0x0000007e7f7f8212 */ /* 0x000fca00078e3cff */
[----:B------:R0:W2:Y:S02]  /*13400*/  @!P0 LDG.E.U8 R175, desc[UR26][R126.64] ;  /* 0x0000001a7eaf8981 */ /* 0x0000a4000c1e1100 */
[----:B0-----:R-:W-:Y:S02]  /*13410*/  @!P0 IMAD.MOV.U32 R126, RZ, RZ, R177 ;  /* 0x000000ffff7e8224 */ /* 0x001fe400078e00b1 */
[----:B------:R-:W-:Y:S01]  /*13420*/  @!P0 IMAD.MOV.U32 R127, RZ, RZ, R178 ;  /* 0x000000ffff7f8224 */ /* 0x000fe200078e00b2 */
[----:B------:R0:W-:Y:S04]  /*13430*/  STS.U8 [R109+UR12+0x5500], R157 ;  /* 0x0055009d6d007988 */ /* 0x0001e8000800000c */
[----:B------:R1:W4:Y:S04]  /*13440*/  @!P0 LDG.E.U8 R174, desc[UR26][R126.64] ;  /* 0x0000001a7eae8981 */ /* 0x000328000c1e1100 */
[----:B------:R5:W-:Y:S04]  /*13450*/  STS.U8 [R109+UR12+0x5700], R156 ;  /* 0x0057009c6d007988 */ /* 0x000be8000800000c */
[----:B------:R0:W-:Y:S01]  /*13460*/  STS.U8 [R109+UR12+0x5900], R155 ;  /* 0x0059009b6d007988 */ /* 0x0001e2000800000c */
[----:B-1----:R-:W-:-:S02]  /*13470*/  @!P0 IMAD.MOV.U32 R126, RZ, RZ, R111 ;  /* 0x000000ffff7e8224 */ /* 0x002fc400078e006f */
[----:B------:R-:W-:Y:S01]  /*13480*/  @!P0 IMAD.MOV.U32 R127, RZ, RZ, R112 ;  /* 0x000000ffff7f8224 */ /* 0x000fe200078e0070 */
[----:B------:R-:W2:Y:S04]  /*13490*/  LDL R178, [R1+0x84] ;  /* 0x0000840001b27983 */ /* 0x000ea80000100800 */
[----:B------:R1:W2:Y:S04]  /*134a0*/  @!P0 LDG.E.U8 R173, desc[UR26][R126.64] ;  /* 0x0000001a7ead8981 */ /* 0x0002a8000c1e1100 */
[----:B------:R-:W2:Y:S01]  /*134b0*/  LDL R177, [R1+0x88] ;  /* 0x0000880001b17983 */ /* 0x000ea20000100800 */
[----:B-1----:R-:W-:-:S02]  /*134c0*/  @!P0 IMAD.MOV.U32 R126, RZ, RZ, R113 ;  /* 0x000000ffff7e8224 */ /* 0x002fc400078e0071 */
[----:B------:R-:W-:-:S05]  /*134d0*/  @!P0 IMAD.MOV.U32 R127, RZ, RZ, R114 ;  /* 0x000000ffff7f8224 */ /* 0x000fca00078e0072 */
[----:B------:R1:W2:Y:S02]  /*134e0*/  @!P0 LDG.E.U8 R172, desc[UR26][R126.64] ;  /* 0x0000001a7eac8981 */ /* 0x0002a4000c1e1100 */
[----:B-1----:R-:W-:Y:S02]  /*134f0*/  @!P0 IMAD.MOV.U32 R126, RZ, RZ, R115 ;  /* 0x000000ffff7e8224 */ /* 0x002fe400078e0073 */
        /* <DEDUP_REMOVED lines=53> */
[----:B-----5:R-:W-:Y:S02]  /*13850*/  PRMT R156, RZ, 0x7610, R156 ;  /* 0x00007610ff9c7816 */ /* 0x020fe4000000009c */
[----:B0-----:R-:W-:-:S04]  /*13860*/  @!P0 LOP3.LUT R127, R127, R126, RZ, 0x3c, !PT ;  /* 0x0000007e7f7f8212 */ /* 0x001fc800078e3cff */
[----:B------:R-:W-:-:S04]  /*13870*/  @!P0 LOP3.LUT R126, R127, R126, RZ, 0x3c, !PT ;  /* 0x0000007e7f7e8212 */ /* 0x000fc800078e3cff */
[----:B------:R-:W-:-:S05]  /*13880*/  @!P0 LOP3.LUT R127, R127, R126, RZ, 0x3c, !PT ;  /* 0x0000007e7f7f8212 */ /* 0x000fca00078e3cff */
[----:B------:R0:W5:Y:S04]  /*13890*/  @!P0 LDG.E.U8 R156, desc[UR26][R126.64] ;  /* 0x0000001a7e9c8981 */ /* 0x000168000c1e1100 */
        /* <DEDUP_REMOVED lines=96> */
[----:B------:R-:W-:-:S05]  /*13ea0*/  @!P0 IMAD.MOV.U32 R127, RZ, RZ, R178 ;  /* 0x000000ffff7f8224 */ /* 0x000fca00078e00b2 */
[----:B------:R-:W2:Y:S04]  /*13eb0*/  @!P0 LDG.E.U8 R143, desc[UR26][R126.64] ;  /* 0x0000001a7e8f8981 */ /* 0x000ea8000c1e1100 */
[----:B------:R0:W-:Y:S04]  /*13ec0*/  STS.U8 [R109+UR12+0x7300], R142 ;  /* 0x0073008e6d007988 */ /* 0x0001e8000800000c */
[----:B------:R0:W-:Y:S04]  /*13ed0*/  STS.U8 [R109+UR12+0x7500], R141 ;  /* 0x0075008d6d007988 */ /* 0x0001e8000800000c */
[----:B------:R0:W-:Y:S04]  /*13ee0*/  STS.U8 [R109+UR12+0x7700], R140 ;  /* 0x0077008c6d007988 */ /* 0x0001e8000800000c */
[----:B------:R0:W-:Y:S04]  /*13ef0*/  STS.U8 [R109+UR12+0x7900], R169 ;  /* 0x007900a96d007988 */ /* 0x0001e8000800000c */
[----:B------:R0:W-:Y:S04]  /*13f00*/  STS.U8 [R109+UR12+0x7b00], R176 ;  /* 0x007b00b06d007988 */ /* 0x0001e8000800000c */
[----:B------:R0:W-:Y:S04]  /*13f10*/  STS.U8 [R109+UR12+0x7d00], R175 ;  /* 0x007d00af6d007988 */ /* 0x0001e8000800000c */
[----:B----4-:R0:W-:Y:S04]  /*13f20*/  STS.U8 [R109+UR12+0x7f00], R174 ;  /* 0x007f00ae6d007988 */ /* 0x0101e8000800000c */
[----:B------:R0:W-:Y:S04]  /*13f30*/  STS.U8 [R110+UR12+0x4180], R173 ;  /* 0x004180ad6e007988 */ /* 0x0001e8000800000c */
        /* <DEDUP_REMOVED lines=17> */
[----:B-----5:R0:W-:Y:S04]  /*14050*/  STS.U8 [R110+UR12+0x6580], R156 ;  /* 0x0065809c6e007988 */ /* 0x0201e8000800000c */
        /* <DEDUP_REMOVED lines=10> */
[----:B------:R0:W-:Y:S01]  /*14100*/  STS.U8 [R110+UR12+0x7b80], R145 ;  /* 0x007b80916e007988 */ /* 0x0001e2000800000c */
[----:B------:R-:W-:Y:S01]  /*14110*/  ULEA UR15, UR32, UR12, 0x3 ;  /* 0x0000000c200f7291 */ /* 0x000fe2000f8e18ff */
[----:B------:R-:W-:-:S03]  /*14120*/  UMOV UR4, UR5 ;  /* 0x0000000500047c82 */ /* 0x000fc60008000000 */
[----:B------:R-:W-:Y:S01]  /*14130*/  UIADD3 UR15, UPT, UPT, UR15, 0xa000, URZ ;  /* 0x0000a0000f0f7890 */ /* 0x000fe2000fffe0ff */
[----:B---3--:R0:W-:Y:S04]  /*14140*/  STS.U8 [R110+UR12+0x7d80], R144 ;  /* 0x007d80906e007988 */ /* 0x0081e8000800000c */
[----:B--2---:R0:W-:Y:S01]  /*14150*/  STS.U8 [R110+UR12+0x7f80], R143 ;  /* 0x007f808f6e007988 */ /* 0x0041e2000800000c */
[----:B------:R1:W-:Y:S06]  /*14160*/  MEMBAR.ALL.CTA ;  /* 0x0000000000007992 */ /* 0x0003ec0000008000 */
[----:B-1----:R-:W1:Y:S02]  /*14170*/  FENCE.VIEW.ASYNC.S ;  /* 0x00000000000073c6 */ /* 0x002e640000000000 */
[----:B-1----:R-:W-:Y:S06]  /*14180*/  BAR.SYNC.DEFER_BLOCKING 0x0 ;  /* 0x0000000000007b1d */ /* 0x002fec0000010000 */
[----:B------:R-:W-:Y:S05]  /*14190*/  BRA.U UP1, `(.L_x_9) ;  /* 0x00000001013c7547 */ /* 0x000fea000b800000 */
[----:B------:R-:W-:Y:S01]  /*141a0*/  UMOV UR20, UR6 ;  /* 0x0000000600147c82 */ /* 0x000fe20008000000 */
[----:B------:R-:W-:Y:S01]  /*141b0*/  UMOV UR21, 0x80004020 ;  /* 0x8000402000157882 */ /* 0x000fe20000000000 */
[----:B------:R-:W-:Y:S01]  /*141c0*/  UMOV UR22, UR8 ;  /* 0x0000000800167c82 */ /* 0x000fe20008000000 */
[----:B------:R-:W-:Y:S01]  /*141d0*/  UMOV UR23, 0x80004020 ;  /* 0x8000402000177882 */ /* 0x000fe20000000000 */
[----:B------:R-:W-:Y:S01]  /*141e0*/  UMOV UR24, 0x0 ;  /* 0x0000000000187882 */ /* 0x000fe20000000000 */
[----:B------:R-:W-:Y:S01]  /*141f0*/  UMOV UR25, 0x4408490 ;  /* 0x0440849000197882 */ /* 0x000fe20000000000 */
[----:B------:R-:W-:Y:S01]  /*14200*/  UMOV UR10, UR15 ;  /* 0x0000000f000a7c82 */ /* 0x000fe20008000000 */
[----:B------:R-:W-:Y:S01]  /*14210*/  UMOV UR11, URZ ;  /* 0x000000ff000b7c82 */ /* 0x000fe20008000000 */
[----:B------:R-:W-:Y:S01]  /*14220*/  UMOV UR36, 0x0 ;  /* 0x0000000000247882 */ /* 0x000fe20000000000 */
[----:B------:R-:W-:Y:S01]  /*14230*/  UMOV UR37, 0x4408490 ;  /* 0x0440849000257882 */ /* 0x000fe20000000000 */
[----:B------:R1:W-:Y:S01]  /*14240*/  UTCQMMA gdesc[UR20], gdesc[UR22], tmem[UR13], tmem[UR24], idesc[UR25], UPT ;  /* 0x00ff1816140075ea */ /* 0x0003e2000b80030d */
[----:B------:R-:W-:Y:S01]  /*14250*/  UMOV UR5, UR10 ;  /* 0x0000000a00057c82 */ /* 0x000fe20008000000 */
[----:B------:R1:W-:Y:S01]  /*14260*/  UTCQMMA gdesc[UR16], gdesc[UR18], tmem[UR13], tmem[UR36], idesc[UR37], UPT ;  /* 0x00ff2412100075ea */ /* 0x0003e2000b80030d */
[----:B------:R1:W-:Y:S01]  /*14270*/  UTCBAR [UR5], URZ ;  /* 0x000000ff050073e9 */ /* 0x0003e200080000ff */
[----:B------:R-:W-:-:S02]  /*14280*/  NOP ;  /* 0x0000000000007918 */ /* 0x000fc40000000000 */
.L_x_9:
[----:B------:R-:W-:Y:S01]  /*14290*/  UIADD3 UR32, UPT, UPT, UR32, 0x1, URZ ;  /* 0x0000000120207890 */ /* 0x000fe2000fffe0ff */
[----:B------:R-:W-:Y:S01]  /*142a0*/  IMAD.U32 R126, RZ, RZ, UR4 ;  /* 0x00000004ff7e7e24 */ /* 0x000fe2000f8e00ff */
[----:B------:R-:W-:Y:S02]  /*142b0*/  UIADD3 UR30, UPT, UPT, UR30, -0x1, URZ ;  /* 0xffffffff1e1e7890 */ /* 0x000fe4000fffe0ff */
[----:B------:R-:W-:Y:S02]  /*142c0*/  UISETP.GT.AND UP2, UPT, UR32, 0x1, UPT ;  /* 0x000000012000788c */ /* 0x000fe4000bf44270 */
[----:B------:R-:W-:Y:S02]  /*142d0*/  UIADD3 UR31, UPT, UPT, UR31, -0x40, URZ ;  /* 0xffffffc01f1f7890 */ /* 0x000fe4000fffe0ff */
[----:B-1----:R-:W-:Y:S02]  /*142e0*/  USEL UR5, URZ, 0x1, !UP2 ;  /* 0x00000001ff057887 */ /* 0x002fe4000d000000 */
[----:B------:R-:W-:-:S02]  /*142f0*/  USEL UR32, UR32, URZ, !UP2 ;  /* 0x000000ff20207287 */ /* 0x000fc4000d000000 */
[----:B------:R-:W-:Y:S02]  /*14300*/  UISETP.NE.U32.AND UP2, UPT, UR30, URZ, UPT ;  /* 0x000000ff1e00728c */ /* 0x000fe4000bf45070 */
[----:B------:R-:W-:-:S07]  /*14310*/  ULOP3.LUT UR5, UR4, UR5, URZ, 0x3c, !UPT ;  /* 0x0000000504057292 */ /* 0x000fce000f8e3cff */
[----:B------:R-:W-:Y:S05]  /*14320*/  BRA.U UP2, `(.L_x_10) ;  /* 0xffffff9902e47547 */ /* 0x000fea000b83ffff */
.L_x_7:
[----:B0-----:R-:W2:Y:S01]  /*14330*/  LDL.LU R142, [R1+0x280] ;  /* 0x00028000018e7983 */ /* 0x001ea20000300800 */
[----:B------:R-:W0:Y:S03]  /*14340*/  LDCU UR5, c[0x0][0x3b4] ;  /* 0x00007680ff0577ac */ /* 0x000e260008000800 */
[----:B------:R-:W3:Y:S01]  /*14350*/  LDL.LU R141, [R1+0x27c] ;  /* 0x00027c00018d7983 */ /* 0x000ee20000300800 */
[----:B------:R-:W1:Y:S03]  /*14360*/  LDCU.128 UR8, c[0x0][0x390] ;  /* 0x00007200ff0877ac */ /* 0x000e660008000c00 */
[----:B------:R-:W4:Y:S04]  /*14370*/  LDL.LU R140, [R1+0x220] ;  /* 0x00022000018c7983 */ /* 0x000f280000300800 */
[----:B------:R-:W0:Y:S04]  /*14380*/  LDL.LU R139, [R1+0x254] ;  /* 0x00025400018b7983 */ /* 0x000e280000300800 */
[----:B------:R-:W2:Y:S01]  /*14390*/  LDL.LU R138, [R1+0x278] ;  /* 0x00027800018a7983 */ /* 0x000ea20000300800 */
[----:B------:R-:W-:Y:S01]  /*143a0*/  UISETP.GE.AND UP1, UPT, UR33, 0x40, UPT ;  /* 0x000000402100788c */ /* 0x000fe2000bf26270 */
[----:B------:R-:W1:Y:S02]  /*143b0*/  S2R R127, SR_TID.X ;  /* 0x00000000007f7919 */ /* 0x000e640000002100 */
[----:B-1---5:R-:W-:-:S02]  /*143c0*/  IMAD.SHL.U32 R3, R127, 0x80, RZ ;  /* 0x000000807f037824 */ /* 0x022fc400078e00ff */
[----:B------:R-:W-:-:S03]  /*143d0*/  IMAD.SHL.U32 R2, R127, 0x10, RZ ;  /* 0x000000107f027824 */ /* 0x000fc600078e00ff */
[----:B------:R-:W-:Y:S01]  /*143e0*/  LOP3.LUT R5, R3, 0x800, RZ, 0xc0, !PT ;  /* 0x0000080003057812 */ /* 0x000fe200078ec0ff */
[----:B------:R-:W-:Y:S01]  /*143f0*/  IMAD.SHL.U32 R3, R127, 0x8, RZ ;  /* 0x000000087f037824 */ /* 0x000fe200078e00ff */
[----:B------:R-:W-:-:S04]  /*14400*/  LOP3.LUT R2, R2, 0xf0, RZ, 0xc0, !PT ;  /* 0x000000f002027812 */ /* 0x000fc800078ec0ff */
[----:B------:R-:W-:Y:S02]  /*14410*/  IADD3 R2, PT, PT, R2, UR12, R5 ;  /* 0x0000000c02027c10 */ /* 0x000fe4000fffe005 */
[----:B------:R-:W-:Y:S01]  /*14420*/  LOP3.LUT R3, R3, 0x300, RZ, 0xc0, !PT ;  /* 0x0000030003037812 */ /* 0x000fe200078ec0ff */
[C---:B0-----:R-:W-:Y:S01]  /*14430*/  IMAD R133, R139.reuse, UR5, RZ ;  /* 0x000000058b857c24 */ /* 0x041fe2000f8e02ff */
[----:B------:R-:W-:-:S04]  /*14440*/  ISETP.GE.AND P0, PT, R139, UR10, PT ;  /* 0x0000000a8b007c0c */ /* 0x000fc8000bf06270 */
[----:B------:R-:W-:Y:S02]  /*14450*/  IADD3 R132, P2, PT, R133, UR8, RZ ;  /* 0x0000000885847c10 */ /* 0x000fe4000ff5e0ff */
[----:B--2---:R-:W-:Y:S02]  /*14460*/  ISETP.LT.AND P3, PT, R142, UR11, !P0 ;  /* 0x0000000b8e007c0c */ /* 0x004fe4000c761270 */
[----:B---3--:R-:W-:Y:S02]  /*14470*/  ISETP.LT.AND P4, PT, R141, UR11, !P0 ;  /* 0x0000000b8d007c0c */ /* 0x008fe4000c781270 */
[----:B----4-:R-:W-:Y:S02]  /*14480*/  ISETP.LT.AND P1, PT, R140, UR11, !P0 ;  /* 0x0000000b8c007c0c */ /* 0x010fe4000c721270 */
[----:B------:R-:W-:Y:S02]  /*14490*/  ISETP.LT.AND P5, PT, R138, UR11, !P0 ;  /* 0x0000000b8a007c0c */ /* 0x000fe4000c7a1270 */
[----:B------:R-:W-:Y:S01]  /*144a0*/  LEA.HI.X.SX32 R133, R133, UR9, 0x1, P2 ;  /* 0x0000000985857c11 */ /* 0x000fe200090f0eff */
[----:B------:R-:W-:Y:S10]  /*144b0*/  BRA.U !UP1, `(.L_x_11) ;  /* 0x0000000109107547 */ /* 0x000ff4000b800000 */
[----:B------:R-:W-:-:S06]  /*144c0*/  USHF.L.U32 UR4, UR4, 0x1f, URZ ;  /* 0x0000001f04047899 */ /* 0x000fcc00080006ff */
[----:B------:R-:W-:-:S04]  /*144d0*/  IMAD.U32 R4, RZ, RZ, UR4 ;  /* 0x00000004ff047e24 */ /* 0x000fc8000f8e00ff */
[----:B------:R-:W0:Y:S02]  /*144e0*/  SYNCS.PHASECHK.TRANS64.TRYWAIT P2, [UR15], R4 ;  /* 0x00000004ff0075a7 */ /* 0x000e24000804110f */
[----:B0-----:R-:W-:Y:S05]  /*144f0*/  @!P2 BRA `(.L_x_12) ;  /* 0x000000580064a947 */ /* 0x001fea0003800000 */
.L_x_11:
[----:B------:R-:W2:Y:S01]  /*14500*/  LDL.LU R5, [R1+0x274] ;  /* 0x0002740001057983 */ /* 0x000ea20000300800 */
[----:B------:R-:W-:Y:S01]  /*14510*/  IMAD.IADD R134, R3, 0x1, R2 ;  /* 0x0000000103867824 */ /* 0x000fe200078e0202 */
[----:B------:R-:W0:Y:S01]  /*14520*/  LDCU UR4, c[0x0][0x39c] ;  /* 0x00007380ff0477ac */ /* 0x000e220008000800 */
[----:B------:R-:W-:Y:S06]  /*14530*/  BAR.SYNC.DEFER_BLOCKING 0x0 ;  /* 0x0000000000007b1d */ /* 0x000fec0000010000 */
[----:B------:R-:W1:Y:S01]  /*14540*/  LDCU UR5, c[0x0][0x39c] ;  /* 0x00007380ff0577ac */ /* 0x000e620008000800 */
[----:B------:R-:W3:Y:S01]  /*14550*/  S2R R135, SR_TID.X ;  /* 0x0000000000877919 */ /* 0x000ee20000002100 */
[----:B------:R-:W4:Y:S01]  /*14560*/  LDCU UR6, c[0x0][0x39c] ;  /* 0x00007380ff0677ac */ /* 0x000f220008000800 */
[----:B------:R-:W5:Y:S02]  /*14570*/  @!P6 SYNCS.CCTL.IV [UR12+0xa000] ;  /* 0x00a00000ff00e9b1 */ /* 0x000f64000800000c */
[----:B-----5:R-:W-:Y:S01]  /*14580*/  BAR.SYNC.DEFER_BLOCKING 0x0 ;  /* 0x0000000000007b1d */ /* 0x020fe20000010000 */
[----:B---3--:R-:W-:-:S05]  /*14590*/  LOP3.LUT R135, R135, 0x7f, RZ, 0xc0, !PT ;  /* 0x0000007f87877812 */ /* 0x008fca00078ec0ff */
[----:B------:R-:W3:Y:S01]  /*145a0*/  @!P6 SYNCS.CCTL.IV [UR12+0xa008] ;  /* 0x00a00800ff00e9b1 */ /* 0x000ee2000800000c */
[----:B------:R-:W-:Y:S02]  /*145b0*/  ISETP.LT.AND P6, PT, R0, UR11, !P0 ;  /* 0x0000000b00007c0c */ /* 0x000fe4000c7c1270 */
[----:B--2---:R-:W-:Y:S02]  /*145c0*/  ISETP.LT.AND P2, PT, R5, UR11, !P0 ;  /* 0x0000000b05007c0c */ /* 0x004fe4000c741270 */
[----:B------:R-:W-:Y:S01]  /*145d0*/  LDTM.16dp32bit_t0_t15.x128 R4, tmem[UR14] ;  /* 0x0000000e000479ee */ /* 0x000fe20008b80000 */
[----:B------:R-:W2:Y:S01]  /*145e0*/  LDTM.16dp32bit_t16_t31.x128 R4, tmem[UR14+0x80] ;  /* 0x0000800e000479ee */ /* 0x000ea20008ba0000 */
[----:B------:R-:W-:Y:S01]  /*145f0*/  NOP ;  /* 0x0000000000007918 */ /* 0x000fe20000000000 */
[----:B--2---:R-:W-:Y:S02]  /*14600*/  F2FP.SATFINITE.E5M2.F32.PACK_AB_MERGE_C R37, R37, R36, RZ ;  /* 0x000000242525723e */ /* 0x004fe400048060ff */
[----:B------:R-:W2:Y:S01]  /*14610*/  LDC R36, c[0x0][0x3b8] ;  /* 0x0000ee00ff247b82 */ /* 0x000ea20000000800 */
[----:B------:R-:W-:-:S02]  /*14620*/  F2FP.SATFINITE.E5M2.F32.PACK_AB_MERGE_C R4, R5, R4, RZ ;  /* 0x000000040504723e */ /* 0x000fc400048060ff */
[----:B------:R-:W-:Y:S02]  /*14630*/  P2R R5, PR, RZ, 0x40 ;  /* 0x00000040ff057803 */ /* 0x000fe40000000000 */
[----:B------:R-:W-:Y:S02]  /*14640*/  F2FP.SATFINITE.E5M2.F32.PACK_AB_MERGE_C R6, R7, R6, RZ ;  /* 0x000000060706723e */ /* 0x000fe400048060ff */
[----:B------:R-:W-:Y:S02]  /*14650*/  F2FP.SATFINITE.E5M2.F32.PACK_AB_MERGE_C R8, R9, R8, RZ ;  /* 0x000000080908723e */ /* 0x000fe400048060ff */
[----:B------:R-:W-:Y:S02]  /*14660*/  LOP3.LUT R4, R4, 0xffff, RZ, 0xc0, !PT ;  /* 0x0000ffff04047812 */ /* 0x000fe400078ec0ff */
[----:B------:R-:W-:Y:S02]  /*14670*/  LOP3.LUT R8, R8, 0xffff, RZ, 0xc0, !PT ;  /* 0x0000ffff08087812 */ /* 0x000fe400078ec0ff */
[----:B------:R-:W-:-:S02]  /*14680*/  F2FP.SATFINITE.E5M2.F32.PACK_AB_MERGE_C R12, R13, R12, RZ ;  /* 0x0000000c0d0c723e */ /* 0x000fc400048060ff */
[----:B------:R-:W-:Y:S02]  /*14690*/  F2FP.SATFINITE.E5M2.F32.PACK_AB_MERGE_C R14, R15, R14, RZ ;  /* 0x0000000e0f0e723e */ /* 0x000fe400048060ff */
[----:B------:R-:W-:Y:S02]  /*146a0*/  F2FP.SATFINITE.E5M2.F32.PACK_AB_MERGE_C R16, R17, R16, RZ ;  /* 0x000000101110723e */ /* 0x000fe400048060ff */
[----:B------:R-:W-:Y:S02]  /*146b0*/  F2FP.SATFINITE.E5M2.F32.PACK_AB_MERGE_C R20, R21, R20, RZ ;  /* 0x000000141514723e */ /* 0x000fe400048060ff */
[----:B------:R-:W-:Y:S02]  /*146c0*/  F2FP.SATFINITE.E5M2.F32.PACK_AB_MERGE_C R22, R23, R22, RZ ;  /* 0x000000161716723e */ /* 0x000fe400048060ff */
[----:B------:R-:W-:Y:S01]  /*146d0*/  F2FP.SATFINITE.E5M2.F32.PACK_AB_MERGE_C R24, R25, R24, RZ ;  /* 0x000000181918723e */ /* 0x000fe200048060ff */
[----:B--2---:R-:W-:Y:S01]  /*146e0*/  IMAD R0, R0, R36, RZ ;  /* 0x0000002400007224 */ /* 0x004fe200078e02ff */
[----:B------:R-:W-:-:S02]  /*146f0*/  F2FP.SATFINITE.E5M2.F32.PACK_AB_MERGE_C R28, R29, R28, RZ ;  /* 0x0000001c1d1c723e */ /* 0x000fc400048060ff */
[----:B------:R-:W-:Y:S02]  /*14700*/  F2FP.SATFINITE.E5M2.F32.PACK_AB_MERGE_C R30, R31, R30, RZ ;  /* 0x0000001e1f1e723e */ /* 0x000fe400048060ff */
[C---:B------:R-:W-:Y:S02]  /*14710*/  IADD3 R2, P6, PT, R0.reuse, R132, RZ ;  /* 0x0000008400027210 */ /* 0x040fe40007fde0ff */
[----:B------:R-:W-:Y:S02]  /*14720*/  F2FP.SATFINITE.E5M2.F32.PACK_AB_MERGE_C R32, R33, R32, RZ ;  /* 0x000000202120723e */ /* 0x000fe400048060ff */
[----:B------:R-:W-:Y:S02]  /*14730*/  LEA.HI.X.SX32 R3, R0, R133, 0x1, P6 ;  /* 0x0000008500037211 */ /* 0x000fe400030f0eff */
[----:B------:R-:W-:Y:S02]  /*14740*/  ISETP.NE.AND P6, PT, R5, RZ, PT ;  /* 0x000000ff0500720c */ /* 0x000fe40003fc5270 */
[----:B------:R-:W-:-:S02]  /*14750*/  LOP3.LUT R5, R6, 0xffff, RZ, 0xc0, !PT ;  /* 0x0000ffff06057812 */ /* 0x000fc400078ec0ff */
[----:B------:R-:W-:Y:S02]  /*14760*/  PRMT R6, R8, 0x3340, R1 ;  /* 0x0000334008067816 */ /* 0x000fe40000000001 */
[----:B------:R-:W-:Y:S02]  /*14770*/  PRMT R7, R4, 0x3340, R5 ;  /* 0x0000334004077816 */ /* 0x000fe40000000005 */
[----:B------:R-:W-:Y:S02]  /*14780*/  F2FP.SATFINITE.E5M2.F32.PACK_AB_MERGE_C R10, R11, R10, RZ ;  /* 0x0000000a0b0a723e */ /* 0x000fe400048060ff */
[----:B------:R-:W-:Y:S02]  /*14790*/  PRMT R6, R7, 0x5410, R6 ;  /* 0x0000541007067816 */ /* 0x000fe40000000006 */
[----:B------:R-:W-:Y:S02]  /*147a0*/  LOP3.LUT R12, R12, 0xffff, RZ, 0xc0, !PT ;  /* 0x0000ffff0c0c7812 */ /* 0x000fe400078ec0ff */
[----:B------:R-:W-:-:S02]  /*147b0*/  LOP3.LUT R7, R14, 0xffff, RZ, 0xc0, !PT ;  /* 0x0000ffff0e077812 */ /* 0x000fc400078ec0ff */
[----:B------:R-:W-:Y:S02]  /*147c0*/  LOP3.LUT R16, R16, 0xffff, RZ, 0xc0, !PT ;  /* 0x0000ffff10107812 */ /* 0x000fe400078ec0ff */
[----:B------:R-:W-:Y:S02]  /*147d0*/  F2FP.SATFINITE.E5M2.F32.PACK_AB_MERGE_C R44, R45, R44, RZ ;  /* 0x0000002c2d2c723e */ /* 0x000fe400048060ff */
[----:B------:R-:W-:Y:S02]  /*147e0*/  F2FP.SATFINITE.E5M2.F32.PACK_AB_MERGE_C R46, R47, R46, RZ ;  /* 0x0000002e2f2e723e */ /* 0x000fe400048060ff */
[----:B------:R-:W-:Y:S02]  /*147f0*/  F2FP.SATFINITE.E5M2.F32.PACK_AB_MERGE_C R48, R49, R48, RZ ;  /* 0x000000303130723e */ /* 0x000fe400048060ff */
[----:B------:R-:W-:Y:S02]  /*14800*/  LOP3.LUT R11, R20, 0xffff, RZ, 0xc0, !PT ;  /* 0x0000ffff140b7812 */ /* 0x000fe400078ec0ff */
[----:B------:R-:W-:-:S02]  /*14810*/  LOP3.LUT R22, R22, 0xffff, RZ, 0xc0, !PT ;  /* 0x0000ffff16167812 */ /* 0x000fc400078ec0ff */
[----:B------:R-:W-:Y:S02]  /*14820*/  LOP3.LUT R24, R24, 0xffff, RZ, 0xc0, !PT ;  /* 0x0000ffff18187812 */ /* 0x000fe400078ec0ff */
[----:B------:R-:W-:Y:S02]  /*14830*/  LOP3.LUT R13, R28, 0xffff, RZ, 0xc0, !PT ;  /* 0x0000ffff1c0d7812 */ /* 0x000fe400078ec0ff */
[----:B------:R-:W-:Y:S02]  /*14840*/  LOP3.LUT R14, R30, 0xffff, RZ, 0xc0, !PT ;  /* 0x0000ffff1e0e7812 */ /* 0x000fe400078ec0ff */
[----:B------:R-:W-:Y:S02]  /*14850*/  LOP3.LUT R32, R32, 0xffff, RZ, 0xc0, !PT ;  /* 0x0000ffff20207812 */ /* 0x000fe400078ec0ff */
[----:B------:R-:W-:Y:S02]  /*14860*/  F2FP.SATFINITE.E5M2.F32.PACK_AB_MERGE_C R52, R53, R52, RZ ;  /* 0x000000343534723e */ /* 0x000fe400048060ff */
[----:B------:R-:W-:-:S02]  /*14870*/  F2FP.SATFINITE.E5M2.F32.PACK_AB_MERGE_C R54, R55, R54, RZ ;  /* 0x000000363736723e */ /* 0x000fc400048060ff */
[----:B------:R-:W-:Y:S02]  /*14880*/  F2FP.SATFINITE.E5M2.F32.PACK_AB_MERGE_C R56, R57, R56, RZ ;  /* 0x000000383938723e */ /* 0x000fe400048060ff */
[----:B------:R-:W-:Y:S02]  /*14890*/  F2FP.SATFINITE.E5M2.F32.PACK_AB_MERGE_C R60, R61, R60, RZ ;  /* 0x0000003c3d3c723e */ /* 0x000fe400048060ff */
[----:B------:R-:W-:Y:S02]  /*148a0*/  F2FP.SATFINITE.E5M2.F32.PACK_AB_MERGE_C R62, R63, R62, RZ ;  /* 0x0000003e3f3e723e */ /* 0x000fe400048060ff */
[----:B------:R-:W-:Y:S02]  /*148b0*/  F2FP.SATFINITE.E5M2.F32.PACK_AB_MERGE_C R64, R65, R64, RZ ;  /* 0x000000404140723e */ /* 0x000fe400048060ff */
[----:B------:R-:W-:Y:S02]  /*148c0*/  F2FP.SATFINITE.E5M2.F32.PACK_AB_MERGE_C R68, R69, R68, RZ ;  /* 0x000000444544723e */ /* 0x000fe400048060ff */
[----:B------:R-:W-:-:S02]  /*148d0*/  F2FP.SATFINITE.E5M2.F32.PACK_AB_MERGE_C R70, R71, R70, RZ ;  /* 0x000000464746723e */ /* 0x000fc400048060ff */
[----:B------:R-:W-:Y:S02]  /*148e0*/  F2FP.SATFINITE.E5M2.F32.PACK_AB_MERGE_C R72, R73, R72, RZ ;  /* 0x000000484948723e */ /* 0x000fe400048060ff */
[----:B------:R-:W-:Y:S02]  /*148f0*/  F2FP.SATFINITE.E5M2.F32.PACK_AB_MERGE_C R38, R39, R38, RZ ;  /* 0x000000262726723e */ /* 0x000fe400048060ff */
[----:B------:R-:W-:Y:S02]  /*14900*/  PRMT R25, R16, 0x3340, R1 ;  /* 0x0000334010197816 */ /* 0x000fe40000000001 */
[----:B------:R-:W-:Y:S02]  /*14910*/  PRMT R20, R12, 0x3340, R7 ;  /* 0x000033400c147816 */ /* 0x000fe40000000007 */
[----:B------:R-:W-:Y:S02]  /*14920*/  F2FP.SATFINITE.E5M2.F32.PACK_AB_MERGE_C R40, R41, R40, RZ ;  /* 0x000000282928723e */ /* 0x000fe400048060ff */
[----:B------:R-:W-:-:S02]  /*14930*/  F2FP.SATFINITE.E5M2.F32.PACK_AB_MERGE_C R42, R43, R42, RZ ;  /* 0x0000002a2b2a723e */ /* 0x000fc400048060ff */
[--C-:B------:R-:W-:Y:S02]  /*14940*/  PRMT R17, R24, 0x3340, R1.reuse ;  /* 0x0000334018117816 */ /* 0x100fe40000000001 */
[----:B------:R-:W-:Y:S02]  /*14950*/  PRMT R15, R32, 0x3340, R1 ;  /* 0x00003340200f7816 */ /* 0x000fe40000000001 */
[----:B------:R-:W-:Y:S02]  /*14960*/  PRMT R28, R11, 0x3340, R22 ;  /* 0x000033400b1c7816 */ /* 0x000fe40000000016 */
[----:B------:R-:W-:Y:S02]  /*14970*/  PRMT R30, R13, 0x3340, R14 ;  /* 0x000033400d1e7816 */ /* 0x000fe4000000000e */
[----:B------:R-:W-:Y:S02]  /*14980*/  LOP3.LUT R44, R44, 0xffff, RZ, 0xc0, !PT ;  /* 0x0000ffff2c2c7812 */ /* 0x000fe400078ec0ff */
[----:B------:R-:W-:-:S02]  /*14990*/  LOP3.LUT R39, R46, 0xffff, RZ, 0xc0, !PT ;  /* 0x0000ffff2e277812 */ /* 0x000fc400078ec0ff */
[----:B------:R-:W-:Y:S02]  /*149a0*/  LOP3.LUT R48, R48, 0xffff, RZ, 0xc0, !PT ;  /* 0x0000ffff30307812 */ /* 0x000fe400078ec0ff */
[----:B------:R-:W-:Y:S02]  /*149b0*/  LOP3.LUT R52, R52, 0xffff, RZ, 0xc0, !PT ;  /* 0x0000ffff34347812 */ /* 0x000fe400078ec0ff */
[----:B------:R-:W-:Y:S02]  /*149c0*/  LOP3.LUT R41, R54, 0xffff, RZ, 0xc0, !PT ;  /* 0x0000ffff36297812 */ /* 0x000fe400078ec0ff */
[----:B------:R-:W-:Y:S02]  /*149d0*/  LOP3.LUT R56, R56, 0xffff, RZ, 0xc0, !PT ;  /* 0x0000ffff38387812 */ /* 0x000fe400078ec0ff */
        /* <DEDUP_REMOVED lines=16> */
[----:B------:R-:W-:Y:S02]  /*14ae0*/  F2FP.SATFINITE.E5M2.F32.PACK_AB_MERGE_C R100, R101, R100, RZ ;  /* 0x000000646564723e */ /* 0x000fe400048060ff */
[----:B------:R-:W-:Y:S02]  /*14af0*/  F2FP.SATFINITE.E5M2.F32.PACK_AB_MERGE_C R102, R103, R102, RZ ;  /* 0x000000666766723e */ /* 0x000fe400048060ff */
[----:B------:R-:W-:Y:S02]  /*14b00*/  F2FP.SATFINITE.E5M2.F32.PACK_AB_MERGE_C R104, R105, R104, RZ ;  /* 0x000000686968723e */ /* 0x000fe400048060ff */
[----:B------:R-:W-:-:S02]  /*14b10*/  PRMT R25, R20, 0x5410, R25 ;  /* 0x0000541014197816 */ /* 0x000fc40000000019 */
[----:B------:R-:W-:Y:S02]  /*14b20*/  F2FP.SATFINITE.E5M2.F32.PACK_AB_MERGE_C R18, R19, R18, RZ ;  /* 0x000000121312723e */ /* 0x000fe400048060ff */
[----:B------:R-:W-:Y:S02]  /*14b30*/  PRMT R17, R28, 0x5410, R17 ;  /* 0x000054101c117816 */ /* 0x000fe40000000011 */
[----:B------:R-:W-:Y:S02]  /*14b40*/  PRMT R15, R30, 0x5410, R15 ;  /* 0x000054101e0f7816 */ /* 0x000fe4000000000f */
[----:B------:R-:W-:Y:S02]  /*14b50*/  PRMT R35, R48, 0x3340, R1 ;  /* 0x0000334030237816 */ /* 0x000fe40000000001 */
[----:B------:R-:W-:Y:S02]  /*14b60*/  PRMT R20, R44, 0x3340, R39 ;  /* 0x000033402c147816 */ /* 0x000fe40000000027 */
[----:B------:R-:W-:-:S02]  /*14b70*/  PRMT R33, R56, 0x3340, R1 ;  /* 0x0000334038217816 */ /* 0x000fc40000000001 */
[--C-:B------:R-:W-:Y:S02]  /*14b80*/  PRMT R19, R64, 0x3340, R1.reuse ;  /* 0x0000334040137816 */ /* 0x100fe40000000001 */
[----:B------:R-:W-:Y:S02]  /*14b90*/  PRMT R21, R72, 0x3340, R1 ;  /* 0x0000334048157816 */ /* 0x000fe40000000001 */
[----:B------:R-:W-:Y:S02]  /*14ba0*/  PRMT R28, R52, 0x3340, R41 ;  /* 0x00003340341c7816 */ /* 0x000fe40000000029 */
[----:B------:R-:W-:Y:S02]  /*14bb0*/  PRMT R30, R60, 0x3340, R43 ;  /* 0x000033403c1e7816 */ /* 0x000fe4000000002b */
[----:B------:R-:W-:Y:S02]  /*14bc0*/  PRMT R46, R68, 0x3340, R45 ;  /* 0x00003340442e7816 */ /* 0x000fe4000000002d */
[----:B------:R-:W-:-:S02]  /*14bd0*/  F2FP.SATFINITE.E5M2.F32.PACK_AB_MERGE_C R50, R51, R50, RZ ;  /* 0x000000323332723e */ /* 0x000fc400048060ff */
[----:B------:R-:W-:Y:S02]  /*14be0*/  LOP3.LUT R76, R76, 0xffff, RZ, 0xc0, !PT ;  /* 0x0000ffff4c4c7812 */ /* 0x000fe400078ec0ff */
[----:B------:R-:W-:Y:S02]  /*14bf0*/  LOP3.LUT R47, R78, 0xffff, RZ, 0xc0, !PT ;  /* 0x0000ffff4e2f7812 */ /* 0x000fe400078ec0ff */
[----:B------:R-:W-:Y:S02]  /*14c00*/  LOP3.LUT R80, R80, 0xffff, RZ, 0xc0, !PT ;  /* 0x0000ffff50507812 */ /* 0x000fe400078ec0ff */
[----:B------:R-:W-:Y:S02]  /*14c10*/  LOP3.LUT R84, R84, 0xffff, RZ, 0xc0, !PT ;  /* 0x0000ffff54547812 */ /* 0x000fe400078ec0ff */
[----:B------:R-:W-:Y:S02]  /*14c20*/  LOP3.LUT R49, R86, 0xffff, RZ, 0xc0, !PT ;  /* 0x0000ffff56317812 */ /* 0x000fe400078ec0ff */
[----:B------:R-:W-:-:S02]  /*14c30*/  LOP3.LUT R88, R88, 0xffff, RZ, 0xc0, !PT ;  /* 0x0000ffff58587812 */ /* 0x000fc400078ec0ff */
[----:B------:R-:W-:Y:S02]  /*14c40*/  F2FP.SATFINITE.E5M2.F32.PACK_AB_MERGE_C R108, R109, R108, RZ ;  /* 0x0000006c6d6c723e */ /* 0x000fe400048060ff */
[----:B------:R-:W-:Y:S02]  /*14c50*/  F2FP.SATFINITE.E5M2.F32.PACK_AB_MERGE_C R110, R111, R110, RZ ;  /* 0x0000006e6f6e723e */ /* 0x000fe400048060ff */
[----:B------:R-:W-:Y:S02]  /*14c60*/  F2FP.SATFINITE.E5M2.F32.PACK_AB_MERGE_C R112, R113, R112, RZ ;  /* 0x000000707170723e */ /* 0x000fe400048060ff */
[----:B------:R-:W-:Y:S02]  /*14c70*/  LOP3.LUT R92, R92, 0xffff, RZ, 0xc0, !PT ;  /* 0x0000ffff5c5c7812 */ /* 0x000fe400078ec0ff */
[----:B------:R-:W-:Y:S02]  /*14c80*/  LOP3.LUT R51, R94, 0xffff, RZ, 0xc0, !PT ;  /* 0x0000ffff5e337812 */ /* 0x000fe400078ec0ff */
[----:B------:R-:W-:-:S02]  /*14c90*/  LOP3.LUT R96, R96, 0xffff, RZ, 0xc0, !PT ;  /* 0x0000ffff60607812 */ /* 0x000fc400078ec0ff */
[----:B------:R-:W-:Y:S02]  /*14ca0*/  LOP3.LUT R100, R100, 0xffff, RZ, 0xc0, !PT ;  /* 0x0000ffff64647812 */ /* 0x000fe400078ec0ff */
[----:B------:R-:W-:Y:S02]  /*14cb0*/  LOP3.LUT R53, R102, 0xffff, RZ, 0xc0, !PT ;  /* 0x0000ffff66357812 */ /* 0x000fe400078ec0ff */
[----:B------:R-:W-:Y:S02]  /*14cc0*/  LOP3.LUT R104, R104, 0xffff, RZ, 0xc0, !PT ;  /* 0x0000ffff68687812 */ /* 0x000fe400078ec0ff */
[----:B------:R-:W-:Y:S02]  /*14cd0*/  F2FP.SATFINITE.E5M2.F32.PACK_AB_MERGE_C R116, R117, R116, RZ ;  /* 0x000000747574723e */ /* 0x000fe400048060ff */
[----:B------:R-:W-:Y:S02]  /*14ce0*/  F2FP.SATFINITE.E5M2.F32.PACK_AB_MERGE_C R118, R119, R118, RZ ;  /* 0x000000767776723e */ /* 0x000fe400048060ff */
[----:B------:R-:W-:-:S02]  /*14cf0*/  F2FP.SATFINITE.E5M2.F32.PACK_AB_MERGE_C R120, R121, R120, RZ ;  /* 0x000000787978723e */ /* 0x000fc400048060ff */
[----:B------:R-:W-:Y:S02]  /*14d00*/  PRMT R35, R20, 0x5410, R35 ;  /* 0x0000541014237816 */ /* 0x000fe40000000023 */
[----:B------:R-:W-:Y:S02]  /*14d10*/  F2FP.SATFINITE.E5M2.F32.PACK_AB_MERGE_C R26, R27, R26, RZ ;  /* 0x0000001a1b1a723e */ /* 0x000fe400048060ff */
[----:B------:R-:W-:Y:S02]  /*14d20*/  PRMT R33, R28, 0x5410, R33 ;  /* 0x000054101c217816 */ /* 0x000fe40000000021 */
[----:B------:R-:W-:Y:S02]  /*14d30*/  PRMT R19, R30, 0x5410, R19 ;  /* 0x000054101e137816 */ /* 0x000fe40000000013 */
[----:B------:R-:W-:Y:S02]  /*14d40*/  PRMT R20, R46, 0x5410, R21 ;  /* 0x000054102e147816 */ /* 0x000fe40000000015 */
[----:B------:R-:W-:-:S02]  /*14d50*/  PRMT R21, R80, 0x3340, R1 ;  /* 0x0000334050157816 */ /* 0x000fc40000000001 */
[----:B------:R-:W-:Y:S02]  /*14d60*/  PRMT R27, R88, 0x3340, R1 ;  /* 0x00003340581b7816 */ /* 0x000fe40000000001 */
[----:B------:R-:W-:Y:S02]  /*14d70*/  PRMT R28, R76, 0x3340, R47 ;  /* 0x000033404c1c7816 */ /* 0x000fe4000000002f */
[----:B------:R-:W-:Y:S02]  /*14d80*/  PRMT R30, R84, 0x3340, R49 ;  /* 0x00003340541e7816 */ /* 0x000fe40000000031 */
[--C-:B------:R-:W-:Y:S02]  /*14d90*/  PRMT R23, R96, 0x3340, R1.reuse ;  /* 0x0000334060177816 */ /* 0x100fe40000000001 */
[----:B------:R-:W-:Y:S02]  /*14da0*/  PRMT R29, R104, 0x3340, R1 ;  /* 0x00003340681d7816 */ /* 0x000fe40000000001 */
[----:B------:R-:W-:-:S02]  /*14db0*/  PRMT R46, R92, 0x3340, R51 ;  /* 0x000033405c2e7816 */ /* 0x000fc40000000033 */
[----:B------:R-:W-:Y:S02]  /*14dc0*/  PRMT R54, R100, 0x3340, R53 ;  /* 0x0000334064367816 */ /* 0x000fe40000000035 */
[----:B------:R-:W-:Y:S02]  /*14dd0*/  LOP3.LUT R108, R108, 0xffff, RZ, 0xc0, !PT ;  /* 0x0000ffff6c6c7812 */ /* 0x000fe400078ec0ff */
[----:B------:R-:W-:Y:S02]  /*14de0*/  LOP3.LUT R55, R110, 0xffff, RZ, 0xc0, !PT ;  /* 0x0000ffff6e377812 */ /* 0x000fe400078ec0ff */
[----:B------:R-:W-:Y:S02]  /*14df0*/  LOP3.LUT R112, R112, 0xffff, RZ, 0xc0, !PT ;  /* 0x0000ffff70707812 */ /* 0x000fe400078ec0ff */
[----:B------:R-:W-:Y:S02]  /*14e00*/  LOP3.LUT R116, R116, 0xffff, RZ, 0xc0, !PT ;  /* 0x0000ffff74747812 */ /* 0x000fe400078ec0ff */
[----:B------:R-:W-:-:S02]  /*14e10*/  LOP3.LUT R57, R118, 0xffff, RZ, 0xc0, !PT ;  /* 0x0000ffff76397812 */ /* 0x000fc400078ec0ff */
[----:B------:R-:W-:Y:S02]  /*14e20*/  LOP3.LUT R120, R120, 0xffff, RZ, 0xc0, !PT ;  /* 0x0000ffff78787812 */ /* 0x000fe400078ec0ff */
[----:B------:R-:W-:Y:S02]  /*14e30*/  SHF.R.U32.HI R4, RZ, 0x8, R4 ;  /* 0x00000008ff047819 */ /* 0x000fe40000011604 */
[----:B------:R-:W-:Y:S02]  /*14e40*/  SHF.R.U32.HI R5, RZ, 0x8, R5 ;  /* 0x00000008ff057819 */ /* 0x000fe40000011605 */
[----:B------:R-:W-:Y:S02]  /*14e50*/  PRMT R21, R28, 0x5410, R21 ;  /* 0x000054101c157816 */ /* 0x000fe40000000015 */
[----:B------:R-:W-:Y:S02]  /*14e60*/  PRMT R27, R30, 0x5410, R27 ;  /* 0x000054101e1b7816 */ /* 0x000fe4000000001b */
[----:B------:R-:W-:-:S02]  /*14e70*/  PRMT R23, R46, 0x5410, R23 ;  /* 0x000054102e177816 */ /* 0x000fc40000000017 */
[----:B------:R-:W-:Y:S02]  /*14e80*/  PRMT R28, R54, 0x5410, R29 ;  /* 0x00005410361c7816 */ /* 0x000fe4000000001d */
[----:B------:R-:W-:Y:S02]  /*14e90*/  PRMT R31, R112, 0x3340, R1 ;  /* 0x00003340701f7816 */ /* 0x000fe40000000001 */
[----:B------:R-:W-:Y:S02]  /*14ea0*/  PRMT R30, R108, 0x3340, R55 ;  /* 0x000033406c1e7816 */ /* 0x000fe40000000037 */
[----:B------:R-:W-:Y:S02]  /*14eb0*/  PRMT R29, R120, 0x3340, R1 ;  /* 0x00003340781d7816 */ /* 0x000fe40000000001 */
[----:B------:R-:W-:Y:S02]  /*14ec0*/  PRMT R46, R116, 0x3340, R57 ;  /* 0x00003340742e7816 */ /* 0x000fe40000000039 */
[----:B------:R-:W-:-:S02]  /*14ed0*/  SHF.R.U32.HI R8, RZ, 0x8, R8 ;  /* 0x00000008ff087819 */ /* 0x000fc40000011608 */
[----:B------:R-:W-:Y:S02]  /*14ee0*/  LOP3.LUT R4, R4, 0xffff, RZ, 0xc0, !PT ;  /* 0x0000ffff04047812 */ /* 0x000fe400078ec0ff */
[----:B------:R-:W-:Y:S02]  /*14ef0*/  LOP3.LUT R5, R5, 0xffff, RZ, 0xc0, !PT ;  /* 0x0000ffff05057812 */ /* 0x000fe400078ec0ff */
[----:B------:R-:W-:Y:S02]  /*14f00*/  SHF.R.U32.HI R12, RZ, 0x8, R12 ;  /* 0x00000008ff0c7819 */ /* 0x000fe4000001160c */
[----:B------:R-:W-:Y:S02]  /*14f10*/  SHF.R.U32.HI R7, RZ, 0x8, R7 ;  /* 0x00000008ff077819 */ /* 0x000fe40000011607 */
[----:B------:R-:W-:Y:S02]  /*14f20*/  SHF.R.U32.HI R11, RZ, 0x8, R11 ;  /* 0x00000008ff0b7819 */ /* 0x000fe4000001160b */
[----:B------:R-:W-:-:S02]  /*14f30*/  SHF.R.U32.HI R22, RZ, 0x8, R22 ;  /* 0x00000008ff167819 */ /* 0x000fc40000011616 */
[----:B------:R-:W-:Y:S02]  /*14f40*/  F2FP.SATFINITE.E5M2.F32.PACK_AB_MERGE_C R124, R125, R124, RZ ;  /* 0x0000007c7d7c723e */ /* 0x000fe400048060ff */
[----:B------:R-:W-:Y:S02]  /*14f50*/  F2FP.SATFINITE.E5M2.F32.PACK_AB_MERGE_C R126, R127, R126, RZ ;  /* 0x0000007e7f7e723e */ /* 0x000fe400048060ff */
[----:B------:R-:W-:Y:S02]  /*14f60*/  F2FP.SATFINITE.E5M2.F32.PACK_AB_MERGE_C R128, R129, R128, RZ ;  /* 0x000000808180723e */ /* 0x000fe400048060ff */
[----:B------:R-:W-:Y:S02]  /*14f70*/  PRMT R31, R30, 0x5410, R31 ;  /* 0x000054101e1f7816 */ /* 0x000fe4000000001f */
[----:B------:R-:W-:Y:S02]  /*14f80*/  PRMT R30, R46, 0x5410, R29 ;  /* 0x000054102e1e7816 */ /* 0x000fe4000000001d */
[----:B------:R-:W-:-:S02]  /*14f90*/  LOP3.LUT R8, R8, 0xffff, RZ, 0xc0, !PT ;  /* 0x0000ffff08087812 */ /* 0x000fc400078ec0ff */
[----:B------:R-:W-:Y:S02]  /*14fa0*/  PRMT R46, R4, 0x3340, R5 ;  /* 0x00003340042e7816 */ /* 0x000fe40000000005 */
[----:B------:R-:W-:Y:S02]  /*14fb0*/  LOP3.LUT R12, R12, 0xffff, RZ, 0xc0, !PT ;  /* 0x0000ffff0c0c7812 */ /* 0x000fe400078ec0ff */
[----:B------:R-:W-:Y:S02]  /*14fc0*/  LOP3.LUT R7, R7, 0xffff, RZ, 0xc0, !PT ;  /* 0x0000ffff07077812 */ /* 0x000fe400078ec0ff */
[----:B------:R-:W-:Y:S02]  /*14fd0*/  F2FP.SATFINITE.E5M2.F32.PACK_AB_MERGE_C R58, R59, R58, RZ ;  /* 0x0000003a3b3a723e */ /* 0x000fe400048060ff */
[----:B------:R-:W-:Y:S02]  /*14fe0*/  LOP3.LUT R5, R11, 0xffff, RZ, 0xc0, !PT ;  /* 0x0000ffff0b057812 */ /* 0x000fe400078ec0ff */
[----:B------:R-:W-:-:S02]  /*14ff0*/  LOP3.LUT R22, R22, 0xffff, RZ, 0xc0, !PT ;  /* 0x0000ffff16167812 */ /* 0x000fc400078ec0ff */
[----:B------:R-:W-:Y:S02]  /*15000*/  LOP3.LUT R124, R124, 0xffff, RZ, 0xc0, !PT ;  /* 0x0000ffff7c7c7812 */ /* 0x000fe400078ec0ff */
[----:B------:R-:W-:Y:S02]  /*15010*/  LOP3.LUT R59, R126, 0xffff, RZ, 0xc0, !PT ;  /* 0x0000ffff7e3b7812 */ /* 0x000fe400078ec0ff */
[----:B------:R-:W-:Y:S02]  /*15020*/  LOP3.LUT R128, R128, 0xffff, RZ, 0xc0, !PT ;  /* 0x0000ffff80807812 */ /* 0x000fe400078ec0ff */
[----:B------:R-:W-:Y:S02]  /*15030*/  SHF.R.U32.HI R13, RZ, 0x8, R13 ;  /* 0x00000008ff0d7819 */ /* 0x000fe4000001160d */
[----:B------:R-:W-:Y:S02]  /*15040*/  SHF.R.U32.HI R14, RZ, 0x8, R14 ;  /* 0x00000008ff0e7819 */ /* 0x000fe4000001160e */
[----:B------:R-:W-:-:S02]  /*15050*/  LOP3.LUT R37, R37, 0xffff, RZ, 0xc0, !PT ;  /* 0x0000ffff25257812 */ /* 0x000fc400078ec0ff */
[----:B------:R-:W-:Y:S02]  /*15060*/  LOP3.LUT R38, R38, 0xffff, RZ, 0xc0, !PT ;  /* 0x0000ffff26267812 */ /* 0x000fe400078ec0ff */
[----:B------:R-:W-:Y:S02]  /*15070*/  SHF.R.U32.HI R16, RZ, 0x8, R16 ;  /* 0x00000008ff107819 */ /* 0x000fe40000011610 */
[----:B------:R-:W-:Y:S02]  /*15080*/  PRMT R11, R8, 0x3340, R1 ;  /* 0x00003340080b7816 */ /* 0x000fe40000000001 */
[----:B------:R-:W-:Y:S02]  /*15090*/  PRMT R8, R12, 0x3340, R7 ;  /* 0x000033400c087816 */ /* 0x000fe40000000007 */
[----:B------:R-:W-:Y:S02]  /*150a0*/  PRMT R12, R5, 0x3340, R22 ;  /* 0x00003340050c7816 */ /* 0x000fe40000000016 */
[----:B------:R-:W-:-:S02]  /*150b0*/  PRMT R54, R128, 0x3340, R1 ;  /* 0x0000334080367816 */ /* 0x000fc40000000001 */
[----:B------:R-:W-:Y:S02]  /*150c0*/  PRMT R61, R124, 0x3340, R59 ;  /* 0x000033407c3d7816 */ /* 0x000fe4000000003b */
[----:B------:R-:W-:Y:S02]  /*150d0*/  LOP3.LUT R5, R13, 0xffff, RZ, 0xc0, !PT ;  /* 0x0000ffff0d057812 */ /* 0x000fe400078ec0ff */
[----:B------:R-:W-:Y:S02]  /*150e0*/  LOP3.LUT R14, R14, 0xffff, RZ, 0xc0, !PT ;  /* 0x0000ffff0e0e7812 */ /* 0x000fe400078ec0ff */
[----:B------:R-:W-:Y:S02]  /*150f0*/  LOP3.LUT R40, R40, 0xffff, RZ, 0xc0, !PT ;  /* 0x0000ffff28287812 */ /* 0x000fe400078ec0ff */
[----:B------:R-:W-:Y:S02]  /*15100*/  PRMT R136, R37, 0x3340, R38 ;  /* 0x0000334025887816 */ /* 0x000fe40000000026 */
[----:B------:R-:W-:-:S02]  /*15110*/  LOP3.LUT R16, R16, 0xffff, RZ, 0xc0, !PT ;  /* 0x0000ffff10107812 */ /* 0x000fc400078ec0ff */
[----:B------:R-:W-:Y:S02]  /*15120*/  SHF.R.U32.HI R32, RZ, 0x8, R32 ;  /* 0x00000008ff207819 */ /* 0x000fe40000011620 */
[----:B------:R-:W-:Y:S02]  /*15130*/  SHF.R.U32.HI R44, RZ, 0x8, R44 ;  /* 0x00000008ff2c7819 */ /* 0x000fe4000001162c */
[----:B------:R-:W-:Y:S02]  /*15140*/  SHF.R.U32.HI R39, RZ, 0x8, R39 ;  /* 0x00000008ff277819 */ /* 0x000fe40000011627 */
[----:B------:R-:W-:Y:S02]  /*15150*/  SHF.R.U32.HI R24, RZ, 0x8, R24 ;  /* 0x00000008ff187819 */ /* 0x000fe40000011618 */
[----:B------:R-:W-:Y:S02]  /*15160*/  SHF.R.U32.HI R37, RZ, 0x8, R37 ;  /* 0x00000008ff257819 */ /* 0x000fe40000011625 */
[----:B------:R-:W-:-:S02]  /*15170*/  SHF.R.U32.HI R38, RZ, 0x8, R38 ;  /* 0x00000008ff267819 */ /* 0x000fc40000011626 */
[----:B------:R-:W-:Y:S02]  /*15180*/  PRMT R29, R61, 0x5410, R54 ;  /* 0x000054103d1d7816 */ /* 0x000fe40000000036 */
[----:B------:R-:W-:Y:S02]  /*15190*/  PRMT R14, R5, 0x3340, R14 ;  /* 0x00003340050e7816 */ /* 0x000fe4000000000e */
[--C-:B------:R-:W-:Y:S02]  /*151a0*/  PRMT R9, R40, 0x3340, R1.reuse ;  /* 0x0000334028097816 */ /* 0x100fe40000000001 */
[----:B------:R-:W-:Y:S02]  /*151b0*/  PRMT R61, R16, 0x3340, R1 ;  /* 0x00003340103d7816 */ /* 0x000fe40000000001 */
[----:B------:R-:W-:Y:S02]  /*151c0*/  LOP3.LUT R32, R32, 0xffff, RZ, 0xc0, !PT ;  /* 0x0000ffff20207812 */ /* 0x000fe400078ec0ff */
[----:B------:R-:W-:-:S02]  /*151d0*/  LOP3.LUT R5, R44, 0xffff, RZ, 0xc0, !PT ;  /* 0x0000ffff2c057812 */ /* 0x000fc400078ec0ff */
[----:B------:R-:W-:Y:S02]  /*151e0*/  LOP3.LUT R22, R39, 0xffff, RZ, 0xc0, !PT ;  /* 0x0000ffff27167812 */ /* 0x000fe400078ec0ff */
[----:B------:R-:W-:Y:S02]  /*151f0*/  LOP3.LUT R24, R24, 0xffff, RZ, 0xc0, !PT ;  /* 0x0000ffff18187812 */ /* 0x000fe400078ec0ff */
[----:B------:R-:W-:Y:S02]  /*15200*/  LOP3.LUT R7, R37, 0xffff, RZ, 0xc0, !PT ;  /* 0x0000ffff25077812 */ /* 0x000fe400078ec0ff */
[----:B------:R-:W-:Y:S02]  /*15210*/  LOP3.LUT R16, R38, 0xffff, RZ, 0xc0, !PT ;  /* 0x0000ffff26107812 */ /* 0x000fe400078ec0ff */
[----:B------:R-:W-:Y:S02]  /*15220*/  SHF.R.U32.HI R40, RZ, 0x8, R40 ;  /* 0x00000008ff287819 */ /* 0x000fe40000011628 */
[----:B------:R-:W-:-:S02]  /*15230*/  SHF.R.U32.HI R60, RZ, 0x8, R60 ;  /* 0x00000008ff3c7819 */ /* 0x000fc4000001163c */
[----:B------:R-:W-:Y:S02]  /*15240*/  SHF.R.U32.HI R43, RZ, 0x8, R43 ;  /* 0x00000008ff2b7819 */ /* 0x000fe4000001162b */
[----:B------:R-:W-:Y:S02]  /*15250*/  SHF.R.U32.HI R52, RZ, 0x8, R52 ;  /* 0x00000008ff347819 */ /* 0x000fe40000011634 */
[----:B------:R-:W-:Y:S02]  /*15260*/  SHF.R.U32.HI R41, RZ, 0x8, R41 ;  /* 0x00000008ff297819 */ /* 0x000fe40000011629 */
        /* <DEDUP_REMOVED lines=17> */
[----:B------:R-:W-:Y:S02]  /*15380*/  PRMT R24, R7, 0x3340, R24 ;  /* 0x0000334007187816 */ /* 0x000fe40000000018 */
[----:B------:R-:W-:Y:S02]  /*15390*/  LOP3.LUT R5, R76, 0xffff, RZ, 0xc0, !PT ;  /* 0x0000ffff4c057812 */ /* 0x000fe400078ec0ff */
[----:B------:R-:W-:Y:S02]  /*153a0*/  LOP3.LUT R40, R47, 0xffff, RZ, 0xc0, !PT ;  /* 0x0000ffff2f287812 */ /* 0x000fe400078ec0ff */
[----:B------:R-:W-:-:S02]  /*153b0*/  LOP3.LUT R7, R68, 0xffff, RZ, 0xc0, !PT ;  /* 0x0000ffff44077812 */ /* 0x000fc400078ec0ff */
[----:B------:R-:W-:Y:S02]  /*153c0*/  LOP3.LUT R38, R45, 0xffff, RZ, 0xc0, !PT ;  /* 0x0000ffff2d267812 */ /* 0x000fe400078ec0ff */
[----:B------:R-:W-:Y:S02]  /*153d0*/  SHF.R.U32.HI R100, RZ, 0x8, R100 ;  /* 0x00000008ff647819 */ /* 0x000fe40000011664 */
[----:B------:R-:W-:Y:S02]  /*153e0*/  SHF.R.U32.HI R53, RZ, 0x8, R53 ;  /* 0x00000008ff357819 */ /* 0x000fe40000011635 */
[----:B------:R-:W-:Y:S02]  /*153f0*/  LOP3.LUT R92, R92, 0xffff, RZ, 0xc0, !PT ;  /* 0x0000ffff5c5c7812 */ /* 0x000fe400078ec0ff */
[----:B------:R-:W-:Y:S02]  /*15400*/  LOP3.LUT R51, R51, 0xffff, RZ, 0xc0, !PT ;  /* 0x0000ffff33337812 */ /* 0x000fe400078ec0ff */
[----:B------:R-:W-:-:S02]  /*15410*/  SHF.R.U32.HI R84, RZ, 0x8, R84 ;  /* 0x00000008ff547819 */ /* 0x000fc40000011654 */
[----:B------:R-:W-:Y:S02]  /*15420*/  SHF.R.U32.HI R49, RZ, 0x8, R49 ;  /* 0x00000008ff317819 */ /* 0x000fe40000011631 */
[----:B------:R-:W-:Y:S02]  /*15430*/  PRMT R40, R5, 0x3340, R40 ;  /* 0x0000334005287816 */ /* 0x000fe40000000028 */
[----:B------:R-:W-:Y:S02]  /*15440*/  PRMT R38, R7, 0x3340, R38 ;  /* 0x0000334007267816 */ /* 0x000fe40000000026 */
[----:B------:R-:W-:Y:S02]  /*15450*/  LOP3.LUT R5, R100, 0xffff, RZ, 0xc0, !PT ;  /* 0x0000ffff64057812 */ /* 0x000fe400078ec0ff */
[----:B------:R-:W-:Y:S02]  /*15460*/  LOP3.LUT R4, R53, 0xffff, RZ, 0xc0, !PT ;  /* 0x0000ffff35047812 */ /* 0x000fe400078ec0ff */
[----:B------:R-:W-:-:S02]  /*15470*/  PRMT R63, R92, 0x3340, R51 ;  /* 0x000033405c3f7816 */ /* 0x000fc40000000033 */
[----:B------:R-:W-:Y:S02]  /*15480*/  LOP3.LUT R7, R84, 0xffff, RZ, 0xc0, !PT ;  /* 0x0000ffff54077812 */ /* 0x000fe400078ec0ff */
[----:B------:R-:W-:Y:S02]  /*15490*/  LOP3.LUT R44, R49, 0xffff, RZ, 0xc0, !PT ;  /* 0x0000ffff312c7812 */ /* 0x000fe400078ec0ff */
[----:B------:R-:W-:Y:S02]  /*154a0*/  LOP3.LUT R51, R10, 0xffff, RZ, 0xc0, !PT ;  /* 0x0000ffff0a337812 */ /* 0x000fe400078ec0ff */
[----:B------:R-:W-:Y:S02]  /*154b0*/  LOP3.LUT R18, R18, 0xffff, RZ, 0xc0, !PT ;  /* 0x0000ffff12127812 */ /* 0x000fe400078ec0ff */
[----:B------:R-:W-:Y:S02]  /*154c0*/  LOP3.LUT R26, R26, 0xffff, RZ, 0xc0, !PT ;  /* 0x0000ffff1a1a7812 */ /* 0x000fe400078ec0ff */
[----:B------:R-:W-:-:S02]  /*154d0*/  LOP3.LUT R34, R34, 0xffff, RZ, 0xc0, !PT ;  /* 0x0000ffff22227812 */ /* 0x000fc400078ec0ff */
[----:B------:R-:W-:Y:S02]  /*154e0*/  PRMT R65, R5, 0x3340, R4 ;  /* 0x0000334005417816 */ /* 0x000fe40000000004 */
[----:B------:R-:W-:Y:S02]  /*154f0*/  PRMT R44, R7, 0x3340, R44 ;  /* 0x00003340072c7816 */ /* 0x000fe4000000002c */
[----:B------:R-:W-:Y:S02]  /*15500*/  PRMT R4, R6, 0x4210, R51 ;  /* 0x0000421006047816 */ /* 0x000fe40000000033 */
[----:B------:R-:W-:Y:S02]  /*15510*/  PRMT R5, R25, 0x4210, R18 ;  /* 0x0000421019057816 */ /* 0x000fe40000000012 */
[----:B------:R-:W-:Y:S02]  /*15520*/  PRMT R6, R17, 0x4210, R26 ;  /* 0x0000421011067816 */ /* 0x000fe4000000001a */
[----:B------:R-:W-:-:S02]  /*15530*/  PRMT R7, R15, 0x4210, R34 ;  /* 0x000042100f077816 */ /* 0x000fc40000000022 */
[----:B------:R-:W-:Y:S02]  /*15540*/  PRMT R46, R46, 0x5410, R11 ;  /* 0x000054102e2e7816 */ /* 0x000fe4000000000b */
[----:B------:R-:W-:Y:S01]  /*15550*/  PRMT R61, R8, 0x5410, R61 ;  /* 0x00005410083d7816 */ /* 0x000fe2000000003d */
[----:B---3--:R2:W-:Y:S01]  /*15560*/  STS.128 [R134], R4 ;  /* 0x0000000486007388 */ /* 0x0085e20000000c00 */
[----:B------:R-:W-:Y:S02]  /*15570*/  PRMT R13, R12, 0x5410, R13 ;  /* 0x000054100c0d7816 */ /* 0x000fe4000000000d */
[----:B------:R-:W-:Y:S02]  /*15580*/  PRMT R37, R14, 0x5410, R37 ;  /* 0x000054100e257816 */ /* 0x000fe40000000025 */
[----:B------:R-:W-:Y:S02]  /*15590*/  PRMT R9, R136, 0x5410, R9 ;  /* 0x0000541088097816 */ /* 0x000fe40000000009 */
[----:B------:R-:W-:-:S02]  /*155a0*/  LOP3.LUT R42, R42, 0xffff, RZ, 0xc0, !PT ;  /* 0x0000ffff2a2a7812 */ /* 0x000fc400078ec0ff */
[----:B------:R-:W-:Y:S02]  /*155b0*/  SHF.R.U32.HI R48, RZ, 0x8, R48 ;  /* 0x00000008ff307819 */ /* 0x000fe40000011630 */
[----:B------:R-:W-:Y:S02]  /*155c0*/  PRMT R12, R9, 0x4210, R42 ;  /* 0x00004210090c7816 */ /* 0x000fe4000000002a */
[----:B------:R-:W-:Y:S02]  /*155d0*/  SHF.R.U32.HI R56, RZ, 0x8, R56 ;  /* 0x00000008ff387819 */ /* 0x000fe40000011638 */
[----:B------:R-:W-:Y:S02]  /*155e0*/  SHF.R.U32.HI R64, RZ, 0x8, R64 ;  /* 0x00000008ff407819 */ /* 0x000fe40000011640 */
[----:B--2---:R-:W-:Y:S02]  /*155f0*/  PRMT R4, R46, 0x5210, R51 ;  /* 0x000052102e047816 */ /* 0x004fe40000000033 */
[----:B------:R-:W-:-:S02]  /*15600*/  PRMT R5, R61, 0x5210, R18 ;  /* 0x000052103d057816 */ /* 0x000fc40000000012 */
[----:B------:R-:W-:Y:S02]  /*15610*/  PRMT R6, R13, 0x5210, R26 ;  /* 0x000052100d067816 */ /* 0x000fe4000000001a */
[----:B------:R-:W-:Y:S02]  /*15620*/  PRMT R7, R37, 0x5210, R34 ;  /* 0x0000521025077816 */ /* 0x000fe40000000022 */
[----:B------:R-:W-:Y:S02]  /*15630*/  LEA R37, R135, UR12, 0x4 ;  /* 0x0000000c87257c11 */ /* 0x000fe4000f8e20ff */
[----:B------:R-:W-:Y:S01]  /*15640*/  LOP3.LUT R48, R48, 0xffff, RZ, 0xc0, !PT ;  /* 0x0000ffff30307812 */ /* 0x000fe200078ec0ff */
[----:B------:R-:W-:Y:S01]  /*15650*/  STS.128 [R134+0x400], R4 ;  /* 0x0004000486007388 */ /* 0x000fe20000000c00 */
[----:B------:R-:W-:Y:S02]  /*15660*/  LOP3.LUT R56, R56, 0xffff, RZ, 0xc0, !PT ;  /* 0x0000ffff38387812 */ /* 0x000fe400078ec0ff */
[----:B------:R-:W-:Y:S01]  /*15670*/  LOP3.LUT R64, R64, 0xffff, RZ, 0xc0, !PT ;  /* 0x0000ffff40407812 */ /* 0x000fe200078ec0ff */
[----:B------:R-:W-:Y:S01]  /*15680*/  BAR.SYNC.DEFER_BLOCKING 0x0 ;  /* 0x0000000000007b1d */ /* 0x000fe20000010000 */
[----:B------:R-:W-:-:S02]  /*15690*/  F2FP.SATFINITE.E5M2.F32.PACK_AB_MERGE_C R66, R67, R66, RZ ;  /* 0x000000424342723e */ /* 0x000fc400048060ff */
[--C-:B------:R-:W-:Y:S02]  /*156a0*/  PRMT R41, R48, 0x3340, R1.reuse ;  /* 0x0000334030297816 */ /* 0x100fe40000000001 */
[--C-:B------:R-:W-:Y:S02]  /*156b0*/  PRMT R43, R56, 0x3340, R1.reuse ;  /* 0x00003340382b7816 */ /* 0x100fe40000000001 */
[----:B------:R-:W-:Y:S02]  /*156c0*/  PRMT R45, R64, 0x3340, R1 ;  /* 0x00003340402d7816 */ /* 0x000fe40000000001 */
[----:B------:R-:W-:Y:S02]  /*156d0*/  LOP3.LUT R66, R66, 0xffff, RZ, 0xc0, !PT ;  /* 0x0000ffff42427812 */ /* 0x000fe400078ec0ff */
[----:B------:R-:W-:Y:S02]  /*156e0*/  PRMT R39, R16, 0x5410, R39 ;  /* 0x0000541010277816 */ /* 0x000fe40000000027 */
[----:B------:R-:W-:-:S02]  /*156f0*/  PRMT R17, R22, 0x5410, R41 ;  /* 0x0000541016117816 */ /* 0x000fc40000000029 */
[----:B------:R-:W-:Y:S01]  /*15700*/  PRMT R43, R24, 0x5410, R43 ;  /* 0x00005410182b7816 */ /* 0x000fe2000000002b */
[----:B------:R-:W2:Y:S01]  /*15710*/  LDL.LU R41, [R1+0x360] ;  /* 0x0003600001297983 */ /* 0x000ea20000300800 */
[----:B------:R-:W-:Y:S02]  /*15720*/  PRMT R45, R32, 0x5410, R45 ;  /* 0x00005410202d7816 */ /* 0x000fe4000000002d */
[----:B------:R-:W-:Y:S02]  /*15730*/  LOP3.LUT R50, R50, 0xffff, RZ, 0xc0, !PT ;  /* 0x0000ffff32327812 */ /* 0x000fe400078ec0ff */
[----:B------:R-:W-:Y:S02]  /*15740*/  LOP3.LUT R58, R58, 0xffff, RZ, 0xc0, !PT ;  /* 0x0000ffff3a3a7812 */ /* 0x000fe400078ec0ff */
[----:B------:R-:W-:Y:S01]  /*15750*/  SHF.R.U32.HI R72, RZ, 0x8, R72 ;  /* 0x00000008ff487819 */ /* 0x000fe20000011648 */
[----:B------:R-:W3:Y:S01]  /*15760*/  LDS.128 R4, [R37] ;  /* 0x0000000025047984 */ /* 0x000ee20000000c00 */
[----:B------:R-:W-:-:S02]  /*15770*/  SHF.R.U32.HI R80, RZ, 0x8, R80 ;  /* 0x00000008ff507819 */ /* 0x000fc40000011650 */
[----:B------:R-:W-:Y:S01]  /*15780*/  SHF.R.U32.HI R88, RZ, 0x8, R88 ;  /* 0x00000008ff587819 */ /* 0x000fe20000011658 */
[----:B------:R-:W-:Y:S01]  /*15790*/  LDS.128 R8, [R37+0x800] ;  /* 0x0008000025087984 */ /* 0x000fe20000000c00 */
[----:B------:R-:W-:Y:S02]  /*157a0*/  PRMT R15, R19, 0x4210, R66 ;  /* 0x00004210130f7816 */ /* 0x000fe40000000042 */
[----:B------:R-:W-:Y:S02]  /*157b0*/  PRMT R16, R39, 0x5210, R42 ;  /* 0x0000521027107816 */ /* 0x000fe4000000002a */
[--C-:B------:R-:W-:Y:S02]  /*157c0*/  PRMT R13, R35, 0x4210, R50.reuse ;  /* 0x00004210230d7816 */ /* 0x100fe40000000032 */
[----:B------:R-:W-:Y:S02]  /*157d0*/  PRMT R17, R17, 0x5210, R50 ;  /* 0x0000521011117816 */ /* 0x000fe40000000032 */
[--C-:B------:R-:W-:Y:S01]  /*157e0*/  PRMT R14, R33, 0x4210, R58.reuse ;  /* 0x00004210210e7816 */ /* 0x100fe2000000003a */
[----:B------:R-:W-:Y:S01]  /*157f0*/  BAR.SYNC.DEFER_BLOCKING 0x0 ;  /* 0x0000000000007b1d */ /* 0x000fe20000010000 */
[----:B------:R-:W-:-:S02]  /*15800*/  PRMT R18, R43, 0x5210, R58 ;  /* 0x000052102b127816 */ /* 0x000fc4000000003a */
[----:B------:R-:W-:Y:S02]  /*15810*/  PRMT R19, R45, 0x5210, R66 ;  /* 0x000052102d137816 */ /* 0x000fe40000000042 */
[----:B------:R-:W-:Y:S02]  /*15820*/  SHF.R.U32.HI R96, RZ, 0x8, R96 ;  /* 0x00000008ff607819 */ /* 0x000fe40000011660 */
[----:B------:R-:W-:Y:S02]  /*15830*/  LOP3.LUT R72, R72, 0xffff, RZ, 0xc0, !PT ;  /* 0x0000ffff48487812 */ /* 0x000fe400078ec0ff */
[----:B------:R-:W-:Y:S02]  /*15840*/  LOP3.LUT R80, R80, 0xffff, RZ, 0xc0, !PT ;  /* 0x0000ffff50507812 */ /* 0x000fe400078ec0ff */
[----:B------:R-:W-:Y:S02]  /*15850*/  LOP3.LUT R88, R88, 0xffff, RZ, 0xc0, !PT ;  /* 0x0000ffff58587812 */ /* 0x000fe400078ec0ff */
[----:B------:R-:W-:-:S02]  /*15860*/  LOP3.LUT R96, R96, 0xffff, RZ, 0xc0, !PT ;  /* 0x0000ffff60607812 */ /* 0x000fc400078ec0ff */
[----:B------:R-:W-:Y:S02]  /*15870*/  F2FP.SATFINITE.E5M2.F32.PACK_AB_MERGE_C R74, R75, R74, RZ ;  /* 0x0000004a4b4a723e */ /* 0x000fe400048060ff */
[----:B------:R-:W-:Y:S02]  /*15880*/  F2FP.SATFINITE.E5M2.F32.PACK_AB_MERGE_C R90, R91, R90, RZ ;  /* 0x0000005a5b5a723e */ /* 0x000fe400048060ff */
[--C-:B------:R-:W-:Y:S02]  /*15890*/  PRMT R47, R72, 0x3340, R1.reuse ;  /* 0x00003340482f7816 */ /* 0x100fe40000000001 */
[----:B------:R-:W-:Y:S02]  /*158a0*/  F2FP.SATFINITE.E5M2.F32.PACK_AB_MERGE_C R82, R83, R82, RZ ;  /* 0x000000525352723e */ /* 0x000fe400048060ff */
[----:B------:R-:W-:Y:S01]  /*158b0*/  F2FP.SATFINITE.E5M2.F32.PACK_AB_MERGE_C R98, R99, R98, RZ ;  /* 0x000000626362723e */ /* 0x000fe200048060ff */
[----:B------:R-:W-:Y:S01]  /*158c0*/  STS.128 [R134], R12 ;  /* 0x0000000c86007388 */ /* 0x000fe20000000c00 */
[----:B------:R-:W-:-:S02]  /*158d0*/  PRMT R49, R80, 0x3340, R1 ;  /* 0x0000334050317816 */ /* 0x000fc40000000001 */
[--C-:B------:R-:W-:Y:S01]  /*158e0*/  PRMT R53, R88, 0x3340, R1.reuse ;  /* 0x0000334058357816 */ /* 0x100fe20000000001 */
[----:B------:R-:W-:Y:S01]  /*158f0*/  STS.128 [R134+0x400], R16 ;  /* 0x0004001086007388 */ /* 0x000fe20000000c00 */
[----:B------:R-:W-:Y:S02]  /*15900*/  PRMT R96, R96, 0x3340, R1 ;  /* 0x0000334060607816 */ /* 0x000fe40000000001 */
[----:B------:R-:W-:Y:S01]  /*15910*/  PRMT R24, R38, 0x5410, R47 ;  /* 0x0000541026187816 */ /* 0x000fe2000000002f */
[----:B------:R-:W-:Y:S01]  /*15920*/  BAR.SYNC.DEFER_BLOCKING 0x0 ;  /* 0x0000000000007b1d */ /* 0x000fe20000010000 */
[----:B------:R-:W-:Y:S02]  /*15930*/  LOP3.LUT R25, R74, 0xffff, RZ, 0xc0, !PT ;  /* 0x0000ffff4a197812 */ /* 0x000fe400078ec0ff */
[----:B------:R-:W-:Y:S02]  /*15940*/  LOP3.LUT R90, R90, 0xffff, RZ, 0xc0, !PT ;  /* 0x0000ffff5a5a7812 */ /* 0x000fe400078ec0ff */
[----:B------:R-:W-:-:S02]  /*15950*/  PRMT R49, R40, 0x5410, R49 ;  /* 0x0000541028317816 */ /* 0x000fc40000000031 */
[----:B------:R-:W-:Y:S02]  /*15960*/  PRMT R53, R44, 0x5410, R53 ;  /* 0x000054102c357816 */ /* 0x000fe40000000035 */
[----:B------:R-:W-:Y:S01]  /*15970*/  PRMT R63, R63, 0x5410, R96 ;  /* 0x000054103f3f7816 */ /* 0x000fe20000000060 */
[----:B------:R-:W5:Y:S01]  /*15980*/  LDL.LU R44, [R1+0x244] ;  /* 0x00024400012c7983 */ /* 0x000f620000300800 */
[----:B------:R-:W-:Y:S02]  /*15990*/  SHF.R.U32.HI R104, RZ, 0x8, R104 ;  /* 0x00000008ff687819 */ /* 0x000fe40000011668 */
[----:B------:R-:W-:Y:S01]  /*159a0*/  SHF.R.U32.HI R116, RZ, 0x8, R116 ;  /* 0x00000008ff747819 */ /* 0x000fe20000011674 */
[----:B------:R-:W4:Y:S01]  /*159b0*/  LDL.LU R42, [R1+0x35c] ;  /* 0x00035c00012a7983 */ /* 0x000f220000300800 */
[----:B------:R-:W-:Y:S02]  /*159c0*/  SHF.R.U32.HI R57, RZ, 0x8, R57 ;  /* 0x00000008ff397819 */ /* 0x000fe40000011639 */
[----:B------:R-:W-:Y:S01]  /*159d0*/  SHF.R.U32.HI R120, RZ, 0x8, R120 ;  /* 0x00000008ff787819 */ /* 0x000fe20000011678 */
[----:B------:R-:W4:Y:S01]  /*159e0*/  LDL.LU R40, [R1+0x358] ;  /* 0x0003580001287983 */ /* 0x000f220000300800 */
[----:B------:R-:W-:-:S02]  /*159f0*/  F2FP.SATFINITE.E5M2.F32.PACK_AB_MERGE_C R106, R107, R106, RZ ;  /* 0x0000006a6b6a723e */ /* 0x000fc400048060ff */
[----:B------:R-:W-:Y:S01]  /*15a00*/  F2FP.SATFINITE.E5M2.F32.PACK_AB_MERGE_C R122, R123, R122, RZ ;  /* 0x0000007a7b7a723e */ /* 0x000fe200048060ff */
[----:B------:R-:W4:Y:S01]  /*15a10*/  LDL.LU R38, [R1+0x354] ;  /* 0x0003540001267983 */ /* 0x000f220000300800 */
[----:B------:R-:W-:Y:S02]  /*15a20*/  F2FP.SATFINITE.E5M2.F32.PACK_AB_MERGE_C R114, R115, R114, RZ ;  /* 0x000000727372723e */ /* 0x000fe400048060ff */
[----:B------:R-:W-:Y:S01]  /*15a30*/  F2FP.SATFINITE.E5M2.F32.PACK_AB_MERGE_C R130, R131, R130, RZ ;  /* 0x000000828382723e */ /* 0x000fe200048060ff */
[----:B------:R-:W0:Y:S01]  /*15a40*/  LDS.128 R12, [R37] ;  /* 0x00000000250c7984 */ /* 0x000e220000000c00 */
[----:B------:R-:W-:Y:S02]  /*15a50*/  SHF.R.U32.HI R108, RZ, 0x8, R108 ;  /* 0x00000008ff6c7819 */ /* 0x000fe4000001166c */
[----:B------:R-:W-:Y:S01]  /*15a60*/  SHF.R.U32.HI R55, RZ, 0x8, R55 ;  /* 0x00000008ff377819 */ /* 0x000fe20000011637 */
[----:B------:R-:W-:Y:S01]  /*15a70*/  LDS.128 R16, [R37+0x800] ;  /* 0x0008000025107984 */ /* 0x000fe20000000c00 */
[----:B------:R-:W-:-:S02]  /*15a80*/  LOP3.LUT R82, R82, 0xffff, RZ, 0xc0, !PT ;  /* 0x0000ffff52527812 */ /* 0x000fc400078ec0ff */
[----:B------:R-:W-:Y:S02]  /*15a90*/  LOP3.LUT R98, R98, 0xffff, RZ, 0xc0, !PT ;  /* 0x0000ffff62627812 */ /* 0x000fe400078ec0ff */
[--C-:B------:R-:W-:Y:S02]  /*15aa0*/  PRMT R20, R20, 0x4210, R25.reuse ;  /* 0x0000421014147816 */ /* 0x100fe40000000019 */
[----:B------:R-:W-:Y:S02]  /*15ab0*/  PRMT R24, R24, 0x5210, R25 ;  /* 0x0000521018187816 */ /* 0x000fe40000000019 */
[----:B------:R-:W-:Y:S02]  /*15ac0*/  PRMT R22, R27, 0x4210, R90 ;  /* 0x000042101b167816 */ /* 0x000fe4000000005a */
[--C-:B------:R-:W-:Y:S02]  /*15ad0*/  PRMT R21, R21, 0x4210, R82.reuse ;  /* 0x0000421015157816 */ /* 0x100fe40000000052 */
[----:B------:R-:W-:-:S02]  /*15ae0*/  PRMT R25, R49, 0x5210, R82 ;  /* 0x0000521031197816 */ /* 0x000fc40000000052 */
[----:B------:R-:W-:Y:S02]  /*15af0*/  PRMT R26, R53, 0x5210, R90 ;  /* 0x00005210351a7816 */ /* 0x000fe4000000005a */
[--C-:B------:R-:W-:Y:S01]  /*15b00*/  PRMT R23, R23, 0x4210, R98.reuse ;  /* 0x0000421017177816 */ /* 0x100fe20000000062 */
[----:B------:R-:W-:Y:S01]  /*15b10*/  BAR.SYNC.DEFER_BLOCKING 0x0 ;  /* 0x0000000000007b1d */ /* 0x000fe20000010000 */
[----:B------:R-:W-:Y:S02]  /*15b20*/  PRMT R27, R63, 0x5210, R98 ;  /* 0x000052103f1b7816 */ /* 0x000fe40000000062 */
[----:B------:R-:W-:Y:S02]  /*15b30*/  LOP3.LUT R104, R104, 0xffff, RZ, 0xc0, !PT ;  /* 0x0000ffff68687812 */ /* 0x000fe400078ec0ff */
[----:B------:R-:W-:Y:S02]  /*15b40*/  LOP3.LUT R116, R116, 0xffff, RZ, 0xc0, !PT ;  /* 0x0000ffff74747812 */ /* 0x000fe400078ec0ff */
[----:B------:R-:W-:-:S02]  /*15b50*/  PRMT R104, R104, 0x3340, R1 ;  /* 0x0000334068687816 */ /* 0x000fc40000000001 */
[----:B------:R-:W-:Y:S02]  /*15b60*/  LOP3.LUT R57, R57, 0xffff, RZ, 0xc0, !PT ;  /* 0x0000ffff39397812 */ /* 0x000fe400078ec0ff */
[----:B------:R-:W-:Y:S02]  /*15b70*/  LOP3.LUT R120, R120, 0xffff, RZ, 0xc0, !PT ;  /* 0x0000ffff78787812 */ /* 0x000fe400078ec0ff */
[----:B------:R-:W-:Y:S02]  /*15b80*/  PRMT R104, R65, 0x5410, R104 ;  /* 0x0000541041687816 */ /* 0x000fe40000000068 */
[----:B------:R-:W-:Y:S02]  /*15b90*/  LOP3.LUT R33, R106, 0xffff, RZ, 0xc0, !PT ;  /* 0x0000ffff6a217812 */ /* 0x000fe400078ec0ff */
[----:B------:R-:W-:Y:S02]  /*15ba0*/  PRMT R57, R116, 0x3340, R57 ;  /* 0x0000334074397816 */ /* 0x000fe40000000039 */
[----:B------:R-:W-:-:S02]  /*15bb0*/  PRMT R120, R120, 0x3340, R1 ;  /* 0x0000334078787816 */ /* 0x000fc40000000001 */
[----:B------:R-:W-:Y:S02]  /*15bc0*/  LOP3.LUT R114, R114, 0xffff, RZ, 0xc0, !PT ;  /* 0x0000ffff72727812 */ /* 0x000fe400078ec0ff */
[----:B------:R-:W-:Y:S01]  /*15bd0*/  PRMT R120, R57, 0x5410, R120 ;  /* 0x0000541039787816 */ /* 0x000fe20000000078 */
[----:B------:R0:W-:Y:S01]  /*15be0*/  STS.128 [R134], R20 ;  /* 0x0000001486007388 */ /* 0x0001e20000000c00 */
[----:B------:R-:W-:Y:S02]  /*15bf0*/  LOP3.LUT R130, R130, 0xffff, RZ, 0xc0, !PT ;  /* 0x0000ffff82827812 */ /* 0x000fe400078ec0ff */
[----:B------:R-:W-:Y:S01]  /*15c00*/  SHF.R.U32.HI R112, RZ, 0x8, R112 ;  /* 0x00000008ff707819 */ /* 0x000fe20000011670 */
[----:B------:R1:W-:Y:S01]  /*15c10*/  STS.128 [R134+0x400], R24 ;  /* 0x0004001886007388 */ /* 0x0003e20000000c00 */
[----:B------:R-:W-:Y:S02]  /*15c20*/  SHF.R.U32.HI R128, RZ, 0x8, R128 ;  /* 0x00000008ff807819 */ /* 0x000fe40000011680 */
[----:B------:R-:W-:-:S02]  /*15c30*/  SHF.R.U32.HI R59, RZ, 0x8, R59 ;  /* 0x00000008ff3b7819 */ /* 0x000fc4000001163b */
[----:B------:R-:W-:Y:S02]  /*15c40*/  SHF.R.U32.HI R124, RZ, 0x8, R124 ;  /* 0x00000008ff7c7819 */ /* 0x000fe4000001167c */
[----:B------:R-:W-:Y:S02]  /*15c50*/  LOP3.LUT R108, R108, 0xffff, RZ, 0xc0, !PT ;  /* 0x0000ffff6c6c7812 */ /* 0x000fe400078ec0ff */
[----:B------:R-:W-:Y:S02]  /*15c60*/  LOP3.LUT R55, R55, 0xffff, RZ, 0xc0, !PT ;  /* 0x0000ffff37377812 */ /* 0x000fe400078ec0ff */
[----:B------:R-:W-:Y:S02]  /*15c70*/  LOP3.LUT R112, R112, 0xffff, RZ, 0xc0, !PT ;  /* 0x0000ffff70707812 */ /* 0x000fe400078ec0ff */
[----:B0-----:R-:W-:Y:S02]  /*15c80*/  PRMT R20, R28, 0x4210, R33 ;  /* 0x000042101c147816 */ /* 0x001fe40000000021 */
[----:B------:R-:W-:-:S02]  /*15c90*/  PRMT R21, R31, 0x4210, R114 ;  /* 0x000042101f157816 */ /* 0x000fc40000000072 */
[----:B-1----:R-:W-:Y:S02]  /*15ca0*/  PRMT R24, R104, 0x5210, R33 ;  /* 0x0000521068187816 */ /* 0x002fe40000000021 */
[----:B------:R-:W-:Y:S02]  /*15cb0*/  LOP3.LUT R33, R122, 0xffff, RZ, 0xc0, !PT ;  /* 0x0000ffff7a217812 */ /* 0x000fe400078ec0ff */
[----:B------:R-:W-:Y:S02]  /*15cc0*/  PRMT R23, R29, 0x4210, R130 ;  /* 0x000042101d177816 */ /* 0x000fe40000000082 */
[--C-:B------:R-:W-:Y:S01]  /*15cd0*/  PRMT R22, R30, 0x4210, R33.reuse ;  /* 0x000042101e167816 */ /* 0x100fe20000000021 */
[----:B------:R-:W-:Y:S01]  /*15ce0*/  BAR.SYNC.DEFER_BLOCKING 0x0 ;  /* 0x0000000000007b1d */ /* 0x000fe20000010000 */
[----:B------:R-:W-:Y:S02]  /*15cf0*/  PRMT R26, R120, 0x5210, R33 ;  /* 0x00005210781a7816 */ /* 0x000fe40000000021 */
[----:B------:R-:W-:-:S02]  /*15d00*/  LOP3.LUT R128, R128, 0xffff, RZ, 0xc0, !PT ;  /* 0x0000ffff80807812 */ /* 0x000fc400078ec0ff */
[----:B------:R-:W-:Y:S02]  /*15d10*/  LOP3.LUT R59, R59, 0xffff, RZ, 0xc0, !PT ;  /* 0x0000ffff3b3b7812 */ /* 0x000fe400078ec0ff */
[----:B------:R-:W-:Y:S02]  /*15d20*/  LOP3.LUT R124, R124, 0xffff, RZ, 0xc0, !PT ;  /* 0x0000ffff7c7c7812 */ /* 0x000fe400078ec0ff */
[----:B------:R-:W-:Y:S02]  /*15d30*/  PRMT R55, R108, 0x3340, R55 ;  /* 0x000033406c377816 */ /* 0x000fe40000000037 */
[--C-:B------:R-:W-:Y:S02]  /*15d40*/  PRMT R112, R112, 0x3340, R1.reuse ;  /* 0x0000334070707816 */ /* 0x100fe40000000001 */
[----:B------:R-:W-:Y:S02]  /*15d50*/  PRMT R128, R128, 0x3340, R1 ;  /* 0x0000334080807816 */ /* 0x000fe40000000001 */
[----:B------:R-:W-:-:S02]  /*15d60*/  PRMT R59, R124, 0x3340, R59 ;  /* 0x000033407c3b7816 */ /* 0x000fc4000000003b */
[----:B------:R-:W-:Y:S02]  /*15d70*/  PRMT R55, R55, 0x5410, R112 ;  /* 0x0000541037377816 */ /* 0x000fe40000000070 */
[----:B------:R-:W-:Y:S01]  /*15d80*/  PRMT R59, R59, 0x5410, R128 ;  /* 0x000054103b3b7816 */ /* 0x000fe20000000080 */
[----:B------:R-:W0:Y:S04]  /*15d90*/  LDS.128 R28, [R37] ;  /* 0x00000000251c7984 */ /* 0x000e280000000c00 */
[----:B------:R-:W-:Y:S01]  /*15da0*/  LDS.128 R32, [R37+0x800] ;  /* 0x0008000025207984 */ /* 0x000fe20000000c00 */
[----:B------:R-:W-:Y:S01]  /*15db0*/  BAR.SYNC.DEFER_BLOCKING 0x0 ;  /* 0x0000000000007b1d */ /* 0x000fe20000010000 */
[----:B------:R-:W-:Y:S02]  /*15dc0*/  PRMT R25, R55, 0x5210, R114 ;  /* 0x0000521037197816 */ /* 0x000fe40000000072 */
[----:B------:R-:W-:Y:S01]  /*15dd0*/  PRMT R27, R59, 0x5210, R130 ;  /* 0x000052103b1b7816 */ /* 0x000fe20000000082 */
[----:B------:R-:W-:-:S02]  /*15de0*/  IMAD R39, R36, 0x2, R0 ;  /* 0x0000000224277824 */ /* 0x000fc400078e0200 */
[----:B------:R1:W-:Y:S04]  /*15df0*/  STS.128 [R134], R20 ;  /* 0x0000001486007388 */ /* 0x0003e80000000c00 */
[----:B------:R3:W-:Y:S04]  /*15e00*/  STS.128 [R134+0x400], R24 ;  /* 0x0004001886007388 */ /* 0x0007e80000000c00 */
[----:B-1----:R-:W4:Y:S04]  /*15e10*/  LDL.LU R20, [R1+0x240] ;  /* 0x0002400001147983 */ /* 0x002f280000300800 */
[----:B---3--:R-:W3:Y:S04]  /*15e20*/  LDL.LU R26, [R1+0x350] ;  /* 0x00035000011a7983 */ /* 0x008ee80000300800 */
[----:B------:R-:W3:Y:S01]  /*15e30*/  LDL.LU R0, [R1+0x34c] ;  /* 0x00034c0001007983 */ /* 0x000ee20000300800 */
[C---:B------:R-:W-:Y:S01]  /*15e40*/  PRMT R43, R4.reuse, 0x7770, RZ ;  /* 0x00007770042b7816 */ /* 0x040fe200000000ff */
[----:B------:R-:W-:Y:S01]  /*15e50*/  BAR.SYNC.DEFER_BLOCKING 0x0 ;  /* 0x0000000000007b1d */ /* 0x000fe20000010000 */
[----:B------:R-:W-:-:S02]  /*15e60*/  PRMT R21, R4, 0x7772, RZ ;  /* 0x0000777204157816 */ /* 0x000fc400000000ff */
[----:B------:R-:W-:Y:S02]  /*15e70*/  PRMT R23, R4, 0x7773, RZ ;  /* 0x0000777304177816 */ /* 0x000fe400000000ff */
[----:B------:R-:W-:Y:S01]  /*15e80*/  PRMT R25, R5, 0x7770, RZ ;  /* 0x0000777005197816 */ /* 0x000fe200000000ff */
[----:B------:R-:W3:Y:S04]  /*15e90*/  LDL.LU R24, [R1+0x348] ;  /* 0x0003480001187983 */ /* 0x000ee80000300800 */
[----:B------:R-:W3:Y:S04]  /*15ea0*/  LDL.LU R22, [R1+0x23c] ;  /* 0x00023c0001167983 */ /* 0x000ee80000300800 */
[----:B------:R1:W-:Y:S02]  /*15eb0*/  @P6 STG.E.U8 desc[UR26][R2.64], R43 ;  /* 0x0000002b02006986 */ /* 0x0003e4000c10111a */
[----:B-1----:R-:W-:-:S04]  /*15ec0*/  IADD3 R2, P6, PT, R39, R132, RZ ;  /* 0x0000008427027210 */ /* 0x002fc80007fde0ff */
[----:B------:R-:W-:Y:S01]  /*15ed0*/  LEA.HI.X.SX32 R3, R39, R133, 0x1, P6 ;  /* 0x0000008527037211 */ /* 0x000fe200030f0eff */
[----:B------:R-:W-:Y:S01]  /*15ee0*/  IMAD R39, R36, 0x2, R39 ;  /* 0x0000000224277824 */ /* 0x000fe200078e0227 */
[----:B--2---:R-:W-:Y:S02]  /*15ef0*/  ISETP.LT.AND P6, PT, R41, UR11, !P0 ;  /* 0x0000000b29007c0c */ /* 0x004fe4000c7c1270 */
[----:B------:R-:W-:-:S05]  /*15f00*/  PRMT R41, R4, 0x7771, RZ ;  /* 0x0000777104297816 */ /* 0x000fca00000000ff */
[----:B------:R1:W-:Y:S02]  /*15f10*/  @P3 STG.E.U8 desc[UR26][R2.64], R41 ;  /* 0x0000002902003986 */ /* 0x0003e4000c10111a */
[----:B-1----:R-:W-:-:S04]  /*15f20*/  IADD3 R2, P3, PT, R39, R132, RZ ;  /* 0x0000008427027210 */ /* 0x002fc80007f7e0ff */
[----:B------:R-:W-:Y:S01]  /*15f30*/  LEA.HI.X.SX32 R3, R39, R133, 0x1, P3 ;  /* 0x0000008527037211 */ /* 0x000fe200018f0eff */
[----:B------:R-:W-:-:S04]  /*15f40*/  IMAD R39, R36, 0x2, R39 ;  /* 0x0000000224277824 */ /* 0x000fc800078e0227 */
        /* <DEDUP_REMOVED lines=8> */
[----:B------:R1:W-:Y:S01]  /*15fd0*/  @P5 STG.E.U8 desc[UR26][R2.64], R25 ;  /* 0x0000001902005986 */ /* 0x0003e2000c10111a */
[----:B------:R-:W-:Y:S02]  /*15fe0*/  PRMT R21, R5, 0x7771, RZ ;  /* 0x0000777105157816 */ /* 0x000fe400000000ff */
[----:B-1----:R-:W-:-:S04]  /*15ff0*/  IADD3 R2, P5, PT, R39, R132, RZ ;  /* 0x0000008427027210 */ /* 0x002fc80007fbe0ff */
[----:B------:R-:W-:Y:S01]  /*16000*/  LEA.HI.X.SX32 R3, R39, R133, 0x1, P5 ;  /* 0x0000008527037211 */ /* 0x000fe200028f0eff */
[----:B------:R-:W-:-:S04]  /*16010*/  IMAD R39, R36, 0x2, R39 ;  /* 0x0000000224277824 */ /* 0x000fc800078e0227 */
[----:B------:R1:W-:Y:S01]  /*16020*/  @P2 STG.E.U8 desc[UR26][R2.64], R21 ;  /* 0x0000001502002986 */ /* 0x0003e2000c10111a */
[----:B------:R-:W-:Y:S02]  /*16030*/  PRMT R23, R5, 0x7772, RZ ;  /* 0x0000777205177816 */ /* 0x000fe400000000ff */
[----:B-----5:R-:W-:Y:S02]  /*16040*/  ISETP.LT.AND P3, PT, R44, UR11, !P0 ;  /* 0x0000000b2c007c0c */ /* 0x020fe4000c761270 */
        /* <DEDUP_REMOVED lines=8> */
[----:B------:R1:W-:Y:S02]  /*160d0*/  @P3 STG.E.U8 desc[UR26][R2.64], R5 ;  /* 0x0000000502003986 */ /* 0x0003e4000c10111a */
[----:B-1----:R-:W-:-:S04]  /*160e0*/  IADD3 R2, P3, PT, R39, R132, RZ ;  /* 0x0000008427027210 */ /* 0x002fc80007f7e0ff */
[----:B------:R-:W-:Y:S02]  /*160f0*/  LEA.HI.X.SX32 R3, R39, R133, 0x1, P3 ;  /* 0x0000008527037211 */ /* 0x000fe400018f0eff */
[----:B----4-:R-:W-:Y:S02]  /*16100*/  ISETP.LT.AND P2, PT, R20, UR11, !P0 ;  /* 0x0000000b14007c0c */ /* 0x010fe4000c741270 */
[----:B------:R-:W2:Y:S04]  /*16110*/  LDL.LU R20, [R1+0x344] ;  /* 0x0003440001147983 */ /* 0x000ea80000300800 */
[----:B------:R-:W4:Y:S01]  /*16120*/  LDL.LU R4, [R1+0x340] ;  /* 0x0003400001047983 */ /* 0x000f220000300800 */
[----:B---3--:R-:W-:-:S03]  /*16130*/  ISETP.LT.AND P3, PT, R0, UR11, !P0 ;  /* 0x0000000b00007c0c */ /* 0x008fc6000c761270 */
[----:B------:R-:W3:Y:S01]  /*16140*/  LDL.LU R0, [R1+0x284] ;  /* 0x0002840001007983 */ /* 0x000ee20000300800 */
[----:B------:R-:W-:Y:S01]  /*16150*/  ISETP.LT.AND P4, PT, R42, UR11, !P0 ;  /* 0x0000000b2a007c0c */ /* 0x000fe2000c781270 */
[----:B------:R-:W-:Y:S01]  /*16160*/  IMAD R39, R36, 0x2, R39 ;  /* 0x0000000224277824 */ /* 0x000fe200078e0227 */
[----:B------:R-:W-:Y:S02]  /*16170*/  PRMT R21, R6, 0x7770, RZ ;  /* 0x0000777006157816 */ /* 0x000fe400000000ff */
[----:B------:R-:W-:Y:S02]  /*16180*/  ISETP.LT.AND P1, PT, R40, UR11, !P0 ;  /* 0x0000000b28007c0c */ /* 0x000fe4000c721270 */
[----:B------:R-:W-:-:S07]  /*16190*/  PRMT R23, R6, 0x7771, RZ ;  /* 0x0000777106177816 */ /* 0x000fce00000000ff */
[----:B------:R1:W-:Y:S01]  /*161a0*/  @P4 STG.E.U8 desc[UR26][R2.64], R21 ;  /* 0x0000001502004986 */ /* 0x0003e2000c10111a */
[----:B------:R-:W-:Y:S02]  /*161b0*/  ISETP.LT.AND P5, PT, R38, UR11, !P0 ;  /* 0x0000000b26007c0c */ /* 0x000fe4000c7a1270 */
        /* <DEDUP_REMOVED lines=9> */
[----:B------:R-:W-:Y:S02]  /*16250*/  ISETP.LT.AND P6, PT, R26, UR11, !P0 ;  /* 0x0000000b1a007c0c */ /* 0x000fe4000c7c1270 */
[----:B------:R-:W-:Y:S01]  /*16260*/  PRMT R21, R6, 0x7773, RZ ;  /* 0x0000777306157816 */ /* 0x000fe200000000ff */
[----:B------:R-:W5:Y:S04]  /*16270*/  LDL.LU R26, [R1+0x33c] ;  /* 0x00033c00011a7983 */ /* 0x000f680000300800 */
[----:B------:R-:W5:Y:S01]  /*16280*/  LDL.LU R6, [R1+0x238] ;  /* 0x0002380001067983 */ /* 0x000f620000300800 */
[----:B-1----:R-:W-:-:S04]  /*16290*/  IADD3 R2, P5, PT, R39, R132, RZ ;  /* 0x0000008427027210 */ /* 0x002fc80007fbe0ff */
[----:B------:R-:W-:Y:S01]  /*162a0*/  LEA.HI.X.SX32 R3, R39, R133, 0x1, P5 ;  /* 0x0000008527037211 */ /* 0x000fe200028f0eff */
[----:B------:R-:W-:-:S04]  /*162b0*/  IMAD R39, R36, 0x2, R39 ;  /* 0x0000000224277824 */ /* 0x000fc800078e0227 */
[----:B------:R1:W-:Y:S01]  /*162c0*/  @P2 STG.E.U8 desc[UR26][R2.64], R21 ;  /* 0x0000001502002986 */ /* 0x0003e2000c10111a */
[----:B------:R-:W-:Y:S02]  /*162d0*/  PRMT R25, R7, 0x7770, RZ ;  /* 0x0000777007197816 */ /* 0x000fe400000000ff */
[----:B-1----:R-:W-:-:S04]  /*162e0*/  IADD3 R2, P2, PT, R39, R132, RZ ;  /* 0x0000008427027210 */ /* 0x002fc80007f5e0ff */
[----:B------:R-:W-:Y:S01]  /*162f0*/  LEA.HI.X.SX32 R3, R39, R133, 0x1, P2 ;  /* 0x0000008527037211 */ /* 0x000fe200010f0eff */
[----:B------:R-:W-:Y:S01]  /*16300*/  IMAD R39, R36, 0x2, R39 ;  /* 0x0000000224277824 */ /* 0x000fe200078e0227 */
[----:B------:R-:W-:Y:S02]  /*16310*/  ISETP.LT.AND P4, PT, R24, UR11, !P0 ;  /* 0x0000000b18007c0c */ /* 0x000fe4000c781270 */
[----:B------:R-:W-:Y:S01]  /*16320*/  ISETP.LT.AND P1, PT, R22, UR11, !P0 ;  /* 0x0000000b16007c0c */ /* 0x000fe2000c721270 */
[----:B------:R1:W-:Y:S04]  /*16330*/  @P6 STG.E.U8 desc[UR26][R2.64], R25 ;  /* 0x0000001902006986 */ /* 0x0003e8000c10111a */
[----:B------:R-:W5:Y:S04]  /*16340*/  LDL.LU R24, [R1+0x338] ;  /* 0x0003380001187983 */ /* 0x000f680000300800 */
[----:B------:R-:W5:Y:S01]  /*16350*/  LDL.LU R22, [R1+0x334] ;  /* 0x0003340001167983 */ /* 0x000f620000300800 */
[----:B----4-:R-:W-:-:S02]  /*16360*/  ISETP.LT.AND P2, PT, R4, UR11, !P0 ;  /* 0x0000000b04007c0c */ /* 0x010fc4000c741270 */
[----:B------:R-:W-:-:S04]  /*16370*/  IADD3 R4, P6, PT, R39, R132, RZ ;  /* 0x0000008427047210 */ /* 0x000fc80007fde0ff */
[----:B------:R-:W-:Y:S02]  /*16380*/  LEA.HI.X.SX32 R5, R39, R133, 0x1, P6 ;  /* 0x0000008527057211 */ /* 0x000fe400030f0eff */
[----:B---3--:R-:W-:Y:S01]  /*16390*/  ISETP.LT.AND P6, PT, R0, UR4, !P0 ;  /* 0x0000000400007c0c */ /* 0x008fe2000c7c1270 */
[----:B------:R-:W5:Y:S01]  /*163a0*/  LDCU UR4, c[0x0][0x39c] ;  /* 0x00007380ff0477ac */ /* 0x000f620008000800 */
[----:B------:R-:W3:Y:S01]  /*163b0*/  LDL.LU R0, [R1+0x330] ;  /* 0x0003300001007983 */ /* 0x000ee20000300800 */
[----:B------:R-:W-:Y:S01]  /*163c0*/  PRMT R41, R7, 0x7771, RZ ;  /* 0x0000777107297816 */ /* 0x000fe200000000ff */
[----:B------:R-:W-:Y:S01]  /*163d0*/  IMAD R39, R36, 0x2, R39 ;  /* 0x0000000224277824 */ /* 0x000fe200078e0227 */
[----:B--2---:R-:W-:Y:S01]  /*163e0*/  ISETP.LT.AND P5, PT, R20, UR11, !P0 ;  /* 0x0000000b14007c0c */ /* 0x004fe2000c7a1270 */
[----:B------:R-:W2:Y:S02]  /*163f0*/  LDL.LU R38, [R1+0x234] ;  /* 0x0002340001267983 */ /* 0x000ea40000300800 */
[----:B------:R-:W-:-:S02]  /*16400*/  IMAD R23, R36, 0x2, R39 ;  /* 0x0000000224177824 */ /* 0x000fc400078e0227 */
[----:B------:R4:W-:Y:S01]  /*16410*/  @P3 STG.E.U8 desc[UR26][R4.64], R41 ;  /* 0x0000002904003986 */ /* 0x0009e2000c10111a */
[----:B------:R-:W-:-:S04]  /*16420*/  IADD3 R20, P3, PT, R39, R132, RZ ;  /* 0x0000008427147210 */ /* 0x000fc80007f7e0ff */
[-C--:B------:R-:W-:Y:S02]  /*16430*/  LEA.HI.X.SX32 R21, R39, R133.reuse, 0x1, P3 ;  /* 0x0000008527157211 */ /* 0x080fe400018f0eff */
[-C--:B-1----:R-:W-:Y:S02]  /*16440*/  IADD3 R2, P3, PT, R23, R132.reuse, RZ ;  /* 0x0000008417027210 */ /* 0x082fe40007f7e0ff */
[----:B------:R-:W-:Y:S02]  /*16450*/  PRMT R27, R7, 0x7772, RZ ;  /* 0x00007772071b7816 */ /* 0x000fe400000000ff */
[-C--:B------:R-:W-:Y:S01]  /*16460*/  LEA.HI.X.SX32 R3, R23, R133.reuse, 0x1, P3 ;  /* 0x0000008517037211 */ /* 0x080fe200018f0eff */
[C---:B------:R-:W-:Y:S01]  /*16470*/  IMAD R23, R36.reuse, 0x2, R23 ;  /* 0x0000000224177824 */ /* 0x040fe200078e0217 */
[----:B------:R-:W-:Y:S01]  /*16480*/  PRMT R25, R7, 0x7773, RZ ;  /* 0x0000777307197816 */ /* 0x000fe200000000ff */
[----:B------:R1:W-:Y:S02]  /*16490*/  @P4 STG.E.U8 desc[UR26][R20.64], R27 ;  /* 0x0000001b14004986 */ /* 0x0003e4000c10111a */
[C---:B------:R-:W-:Y:S01]  /*164a0*/  IMAD R7, R36.reuse, 0x2, R23 ;  /* 0x0000000224077824 */ /* 0x040fe200078e0217 */
[C---:B----4-:R-:W-:Y:S01]  /*164b0*/  IADD3 R4, P4, PT, R23.reuse, R132, RZ ;  /* 0x0000008417047210 */ /* 0x050fe20007f9e0ff */
[----:B------:R4:W-:Y:S03]  /*164c0*/  @P1 STG.E.U8 desc[UR26][R2.64], R25 ;  /* 0x0000001902001986 */ /* 0x0009e6000c10111a */
[----:B------:R-:W-:Y:S01]  /*164d0*/  LEA.HI.X.SX32 R5, R23, R133, 0x1, P4 ;  /* 0x0000008517057211 */ /* 0x000fe200020f0eff */
[----:B------:R-:W-:Y:S01]  /*164e0*/  IMAD R23, R36, 0x2, R7 ;  /* 0x0000000224177824 */ /* 0x000fe200078e0207 */
[----:B-1----:R-:W-:-:S05]  /*164f0*/  PRMT R27, R12, 0x7770, RZ ;  /* 0x000077700c1b7816 */ /* 0x002fca00000000ff */
[----:B------:R1:W-:Y:S01]  /*16500*/  @P5 STG.E.U8 desc[UR26][R4.64], R27 ;  /* 0x0000001b04005986 */ /* 0x0003e2000c10111a */
[-C--:B------:R-:W-:Y:S02]  /*16510*/  IADD3 R20, P5, PT, R23, R132.reuse, RZ ;  /* 0x0000008417147210 */ /* 0x080fe40007fbe0ff */
[----:B-----5:R-:W-:Y:S01]  /*16520*/  ISETP.LT.AND P3, PT, R26, UR4, !P0 ;  /* 0x000000041a007c0c */ /* 0x020fe2000c761270 */
[----:B------:R-:W5:Y:S01]  /*16530*/  LDCU UR4, c[0x0][0x39c] ;  /* 0x00007380ff0477ac */ /* 0x000f620008000800 */
[----:B------:R-:W2:Y:S01]  /*16540*/  LDL.LU R26, [R1+0x32c] ;  /* 0x00032c00011a7983 */ /* 0x000ea20000300800 */
[----:B------:R-:W-:Y:S01]  /*16550*/  ISETP.LT.AND P1, PT, R6, UR5, !P0 ;  /* 0x0000000506007c0c */ /* 0x000fe2000c721270 */
[----:B------:R-:W3:Y:S01]  /*16560*/  LDCU UR5, c[0x0][0x39c] ;  /* 0x00007380ff0577ac */ /* 0x000ee20008000800 */
[----:B------:R-:W-:Y:S02]  /*16570*/  IADD3 R6, P4, PT, R7, R132, RZ ;  /* 0x0000008407067210 */ /* 0x000fe40007f9e0ff */
[----:B----4-:R-:W-:-:S02]  /*16580*/  PRMT R25, R12, 0x7771, RZ ;  /* 0x000077710c197816 */ /* 0x010fc400000000ff */
[-C--:B------:R-:W-:Y:S02]  /*16590*/  LEA.HI.X.SX32 R7, R7, R133.reuse, 0x1, P4 ;  /* 0x0000008507077211 */ /* 0x080fe400020f0eff */
[----:B------:R-:W-:Y:S02]  /*165a0*/  LEA.HI.X.SX32 R21, R23, R133, 0x1, P5 ;  /* 0x0000008517157211 */ /* 0x000fe400028f0eff */
[----:B------:R-:W-:Y:S01]  /*165b0*/  PRMT R39, R12, 0x7772, RZ ;  /* 0x000077720c277816 */ /* 0x000fe200000000ff */
[----:B------:R-:W-:Y:S04]  /*165c0*/  @P2 STG.E.U8 desc[UR26][R6.64], R25 ;  /* 0x0000001906002986 */ /* 0x000fe8000c10111a */
[----:B------:R4:W-:Y:S01]  /*165d0*/  @P3 STG.E.U8 desc[UR26][R20.64], R39 ;  /* 0x0000002714003986 */ /* 0x0009e2000c10111a */
[----:B------:R-:W-:Y:S01]  /*165e0*/  ISETP.LT.AND P4, PT, R24, UR6, !P0 ;  /* 0x0000000618007c0c */ /* 0x000fe2000c781270 */
[----:B------:R-:W-:Y:S01]  /*165f0*/  IMAD R23, R36, 0x2, R23 ;  /* 0x0000000224177824 */ /* 0x000fe200078e0217 */
[----:B------:R-:W0:Y:S01]  /*16600*/  LDCU UR6, c[0x0][0x39c] ;  /* 0x00007380ff0677ac */ /* 0x000e220008000800 */
[----:B-----5:R-:W-:-:S02]  /*16610*/  ISETP.LT.AND P2, PT, R22, UR4, !P0 ;  /* 0x0000000416007c0c */ /* 0x020fc4000c741270 */
[----:B------:R-:W5:Y:S01]  /*16620*/  LDL.LU R22, [R1+0x328] ;  /* 0x0003280001167983 */ /* 0x000f620000300800 */
[----:B---3--:R-:W-:-:S03]  /*16630*/  ISETP.LT.AND P3, PT, R0, UR5, !P0 ;  /* 0x0000000500007c0c */ /* 0x008fc6000c761270 */
[----:B------:R-:W3:Y:S01]  /*16640*/  LDL.LU R24, [R1+0x324] ;  /* 0x0003240001187983 */ /* 0x000ee20000300800 */
[CC--:B------:R-:W-:Y:S01]  /*16650*/  IADD3 R2, P5, PT, R23.reuse, R132.reuse, RZ ;  /* 0x0000008417027210 */ /* 0x0c0fe20007fbe0ff */
[C---:B-1----:R-:W-:Y:S01]  /*16660*/  IMAD R5, R36.reuse, 0x2, R23 ;  /* 0x0000000224057824 */ /* 0x042fe200078e0217 */
[----:B------:R-:W2:Y:S01]  /*16670*/  LDCU UR4, c[0x0][0x39c] ;  /* 0x00007380ff0477ac */ /* 0x000ea20008000800 */
[----:B------:R-:W3:Y:S01]  /*16680*/  LDL.LU R0, [R1+0x230] ;  /* 0x0002300001007983 */ /* 0x000ee20000300800 */
[-C--:B------:R-:W-:Y:S01]  /*16690*/  LEA.HI.X.SX32 R3, R23, R133.reuse, 0x1, P5 ;  /* 0x0000008517037211 */ /* 0x080fe200028f0eff */
[----:B------:R-:W-:Y:S01]  /*166a0*/  IMAD R23, R36, 0x2, R5 ;  /* 0x0000000224177824 */ /* 0x000fe200078e0205 */
[C---:B------:R-:W-:Y:S01]  /*166b0*/  IADD3 R4, P5, PT, R5.reuse, R132, RZ ;  /* 0x0000008405047210 */ /* 0x040fe20007fbe0ff */
[----:B------:R-:W5:Y:S01]  /*166c0*/  LDCU UR5, c[0x0][0x39c] ;  /* 0x00007380ff0577ac */ /* 0x000f620008000800 */
[----:B------:R-:W-:Y:S01]  /*166d0*/  PRMT R27, R12, 0x7773, RZ ;  /* 0x000077730c1b7816 */ /* 0x000fe200000000ff */
[----:B----4-:R-:W4:Y:S01]  /*166e0*/  LDL.LU R20, [R1+0x320] ;  /* 0x0003200001147983 */ /* 0x010f220000300800 */
[----:B------:R-:W-:-:S02]  /*166f0*/  LEA.HI.X.SX32 R5, R5, R133, 0x1, P5 ;  /* 0x0000008505057211 */ /* 0x000fc400028f0eff */
[----:B------:R-:W-:Y:S02]  /*16700*/  PRMT R25, R13, 0x7770, RZ ;  /* 0x000077700d197816 */ /* 0x000fe400000000ff */
[CC--:B------:R-:W-:Y:S01]  /*16710*/  IADD3 R6, P5, PT, R23.reuse, R132.reuse, RZ ;  /* 0x0000008417067210 */ /* 0x0c0fe20007fbe0ff */
[----:B------:R1:W-:Y:S03]  /*16720*/  @P1 STG.E.U8 desc[UR26][R2.64], R27 ;  /* 0x0000001b02001986 */ /* 0x0003e6000c10111a */
[----:B------:R-:W-:Y:S01]  /*16730*/  LEA.HI.X.SX32 R7, R23, R133, 0x1, P5 ;  /* 0x0000008517077211 */ /* 0x000fe200028f0eff */
[----:B------:R0:W-:Y:S01]  /*16740*/  @P4 STG.E.U8 desc[UR26][R4.64], R25 ;  /* 0x0000001904004986 */ /* 0x0001e2000c10111a */
[----:B------:R-:W-:Y:S01]  /*16750*/  IMAD R23, R36, 0x2, R23 ;  /* 0x0000000224177824 */ /* 0x000fe200078e0217 */
[----:B--2---:R-:W-:Y:S01]  /*16760*/  ISETP.LT.AND P1, PT, R38, UR4, !P0 ;  /* 0x0000000426007c0c */ /* 0x004fe2000c721270 */
[----:B------:R-:W2:Y:S02]  /*16770*/  LDCU UR4, c[0x0][0x39c] ;  /* 0x00007380ff0477ac */ /* 0x000ea40008000800 */
[----:B------:R-:W-:Y:S01]  /*16780*/  IMAD R21, R36, 0x2, R23 ;  /* 0x0000000224157824 */ /* 0x000fe200078e0217 */
[----:B-1----:R-:W-:-:S02]  /*16790*/  IADD3 R2, P5, PT, R23, R132, RZ ;  /* 0x0000008417027210 */ /* 0x002fc40007fbe0ff */
[----:B------:R-:W-:Y:S02]  /*167a0*/  PRMT R39, R13, 0x7771, RZ ;  /* 0x000077710d277816 */ /* 0x000fe400000000ff */
[-C--:B------:R-:W-:Y:S02]  /*167b0*/  LEA.HI.X.SX32 R3, R23, R133.reuse, 0x1, P5 ;  /* 0x0000008517037211 */ /* 0x080fe400028f0eff */
[----:B0-----:R-:W-:Y:S02]  /*167c0*/  IADD3 R4, P5, PT, R21, R132, RZ ;  /* 0x0000008415047210 */ /* 0x001fe40007fbe0ff */
[C---:B------:R-:W-:Y:S02]  /*167d0*/  PRMT R27, R13.reuse, 0x7772, RZ ;  /* 0x000077720d1b7816 */ /* 0x040fe400000000ff */
[----:B------:R-:W-:Y:S02]  /*167e0*/  PRMT R25, R13, 0x7773, RZ ;  /* 0x000077730d197816 */ /* 0x000fe400000000ff */
[----:B------:R-:W-:-:S02]  /*167f0*/  LEA.HI.X.SX32 R5, R21, R133, 0x1, P5 ;  /* 0x0000008515057211 */ /* 0x000fc400028f0eff */
[----:B------:R-:W-:Y:S01]  /*16800*/  ISETP.LT.AND P4, PT, R26, UR6, !P0 ;  /* 0x000000061a007c0c */ /* 0x000fe2000c781270 */
[----:B------:R-:W3:Y:S01]  /*16810*/  LDCU UR6, c[0x0][0x39c] ;  /* 0x00007380ff0677ac */ /* 0x000ee20008000800 */
[----:B------:R0:W-:Y:S04]  /*16820*/  @P2 STG.E.U8 desc[UR26][R6.64], R39 ;  /* 0x0000002706002986 */ /* 0x0001e8000c10111a */
[----:B------:R1:W-:Y:S04]  /*16830*/  @P3 STG.E.U8 desc[UR26][R2.64], R27 ;  /* 0x0000001b02003986 */ /* 0x0003e8000c10111a */
[----:B------:R0:W-:Y:S01]  /*16840*/  @P1 STG.E.U8 desc[UR26][R4.64], R25 ;  /* 0x0000001904001986 */ /* 0x0001e2000c10111a */
[----:B-----5:R-:W-:Y:S01]  /*16850*/  ISETP.LT.AND P2, PT, R22, UR5, !P0 ;  /* 0x0000000516007c0c */ /* 0x020fe2000c741270 */
[----:B------:R-:W4:Y:S02]  /*16860*/  LDCU UR5, c[0x0][0x39c] ;  /* 0x00007380ff0577ac */ /* 0x000f240008000800 */
[----:B------:R-:W5:Y:S04]  /*16870*/  LDL.LU R22, [R1+0x31c] ;  /* 0x00031c0001167983 */ /* 0x000f680000300800 */
[----:B------:R-:W5:Y:S01]  /*16880*/  LDL.LU R12, [R1+0x318] ;  /* 0x00031800010c7983 */ /* 0x000f620000300800 */
[----:B---3--:R-:W-:Y:S01]  /*16890*/  ISETP.LT.AND P1, PT, R0, UR6, !P0 ;  /* 0x0000000600007c0c */ /* 0x008fe2000c721270 */
[----:B------:R-:W-:-:S02]  /*168a0*/  IMAD R13, R36, 0x2, R21 ;  /* 0x00000002240d7824 */ /* 0x000fc400078e0215 */
[----:B------:R-:W3:Y:S01]  /*168b0*/  LDL.LU R0, [R1+0x22c] ;  /* 0x00022c0001007983 */ /* 0x000ee20000300800 */
[----:B------:R-:W-:Y:S01]  /*168c0*/  PRMT R23, R14, 0x7770, RZ ;  /* 0x000077700e177816 */ /* 0x000fe200000000ff */
[----:B------:R-:W5:Y:S01]  /*168d0*/  LDCU UR6, c[0x0][0x39c] ;  /* 0x00007380ff0677ac */ /* 0x000f620008000800 */
[----:B0-----:R-:W-:-:S04]  /*168e0*/  IADD3 R6, P5, PT, R13, R132, RZ ;  /* 0x000000840d067210 */ /* 0x001fc80007fbe0ff */
[-C--:B------:R-:W-:Y:S01]  /*168f0*/  LEA.HI.X.SX32 R7, R13, R133.reuse, 0x1, P5 ;  /* 0x000000850d077211 */ /* 0x080fe200028f0eff */
[----:B------:R-:W-:Y:S01]  /*16900*/  IMAD R13, R36, 0x2, R13 ;  /* 0x00000002240d7824 */ /* 0x000fe200078e020d */
[----:B--2---:R-:W-:Y:S01]  /*16910*/  ISETP.LT.AND P3, PT, R24, UR4, !P0 ;  /* 0x0000000418007c0c */ /* 0x004fe2000c761270 */
[----:B------:R-:W5:Y:S01]  /*16920*/  LDCU UR4, c[0x0][0x39c] ;  /* 0x00007380ff0477ac */ /* 0x000f620008000800 */
[----:B------:R-:W2:Y:S01]  /*16930*/  LDL.LU R24, [R1+0x314] ;  /* 0x0003140001187983 */ /* 0x000ea20000300800 */
[----:B------:R-:W-:Y:S01]  /*16940*/  IMAD R21, R36, 0x2, R13 ;  /* 0x0000000224157824 */ /* 0x000fe200078e020d */
[CC--:B-1----:R-:W-:Y:S02]  /*16950*/  IADD3 R2, P5, PT, R13.reuse, R132.reuse, RZ ;  /* 0x000000840d027210 */ /* 0x0c2fe40007fbe0ff */
[----:B------:R0:W-:Y:S01]  /*16960*/  @P4 STG.E.U8 desc[UR26][R6.64], R23 ;  /* 0x0000001706004986 */ /* 0x0001e2000c10111a */
[----:B----4-:R-:W-:Y:S01]  /*16970*/  ISETP.LT.AND P4, PT, R20, UR5, !P0 ;  /* 0x0000000514007c0c */ /* 0x010fe2000c781270 */
[----:B------:R-:W3:Y:S02]  /*16980*/  LDCU UR5, c[0x0][0x39c] ;  /* 0x00007380ff0577ac */ /* 0x000ee40008000800 */
[----:B------:R-:W4:Y:S01]  /*16990*/  LDL.LU R20, [R1+0x310] ;  /* 0x0003100001147983 */ /* 0x000f220000300800 */
[----:B------:R-:W-:Y:S01]  /*169a0*/  LEA.HI.X.SX32 R3, R13, R133, 0x1, P5 ;  /* 0x000000850d037211 */ /* 0x000fe200028f0eff */
[----:B------:R-:W-:Y:S01]  /*169b0*/  IMAD R13, R36, 0x2, R21 ;  /* 0x00000002240d7824 */ /* 0x000fe200078e0215 */
[----:B------:R-:W-:-:S02]  /*169c0*/  IADD3 R4, P5, PT, R21, R132, RZ ;  /* 0x0000008415047210 */ /* 0x000fc40007fbe0ff */
[C---:B------:R-:W-:Y:S02]  /*169d0*/  PRMT R27, R14.reuse, 0x7771, RZ ;  /* 0x000077710e1b7816 */ /* 0x040fe400000000ff */
[-C--:B------:R-:W-:Y:S02]  /*169e0*/  LEA.HI.X.SX32 R5, R21, R133.reuse, 0x1, P5 ;  /* 0x0000008515057211 */ /* 0x080fe400028f0eff */
[C---:B0-----:R-:W-:Y:S02]  /*169f0*/  IADD3 R6, P5, PT, R13.reuse, R132, RZ ;  /* 0x000000840d067210 */ /* 0x041fe40007fbe0ff */
[C---:B------:R-:W-:Y:S02]  /*16a00*/  PRMT R25, R14.reuse, 0x7772, RZ ;  /* 0x000077720e197816 */ /* 0x040fe400000000ff */
[----:B------:R-:W-:Y:S02]  /*16a10*/  LEA.HI.X.SX32 R7, R13, R133, 0x1, P5 ;  /* 0x000000850d077211 */ /* 0x000fe400028f0eff */
[----:B------:R-:W-:Y:S01]  /*16a20*/  PRMT R23, R14, 0x7773, RZ ;  /* 0x000077730e177816 */ /* 0x000fe200000000ff */
[----:B------:R0:W-:Y:S04]  /*16a30*/  @P2 STG.E.U8 desc[UR26][R2.64], R27 ;  /* 0x0000001b02002986 */ /* 0x0001e8000c10111a */
[----:B------:R1:W-:Y:S04]  /*16a40*/  @P3 STG.E.U8 desc[UR26][R4.64], R25 ;  /* 0x0000001904003986 */ /* 0x0003e8000c10111a */
[----:B------:R0:W-:Y:S01]  /*16a50*/  @P1 STG.E.U8 desc[UR26][R6.64], R23 ;  /* 0x0000001706001986 */ /* 0x0001e2000c10111a */
[----:B-----5:R-:W-:Y:S01]  /*16a60*/  ISETP.LT.AND P2, PT, R22, UR4, !P0 ;  /* 0x0000000416007c0c */ /* 0x020fe2000c741270 */
[----:B------:R-:W-:Y:S01]  /*16a70*/  IMAD R13, R36, 0x2, R13 ;  /* 0x00000002240d7824 */ /* 0x000fe200078e020d */
[----:B------:R-:W2:Y:S01]  /*16a80*/  LDCU UR4, c[0x0][0x39c] ;  /* 0x00007380ff0477ac */ /* 0x000ea20008000800 */
[----:B------:R-:W-:-:S02]  /*16a90*/  ISETP.LT.AND P3, PT, R12, UR6, !P0 ;  /* 0x000000060c007c0c */ /* 0x000fc4000c761270 */
[----:B------:R-:W5:Y:S01]  /*16aa0*/  LDL.LU R12, [R1+0x30c] ;  /* 0x00030c00010c7983 */ /* 0x000f620000300800 */
[----:B------:R-:W4:Y:S03]  /*16ab0*/  LDCU UR6, c[0x0][0x39c] ;  /* 0x00007380ff0677ac */ /* 0x000f260008000800 */
[----:B------:R-:W5:Y:S01]  /*16ac0*/  LDL.LU R22, [R1+0x228] ;  /* 0x0002280001167983 */ /* 0x000f620000300800 */
[----:B---3--:R-:W-:Y:S01]  /*16ad0*/  ISETP.LT.AND P1, PT, R0, UR5, !P0 ;  /* 0x0000000500007c0c */ /* 0x008fe2000c721270 */
[C---:B------:R-:W-:Y:S02]  /*16ae0*/  IMAD R21, R36.reuse, 0x2, R13 ;  /* 0x0000000224157824 */ /* 0x040fe400078e020d */
[----:B------:R-:W3:Y:S01]  /*16af0*/  LDL.LU R0, [R1+0x308] ;  /* 0x0003080001007983 */ /* 0x000ee20000300800 */
[CC--:B0-----:R-:W-:Y:S01]  /*16b00*/  IADD3 R2, P5, PT, R13.reuse, R132.reuse, RZ ;  /* 0x000000840d027210 */ /* 0x0c1fe20007fbe0ff */
[----:B------:R-:W5:Y:S03]  /*16b10*/  LDCU UR5, c[0x0][0x39c] ;  /* 0x00007380ff0577ac */ /* 0x000f660008000800 */
[----:B------:R-:W-:Y:S01]  /*16b20*/  LEA.HI.X.SX32 R3, R13, R133, 0x1, P5 ;  /* 0x000000850d037211 */ /* 0x000fe200028f0eff */
[----:B------:R-:W-:Y:S01]  /*16b30*/  IMAD R13, R36, 0x2, R21 ;  /* 0x00000002240d7824 */ /* 0x000fe200078e0215 */
[----:B-1----:R-:W-:-:S02]  /*16b40*/  IADD3 R4, P5, PT, R21, R132, RZ ;  /* 0x0000008415047210 */ /* 0x002fc40007fbe0ff */
[C---:B------:R-:W-:Y:S02]  /*16b50*/  PRMT R27, R15.reuse, 0x7770, RZ ;  /* 0x000077700f1b7816 */ /* 0x040fe400000000ff */
[----:B------:R-:W-:Y:S02]  /*16b60*/  PRMT R25, R15, 0x7771, RZ ;  /* 0x000077710f197816 */ /* 0x000fe400000000ff */
[-C--:B------:R-:W-:Y:S02]  /*16b70*/  LEA.HI.X.SX32 R5, R21, R133.reuse, 0x1, P5 ;  /* 0x0000008515057211 */ /* 0x080fe400028f0eff */
[CC--:B------:R-:W-:Y:S01]  /*16b80*/  IADD3 R6, P5, PT, R13.reuse, R132.reuse, RZ ;  /* 0x000000840d067210 */ /* 0x0c0fe20007fbe0ff */
[----:B------:R0:W-:Y:S03]  /*16b90*/  @P4 STG.E.U8 desc[UR26][R2.64], R27 ;  /* 0x0000001b02004986 */ /* 0x0001e6000c10111a */
[-C--:B------:R-:W-:Y:S01]  /*16ba0*/  LEA.HI.X.SX32 R7, R13, R133.reuse, 0x1, P5 ;  /* 0x000000850d077211 */ /* 0x080fe200028f0eff */
[----:B------:R1:W-:Y:S01]  /*16bb0*/  @P2 STG.E.U8 desc[UR26][R4.64], R25 ;  /* 0x0000001904002986 */ /* 0x0003e2000c10111a */
[----:B----4-:R-:W-:Y:S01]  /*16bc0*/  ISETP.LT.AND P2, PT, R20, UR6, !P0 ;  /* 0x0000000614007c0c */ /* 0x010fe2000c741270 */
[----:B------:R-:W-:Y:S01]  /*16bd0*/  IMAD R13, R36, 0x2, R13 ;  /* 0x00000002240d7824 */ /* 0x000fe200078e020d */
[----:B------:R-:W3:Y:S01]  /*16be0*/  LDCU UR6, c[0x0][0x39c] ;  /* 0x00007380ff0677ac */ /* 0x000ee20008000800 */
[----:B------:R-:W4:Y:S01]  /*16bf0*/  LDL.LU R20, [R1+0x304] ;  /* 0x0003040001147983 */ /* 0x000f220000300800 */
[----:B--2---:R-:W-:Y:S01]  /*16c00*/  ISETP.LT.AND P4, PT, R24, UR4, !P0 ;  /* 0x0000000418007c0c */ /* 0x004fe2000c781270 */
[----:B------:R-:W-:Y:S01]  /*16c10*/  IMAD R21, R36, 0x2, R13 ;  /* 0x0000000224157824 */ /* 0x000fe200078e020d */
[----:B------:R-:W-:Y:S01]  /*16c20*/  PRMT R23, R15, 0x7772, RZ ;  /* 0x000077720f177816 */ /* 0x000fe200000000ff */
[----:B------:R-:W2:Y:S01]  /*16c30*/  LDL.LU R14, [R1+0x300] ;  /* 0x00030000010e7983 */ /* 0x000ea20000300800 */
[C---:B0-----:R-:W-:Y:S01]  /*16c40*/  IADD3 R2, P5, PT, R13.reuse, R132, RZ ;  /* 0x000000840d027210 */ /* 0x041fe20007fbe0ff */
[----:B------:R-:W0:Y:S03]  /*16c50*/  LDCU UR4, c[0x0][0x39c] ;  /* 0x00007380ff0477ac */ /* 0x000e260008000800 */
[----:B------:R-:W-:-:S02]  /*16c60*/  LEA.HI.X.SX32 R3, R13, R133, 0x1, P5 ;  /* 0x000000850d037211 */ /* 0x000fc400028f0eff */
[----:B-1----:R-:W-:Y:S02]  /*16c70*/  IADD3 R4, P5, PT, R21, R132, RZ ;  /* 0x0000008415047210 */ /* 0x002fe40007fbe0ff */
[----:B------:R-:W-:Y:S02]  /*16c80*/  PRMT R15, R15, 0x7773, RZ ;  /* 0x000077730f0f7816 */ /* 0x000fe400000000ff */
[----:B------:R-:W-:Y:S02]  /*16c90*/  PRMT R27, R28, 0x7770, RZ ;  /* 0x000077701c1b7816 */ /* 0x000fe400000000ff */
[----:B------:R-:W-:Y:S01]  /*16ca0*/  LEA.HI.X.SX32 R5, R21, R133, 0x1, P5 ;  /* 0x0000008515057211 */ /* 0x000fe200028f0eff */
[----:B------:R1:W-:Y:S04]  /*16cb0*/  @P3 STG.E.U8 desc[UR26][R6.64], R23 ;  /* 0x0000001706003986 */ /* 0x0003e8000c10111a */
[----:B------:R0:W-:Y:S04]  /*16cc0*/  @P1 STG.E.U8 desc[UR26][R2.64], R15 ;  /* 0x0000000f02001986 */ /* 0x0001e8000c10111a */
[----:B------:R0:W-:Y:S01]  /*16cd0*/  @P4 STG.E.U8 desc[UR26][R4.64], R27 ;  /* 0x0000001b04004986 */ /* 0x0001e2000c10111a */
[----:B-----5:R-:W-:Y:S01]  /*16ce0*/  ISETP.LT.AND P3, PT, R12, UR5, !P0 ;  /* 0x000000050c007c0c */ /* 0x020fe2000c761270 */
[----:B------:R-:W4:Y:S02]  /*16cf0*/  LDCU UR5, c[0x0][0x39c] ;  /* 0x00007380ff0577ac */ /* 0x000f240008000800 */
[----:B------:R-:W5:Y:S01]  /*16d00*/  LDL.LU R12, [R1+0x224] ;  /* 0x00022400010c7983 */ /* 0x000f620000300800 */
[----:B---3--:R-:W-:Y:S01]  /*16d10*/  ISETP.LT.AND P4, PT, R0, UR6, !P0 ;  /* 0x0000000600007c0c */ /* 0x008fe2000c781270 */
[----:B------:R-:W-:-:S02]  /*16d20*/  IMAD R13, R36, 0x2, R21 ;  /* 0x00000002240d7824 */ /* 0x000fc400078e0215 */
[----:B------:R-:W3:Y:S01]  /*16d30*/  LDL.LU R0, [R1+0x2fc] ;  /* 0x0002fc0001007983 */ /* 0x000ee20000300800 */
[----:B------:R-:W-:Y:S01]  /*16d40*/  PRMT R25, R28, 0x7771, RZ ;  /* 0x000077711c197816 */ /* 0x000fe200000000ff */
[----:B------:R-:W5:Y:S01]  /*16d50*/  LDCU UR6, c[0x0][0x39c] ;  /* 0x00007380ff0677ac */ /* 0x000f620008000800 */
[----:B-1----:R-:W-:-:S04]  /*16d60*/  IADD3 R6, P5, PT, R13, R132, RZ ;  /* 0x000000840d067210 */ /* 0x002fc80007fbe0ff */
[-C--:B------:R-:W-:Y:S01]  /*16d70*/  LEA.HI.X.SX32 R7, R13, R133.reuse, 0x1, P5 ;  /* 0x000000850d077211 */ /* 0x080fe200028f0eff */
[----:B------:R-:W-:Y:S01]  /*16d80*/  IMAD R13, R36, 0x2, R13 ;  /* 0x00000002240d7824 */ /* 0x000fe200078e020d */
[----:B0-----:R-:W-:Y:S01]  /*16d90*/  ISETP.LT.AND P1, PT, R22, UR4, !P0 ;  /* 0x0000000416007c0c */ /* 0x001fe2000c721270 */
[----:B------:R-:W2:Y:S01]  /*16da0*/  LDCU UR4, c[0x0][0x39c] ;  /* 0x00007380ff0477ac */ /* 0x000ea20008000800 */
[----:B------:R-:W3:Y:S01]  /*16db0*/  LDL.LU R22, [R1+0x2f8] ;  /* 0x0002f80001167983 */ /* 0x000ee20000300800 */
[----:B------:R-:W-:Y:S01]  /*16dc0*/  IMAD R15, R36, 0x2, R13 ;  /* 0x00000002240f7824 */ /* 0x000fe200078e020d */
[C---:B------:R-:W-:Y:S02]  /*16dd0*/  IADD3 R2, P5, PT, R13.reuse, R132, RZ ;  /* 0x000000840d027210 */ /* 0x040fe40007fbe0ff */
[----:B------:R0:W-:Y:S02]  /*16de0*/  @P2 STG.E.U8 desc[UR26][R6.64], R25 ;  /* 0x0000001906002986 */ /* 0x0001e4000c10111a */
[----:B------:R-:W-:-:S02]  /*16df0*/  LEA.HI.X.SX32 R3, R13, R133, 0x1, P5 ;  /* 0x000000850d037211 */ /* 0x000fc400028f0eff */
[----:B----4-:R-:W-:Y:S01]  /*16e00*/  ISETP.LT.AND P2, PT, R20, UR5, !P0 ;  /* 0x0000000514007c0c */ /* 0x010fe2000c741270 */
[----:B------:R-:W3:Y:S01]  /*16e10*/  LDCU UR5, c[0x0][0x39c] ;  /* 0x00007380ff0577ac */ /* 0x000ee20008000800 */
[----:B------:R-:W4:Y:S01]  /*16e20*/  LDL.LU R20, [R1+0x2f4] ;  /* 0x0002f40001147983 */ /* 0x000f220000300800 */
[----:B------:R-:W-:Y:S01]  /*16e30*/  IADD3 R4, P5, PT, R15, R132, RZ ;  /* 0x000000840f047210 */ /* 0x000fe20007fbe0ff */
[----:B------:R-:W-:-:S03]  /*16e40*/  IMAD R13, R36, 0x2, R15 ;  /* 0x00000002240d7824 */ /* 0x000fc600078e020f */
[-C--:B------:R-:W-:Y:S02]  /*16e50*/  LEA.HI.X.SX32 R5, R15, R133.reuse, 0x1, P5 ;  /* 0x000000850f057211 */ /* 0x080fe400028f0eff */
[C---:B0-----:R-:W-:Y:S02]  /*16e60*/  IADD3 R6, P5, PT, R13.reuse, R132, RZ ;  /* 0x000000840d067210 */ /* 0x041fe40007fbe0ff */
[C---:B------:R-:W-:Y:S02]  /*16e70*/  PRMT R23, R28.reuse, 0x7772, RZ ;  /* 0x000077721c177816 */ /* 0x040fe400000000ff */
[----:B------:R-:W-:Y:S02]  /*16e80*/  PRMT R21, R28, 0x7773, RZ ;  /* 0x000077731c157816 */ /* 0x000fe400000000ff */
[----:B------:R-:W-:Y:S02]  /*16e90*/  LEA.HI.X.SX32 R7, R13, R133, 0x1, P5 ;  /* 0x000000850d077211 */ /* 0x000fe400028f0eff */
[----:B------:R-:W-:Y:S01]  /*16ea0*/  PRMT R25, R29, 0x7770, RZ ;  /* 0x000077701d197816 */ /* 0x000fe200000000ff */
[----:B------:R0:W-:Y:S01]  /*16eb0*/  @P3 STG.E.U8 desc[UR26][R2.64], R23 ;  /* 0x0000001702003986 */ /* 0x0001e2000c10111a */
[----:B--2---:R-:W-:Y:S01]  /*16ec0*/  ISETP.LT.AND P3, PT, R14, UR4, !P0 ;  /* 0x000000040e007c0c */ /* 0x004fe2000c761270 */
[----:B------:R-:W-:Y:S01]  /*16ed0*/  IMAD R13, R36, 0x2, R13 ;  /* 0x00000002240d7824 */ /* 0x000fe200078e020d */
[----:B------:R-:W1:Y:S01]  /*16ee0*/  LDCU UR4, c[0x0][0x39c] ;  /* 0x00007380ff0477ac */ /* 0x000e620008000800 */
[----:B------:R2:W-:Y:S04]  /*16ef0*/  @P1 STG.E.U8 desc[UR26][R4.64], R21 ;  /* 0x0000001504001986 */ /* 0x0005e8000c10111a */
[----:B------:R-:W4:Y:S04]  /*16f00*/  LDL.LU R14, [R1+0x21c] ;  /* 0x00021c00010e7983 */ /* 0x000f280000300800 */
[----:B------:R0:W-:Y:S01]  /*16f10*/  @P4 STG.E.U8 desc[UR26][R6.64], R25 ;  /* 0x0000001906004986 */ /* 0x0001e2000c10111a */
[----:B-----5:R-:W-:Y:S01]  /*16f20*/  ISETP.LT.AND P1, PT, R12, UR6, !P0 ;  /* 0x000000060c007c0c */ /* 0x020fe2000c721270 */
[----:B------:R-:W4:Y:S02]  /*16f30*/  LDCU UR6, c[0x0][0x39c] ;  /* 0x00007380ff0677ac */ /* 0x000f240008000800 */
[----:B------:R-:W5:Y:S01]  /*16f40*/  LDL.LU R12, [R1+0x2f0] ;  /* 0x0002f000010c7983 */ /* 0x000f620000300800 */
[----:B---3--:R-:W-:Y:S01]  /*16f50*/  ISETP.LT.AND P4, PT, R0, UR5, !P0 ;  /* 0x0000000500007c0c */ /* 0x008fe2000c781270 */
[----:B------:R-:W-:-:S02]  /*16f60*/  IMAD R15, R36, 0x2, R13 ;  /* 0x00000002240f7824 */ /* 0x000fc400078e020d */
[----:B------:R-:W3:Y:S01]  /*16f70*/  LDL.LU R0, [R1+0x2ec] ;  /* 0x0002ec0001007983 */ /* 0x000ee20000300800 */
[CC--:B0-----:R-:W-:Y:S01]  /*16f80*/  IADD3 R2, P5, PT, R13.reuse, R132.reuse, RZ ;  /* 0x000000840d027210 */ /* 0x0c1fe20007fbe0ff */
[----:B------:R-:W0:Y:S03]  /*16f90*/  LDCU UR5, c[0x0][0x39c] ;  /* 0x00007380ff0577ac */ /* 0x000e260008000800 */
[----:B------:R-:W-:Y:S01]  /*16fa0*/  LEA.HI.X.SX32 R3, R13, R133, 0x1, P5 ;  /* 0x000000850d037211 */ /* 0x000fe200028f0eff */
[----:B------:R-:W-:Y:S01]  /*16fb0*/  IMAD R13, R36, 0x2, R15 ;  /* 0x00000002240d7824 */ /* 0x000fe200078e020f */
[----:B--2---:R-:W-:Y:S02]  /*16fc0*/  IADD3 R4, P5, PT, R15, R132, RZ ;  /* 0x000000840f047210 */ /* 0x004fe40007fbe0ff */
[C---:B------:R-:W-:Y:S02]  /*16fd0*/  PRMT R23, R29.reuse, 0x7771, RZ ;  /* 0x000077711d177816 */ /* 0x040fe400000000ff */
[----:B------:R-:W-:-:S02]  /*16fe0*/  PRMT R21, R29, 0x7772, RZ ;  /* 0x000077721d157816 */ /* 0x000fc400000000ff */
[-C--:B------:R-:W-:Y:S02]  /*16ff0*/  LEA.HI.X.SX32 R5, R15, R133.reuse, 0x1, P5 ;  /* 0x000000850f057211 */ /* 0x080fe400028f0eff */
[C---:B------:R-:W-:Y:S01]  /*17000*/  IADD3 R6, P5, PT, R13.reuse, R132, RZ ;  /* 0x000000840d067210 */ /* 0x040fe20007fbe0ff */
[----:B------:R2:W-:Y:S03]  /*17010*/  @P2 STG.E.U8 desc[UR26][R2.64], R23 ;  /* 0x0000001702002986 */ /* 0x0005e6000c10111a */
[----:B------:R-:W-:Y:S01]  /*17020*/  LEA.HI.X.SX32 R7, R13, R133, 0x1, P5 ;  /* 0x000000850d077211 */ /* 0x000fe200028f0eff */
[----:B------:R0:W-:Y:S01]  /*17030*/  @P3 STG.E.U8 desc[UR26][R4.64], R21 ;  /* 0x0000001504003986 */ /* 0x0001e2000c10111a */
[----:B------:R-:W-:Y:S01]  /*17040*/  IMAD R13, R36, 0x2, R13 ;  /* 0x00000002240d7824 */ /* 0x000fe200078e020d */
[----:B----4-:R-:W-:Y:S01]  /*17050*/  ISETP.LT.AND P3, PT, R20, UR6, !P0 ;  /* 0x0000000614007c0c */ /* 0x010fe2000c761270 */
[----:B------:R-:W3:Y:S01]  /*17060*/  LDCU UR6, c[0x0][0x39c] ;  /* 0x00007380ff0677ac */ /* 0x000ee20008000800 */
[----:B------:R-:W4:Y:S01]  /*17070*/  LDL.LU R20, [R1+0x2e8] ;  /* 0x0002e80001147983 */ /* 0x000f220000300800 */
[----:B------:R-:W-:-:S03]  /*17080*/  IMAD R15, R36, 0x2, R13 ;  /* 0x00000002240f7824 */ /* 0x000fc600078e020d */
[----:B------:R-:W4:Y:S01]  /*17090*/  LDL.LU R24, [R1+0x218] ;  /* 0x0002180001187983 */ /* 0x000f220000300800 */
[CC--:B--2---:R-:W-:Y:S02]  /*170a0*/  IADD3 R2, P5, PT, R13.reuse, R132.reuse, RZ ;  /* 0x000000840d027210 */ /* 0x0c4fe40007fbe0ff */
[----:B-1----:R-:W-:Y:S01]  /*170b0*/  ISETP.LT.AND P2, PT, R22, UR4, !P0 ;  /* 0x0000000416007c0c */ /* 0x002fe2000c741270 */
[----:B------:R-:W5:Y:S01]  /*170c0*/  LDCU UR4, c[0x0][0x39c] ;  /* 0x00007380ff0477ac */ /* 0x000f620008000800 */
[----:B------:R-:W-:Y:S01]  /*170d0*/  LEA.HI.X.SX32 R3, R13, R133, 0x1, P5 ;  /* 0x000000850d037211 */ /* 0x000fe200028f0eff */
[----:B------:R-:W2:Y:S01]  /*170e0*/  LDL.LU R22, [R1+0x3d4] ;  /* 0x0003d40001167983 */ /* 0x000ea20000300800 */
[----:B0-----:R-:W-:Y:S02]  /*170f0*/  IADD3 R4, P5, PT, R15, R132, RZ ;  /* 0x000000840f047210 */ /* 0x001fe40007fbe0ff */
[----:B------:R-:W-:Y:S01]  /*17100*/  PRMT R29, R29, 0x7773, RZ ;  /* 0x000077731d1d7816 */ /* 0x000fe200000000ff */
[----:B------:R-:W2:Y:S01]  /*17110*/  LDL.LU R26, [R1+0x3d0] ;  /* 0x0003d000011a7983 */ /* 0x000ea20000300800 */
[----:B------:R-:W-:-:S02]  /*17120*/  PRMT R21, R30, 0x7770, RZ ;  /* 0x000077701e157816 */ /* 0x000fc400000000ff */
[----:B------:R-:W-:Y:S02]  /*17130*/  PRMT R25, R30, 0x7771, RZ ;  /* 0x000077711e197816 */ /* 0x000fe400000000ff */
[----:B------:R-:W-:Y:S01]  /*17140*/  LEA.HI.X.SX32 R5, R15, R133, 0x1, P5 ;  /* 0x000000850f057211 */ /* 0x000fe200028f0eff */
[----:B------:R0:W-:Y:S04]  /*17150*/  @P1 STG.E.U8 desc[UR26][R6.64], R29 ;  /* 0x0000001d06001986 */ /* 0x0001e8000c10111a */
[----:B------:R1:W-:Y:S04]  /*17160*/  @P4 STG.E.U8 desc[UR26][R2.64], R21 ;  /* 0x0000001502004986 */ /* 0x0003e8000c10111a */
[----:B------:R-:W-:Y:S01]  /*17170*/  @P2 STG.E.U8 desc[UR26][R4.64], R25 ;  /* 0x0000001904002986 */ /* 0x000fe2000c10111a */
[----:B---3--:R-:W-:Y:S01]  /*17180*/  ISETP.LT.AND P2, PT, R0, UR6, !P0 ;  /* 0x0000000600007c0c */ /* 0x008fe2000c741270 */
[----:B------:R-:W-:-:S02]  /*17190*/  IMAD R13, R36, 0x2, R15 ;  /* 0x00000002240d7824 */ /* 0x000fc400078e020f */
[----:B------:R-:W3:Y:S01]  /*171a0*/  LDL.LU R0, [R1+0x3cc] ;  /* 0x0003cc0001007983 */ /* 0x000ee20000300800 */
[----:B------:R-:W-:Y:S01]  /*171b0*/  ISETP.LT.AND P1, PT, R14, UR5, !P0 ;  /* 0x000000050e007c0c */ /* 0x000fe2000c721270 */
[----:B------:R-:W4:Y:S01]  /*171c0*/  LDCU UR5, c[0x0][0x39c] ;  /* 0x00007380ff0577ac */ /* 0x000f220008000800 */
[----:B-----5:R-:W-:Y:S01]  /*171d0*/  ISETP.LT.AND P4, PT, R12, UR4, !P0 ;  /* 0x000000040c007c0c */ /* 0x020fe2000c781270 */
[C---:B0-----:R-:W-:Y:S01]  /*171e0*/  IMAD R7, R36.reuse, 0x2, R13 ;  /* 0x0000000224077824 */ /* 0x041fe200078e020d */
[----:B------:R-:W0:Y:S01]  /*171f0*/  LDCU UR4, c[0x0][0x39c] ;  /* 0x00007380ff0477ac */ /* 0x000e220008000800 */
[C---:B------:R-:W-:Y:S02]  /*17200*/  IADD3 R12, P5, PT, R13.reuse, R132, RZ ;  /* 0x000000840d0c7210 */ /* 0x040fe40007fbe0ff */
[----:B-1----:R-:W-:Y:S01]  /*17210*/  IMAD R21, R36, 0x2, R7 ;  /* 0x0000000224157824 */ /* 0x002fe200078e0207 */
[----:B------:R-:W-:Y:S01]  /*17220*/  PRMT R23, R30, 0x7772, RZ ;  /* 0x000077721e177816 */ /* 0x000fe200000000ff */
[----:B------:R-:W2:Y:S01]  /*17230*/  LDCU UR6, c[0x0][0x39c] ;  /* 0x00007380ff0677ac */ /* 0x000ea20008000800 */
[----:B------:R-:W-:-:S02]  /*17240*/  LEA.HI.X.SX32 R13, R13, R133, 0x1, P5 ;  /* 0x000000850d0d7211 */ /* 0x000fc400028f0eff */
[CC--:B------:R-:W-:Y:S02]  /*17250*/  IADD3 R14, P5, PT, R7.reuse, R132.reuse, RZ ;  /* 0x00000084070e7210 */ /* 0x0c0fe40007fbe0ff */
[----:B------:R-:W-:Y:S02]  /*17260*/  PRMT R27, R30, 0x7773, RZ ;  /* 0x000077731e1b7816 */ /* 0x000fe400000000ff */
[-C--:B------:R-:W-:Y:S02]  /*17270*/  LEA.HI.X.SX32 R15, R7, R133.reuse, 0x1, P5 ;  /* 0x00000085070f7211 */ /* 0x080fe400028f0eff */
[CC--:B------:R-:W-:Y:S01]  /*17280*/  IADD3 R2, P5, PT, R21.reuse, R132.reuse, RZ ;  /* 0x0000008415027210 */ /* 0x0c0fe20007fbe0ff */
[----:B------:R1:W-:Y:S03]  /*17290*/  @P3 STG.E.U8 desc[UR26][R12.64], R23 ;  /* 0x000000170c003986 */ /* 0x0003e6000c10111a */
[-C--:B------:R-:W-:Y:S01]  /*172a0*/  LEA.HI.X.SX32 R3, R21, R133.reuse, 0x1, P5 ;  /* 0x0000008515037211 */ /* 0x080fe200028f0eff */
[----:B------:R5:W-:Y:S01]  /*172b0*/  @P1 STG.E.U8 desc[UR26][R14.64], R27 ;  /* 0x0000001b0e001986 */ /* 0x000be2000c10111a */
[----:B------:R-:W-:Y:S01]  /*172c0*/  IMAD R21, R36, 0x2, R21 ;  /* 0x0000000224157824 */ /* 0x000fe200078e0215 */
[----:B----4-:R-:W-:Y:S01]  /*172d0*/  ISETP.LT.AND P3, PT, R20, UR5, !P0 ;  /* 0x0000000514007c0c */ /* 0x010fe2000c761270 */
[----:B------:R-:W4:Y:S01]  /*172e0*/  LDCU UR5, c[0x0][0x39c] ;  /* 0x00007380ff0577ac */ /* 0x000f220008000800 */
[----:B0-----:R-:W-:Y:S01]  /*172f0*/  ISETP.LT.AND P1, PT, R24, UR4, !P0 ;  /* 0x0000000418007c0c */ /* 0x001fe2000c721270 */
[----:B------:R-:W4:Y:S01]  /*17300*/  LDL.LU R20, [R1+0x214] ;  /* 0x0002140001147983 */ /* 0x000f220000300800 */
[----:B------:R-:W3:Y:S01]  /*17310*/  LDCU UR4, c[0x0][0x39c] ;  /* 0x00007380ff0477ac */ /* 0x000ee20008000800 */
[----:B-1----:R-:W-:Y:S01]  /*17320*/  IADD3 R12, P5, PT, R21, R132, RZ ;  /* 0x00000084150c7210 */ /* 0x002fe20007fbe0ff */
[----:B------:R-:W-:Y:S01]  /*17330*/  IMAD R23, R36, 0x2, R21 ;  /* 0x0000000224177824 */ /* 0x000fe200078e0215 */
[----:B------:R-:W-:Y:S01]  /*17340*/  PRMT R25, R31, 0x7770, RZ ;  /* 0x000077701f197816 */ /* 0x000fe200000000ff */
[----:B------:R-:W4:Y:S01]  /*17350*/  LDL.LU R24, [R1+0x3c8] ;  /* 0x0003c80001187983 */ /* 0x000f220000300800 */
[----:B------:R-:W-:-:S02]  /*17360*/  LEA.HI.X.SX32 R13, R21, R133, 0x1, P5 ;  /* 0x00000085150d7211 */ /* 0x000fc400028f0eff */
[----:B-----5:R-:W-:Y:S01]  /*17370*/  IADD3 R14, P5, PT, R23, R132, RZ ;  /* 0x00000084170e7210 */ /* 0x020fe20007fbe0ff */
[----:B------:R0:W-:Y:S01]  /*17380*/  @P4 STG.E.U8 desc[UR26][R2.64], R25 ;  /* 0x0000001902004986 */ /* 0x0001e2000c10111a */
[----:B------:R-:W-:Y:S02]  /*17390*/  PRMT R27, R31, 0x7771, RZ ;  /* 0x000077711f1b7816 */ /* 0x000fe400000000ff */
[----:B------:R-:W-:Y:S01]  /*173a0*/  LEA.HI.X.SX32 R15, R23, R133, 0x1, P5 ;  /* 0x00000085170f7211 */ /* 0x000fe200028f0eff */
[----:B------:R-:W1:Y:S01]  /*173b0*/  LDS.128 R4, [R37] ;  /* 0x0000000025047984 */ /* 0x000e620000000c00 */
[----:B--2---:R-:W-:Y:S01]  /*173c0*/  ISETP.LT.AND P4, PT, R22, UR6, !P0 ;  /* 0x0000000616007c0c */ /* 0x004fe2000c781270 */
[----:B------:R-:W2:Y:S02]  /*173d0*/  LDCU UR6, c[0x0][0x39c] ;  /* 0x00007380ff0677ac */ /* 0x000ea40008000800 */
[----:B------:R-:W5:Y:S01]  /*173e0*/  LDL.LU R22, [R1+0x3c4] ;  /* 0x0003c40001167983 */ /* 0x000f620000300800 */
[----:B0-----:R-:W-:-:S03]  /*173f0*/  PRMT R25, R31, 0x7772, RZ ;  /* 0x000077721f197816 */ /* 0x001fc600000000ff */
[----:B------:R0:W-:Y:S04]  /*17400*/  @P2 STG.E.U8 desc[UR26][R12.64], R27 ;  /* 0x0000001b0c002986 */ /* 0x0001e8000c10111a */
[----:B------:R0:W-:Y:S01]  /*17410*/  @P3 STG.E.U8 desc[UR26][R14.64], R25 ;  /* 0x000000190e003986 */ /* 0x0001e2000c10111a */
[----:B---3--:R-:W-:Y:S01]  /*17420*/  ISETP.LT.AND P3, PT, R0, UR4, !P0 ;  /* 0x0000000400007c0c */ /* 0x008fe2000c761270 */
[----:B------:R-:W-:Y:S02]  /*17430*/  IMAD R21, R36, 0x2, R23 ;  /* 0x0000000224157824 */ /* 0x000fe400078e0217 */
[----:B------:R-:W3:Y:S01]  /*17440*/  LDL.LU R0, [R1+0x3c0] ;  /* 0x0003c00001007983 */ /* 0x000ee20000300800 */
[----:B------:R-:W-:Y:S01]  /*17450*/  PRMT R31, R31, 0x7773, RZ ;  /* 0x000077731f1f7816 */ /* 0x000fe200000000ff */
[----:B------:R-:W1:Y:S01]  /*17460*/  LDCU UR4, c[0x0][0x39c] ;  /* 0x00007380ff0477ac */ /* 0x000e620008000800 */
[----:B------:R-:W-:-:S04]  /*17470*/  IADD3 R2, P5, PT, R21, R132, RZ ;  /* 0x0000008415027210 */ /* 0x000fc80007fbe0ff */
[-C--:B------:R-:W-:Y:S01]  /*17480*/  LEA.HI.X.SX32 R3, R21, R133.reuse, 0x1, P5 ;  /* 0x0000008515037211 */ /* 0x080fe200028f0eff */
[----:B------:R-:W-:Y:S01]  /*17490*/  IMAD R21, R36, 0x2, R21 ;  /* 0x0000000224157824 */ /* 0x000fe200078e0215 */
[----:B----4-:R-:W-:Y:S01]  /*174a0*/  ISETP.LT.AND P2, PT, R26, UR5, !P0 ;  /* 0x000000051a007c0c */ /* 0x010fe2000c741270 */
[----:B------:R-:W5:Y:S01]  /*174b0*/  LDCU UR5, c[0x0][0x39c] ;  /* 0x00007380ff0577ac */ /* 0x000f620008000800 */
[----:B------:R-:W4:Y:S01]  /*174c0*/  LDL.LU R26, [R1+0x210] ;  /* 0x00021000011a7983 */ /* 0x000f220000300800 */
[C---:B------:R-:W-:Y:S01]  /*174d0*/  IMAD R23, R36.reuse, 0x2, R21 ;  /* 0x0000000224177824 */ /* 0x040fe200078e0215 */
[CC--:B0-----:R-:W-:Y:S02]  /*174e0*/  IADD3 R12, P5, PT, R21.reuse, R132.reuse, RZ ;  /* 0x00000084150c7210 */ /* 0x0c1fe40007fbe0ff */
[----:B------:R0:W-:Y:S02]  /*174f0*/  @P1 STG.E.U8 desc[UR26][R2.64], R31 ;  /* 0x0000001f02001986 */ /* 0x0001e4000c10111a */
[----:B------:R-:W-:Y:S01]  /*17500*/  LEA.HI.X.SX32 R13, R21, R133, 0x1, P5 ;  /* 0x00000085150d7211 */ /* 0x000fe200028f0eff */
[----:B------:R-:W-:Y:S01]  /*17510*/  IMAD R21, R36, 0x2, R23 ;  /* 0x0000000224157824 */ /* 0x000fe200078e0217 */
[----:B------:R-:W-:-:S02]  /*17520*/  IADD3 R14, P5, PT, R23, R132, RZ ;  /* 0x00000084170e7210 */ /* 0x000fc40007fbe0ff */
[----:B--2---:R-:W-:Y:S01]  /*17530*/  ISETP.LT.AND P1, PT, R20, UR6, !P0 ;  /* 0x0000000614007c0c */ /* 0x004fe2000c721270 */
[----:B------:R-:W3:Y:S01]  /*17540*/  LDCU UR6, c[0x0][0x39c] ;  /* 0x00007380ff0677ac */ /* 0x000ee20008000800 */
[----:B------:R-:W2:Y:S01]  /*17550*/  LDL.LU R20, [R1+0x3bc] ;  /* 0x0003bc0001147983 */ /* 0x000ea20000300800 */
[-C--:B------:R-:W-:Y:S02]  /*17560*/  LEA.HI.X.SX32 R15, R23, R133.reuse, 0x1, P5 ;  /* 0x00000085170f7211 */ /* 0x080fe400028f0eff */
[C---:B-1----:R-:W-:Y:S02]  /*17570*/  PRMT R29, R4.reuse, 0x7770, RZ ;  /* 0x00007770041d7816 */ /* 0x042fe400000000ff */
[C---:B0-----:R-:W-:Y:S02]  /*17580*/  IADD3 R2, P5, PT, R21.reuse, R132, RZ ;  /* 0x0000008415027210 */ /* 0x041fe40007fbe0ff */
[----:B------:R-:W-:Y:S01]  /*17590*/  PRMT R25, R4, 0x7771, RZ ;  /* 0x0000777104197816 */ /* 0x000fe200000000ff */
[----:B------:R0:W-:Y:S01]  /*175a0*/  @P4 STG.E.U8 desc[UR26][R12.64], R29 ;  /* 0x0000001d0c004986 */ /* 0x0001e2000c10111a */
[----:B------:R-:W-:-:S02]  /*175b0*/  LEA.HI.X.SX32 R3, R21, R133, 0x1, P5 ;  /* 0x0000008515037211 */ /* 0x000fc400028f0eff */
[----:B------:R-:W-:Y:S01]  /*175c0*/  PRMT R27, R4, 0x7772, RZ ;  /* 0x00007772041b7816 */ /* 0x000fe200000000ff */
[----:B------:R1:W-:Y:S01]  /*175d0*/  @P2 STG.E.U8 desc[UR26][R14.64], R25 ;  /* 0x000000190e002986 */ /* 0x0003e2000c10111a */
[----:B------:R-:W-:Y:S01]  /*175e0*/  ISETP.LT.AND P4, PT, R24, UR4, !P0 ;  /* 0x0000000418007c0c */ /* 0x000fe2000c781270 */
[----:B------:R-:W-:Y:S01]  /*175f0*/  IMAD R21, R36, 0x2, R21 ;  /* 0x0000000224157824 */ /* 0x000fe200078e0215 */
[----:B------:R-:W4:Y:S01]  /*17600*/  LDCU UR4, c[0x0][0x39c] ;  /* 0x00007380ff0477ac */ /* 0x000f220008000800 */
[----:B-----5:R-:W-:Y:S01]  /*17610*/  ISETP.LT.AND P2, PT, R22, UR5, !P0 ;  /* 0x0000000516007c0c */ /* 0x020fe2000c741270 */
[----:B------:R5:W-:Y:S01]  /*17620*/  @P3 STG.E.U8 desc[UR26][R2.64], R27 ;  /* 0x0000001b02003986 */ /* 0x000be2000c10111a */
[----:B------:R-:W2:Y:S03]  /*17630*/  LDCU UR5, c[0x0][0x39c] ;  /* 0x00007380ff0577ac */ /* 0x000ea60008000800 */
[----:B------:R-:W2:Y:S04]  /*17640*/  LDL.LU R22, [R1+0x3b8] ;  /* 0x0003b80001167983 */ /* 0x000ea80000300800 */
[----:B------:R-:W2:Y:S01]  /*17650*/  LDL.LU R24, [R1+0x3b4] ;  /* 0x0003b40001187983 */ /* 0x000ea20000300800 */
[----:B---3--:R-:W-:Y:S01]  /*17660*/  ISETP.LT.AND P3, PT, R0, UR6, !P0 ;  /* 0x0000000600007c0c */ /* 0x008fe2000c761270 */
[----:B------:R-:W-:-:S02]  /*17670*/  IMAD R23, R36, 0x2, R21 ;  /* 0x0000000224177824 */ /* 0x000fc400078e0215 */
[----:B------:R-:W3:Y:S01]  /*17680*/  LDL.LU R0, [R1+0x20c] ;  /* 0x00020c0001007983 */ /* 0x000ee20000300800 */
[CC--:B0-----:R-:W-:Y:S01]  /*17690*/  IADD3 R12, P5, PT, R21.reuse, R132.reuse, RZ ;  /* 0x00000084150c7210 */ /* 0x0c1fe20007fbe0ff */
[----:B------:R-:W0:Y:S03]  /*176a0*/  LDCU UR6, c[0x0][0x39c] ;  /* 0x00007380ff0677ac */ /* 0x000e260008000800 */
[-C--:B------:R-:W-:Y:S01]  /*176b0*/  LEA.HI.X.SX32 R13, R21, R133.reuse, 0x1, P5 ;  /* 0x00000085150d7211 */ /* 0x080fe200028f0eff */
[----:B------:R-:W-:Y:S01]  /*176c0*/  IMAD R21, R36, 0x2, R23 ;  /* 0x0000000224157824 */ /* 0x000fe200078e0217 */
[C---:B-1----:R-:W-:Y:S02]  /*176d0*/  IADD3 R14, P5, PT, R23.reuse, R132, RZ ;  /* 0x00000084170e7210 */ /* 0x042fe40007fbe0ff */
[----:B------:R-:W-:Y:S02]  /*176e0*/  PRMT R29, R4, 0x7773, RZ ;  /* 0x00007773041d7816 */ /* 0x000fe400000000ff */
[----:B------:R-:W-:-:S02]  /*176f0*/  LEA.HI.X.SX32 R15, R23, R133, 0x1, P5 ;  /* 0x00000085170f7211 */ /* 0x000fc400028f0eff */
[----:B------:R-:W-:Y:S02]  /*17700*/  PRMT R25, R5, 0x7770, RZ ;  /* 0x0000777005197816 */ /* 0x000fe400000000ff */
[CC--:B-----5:R-:W-:Y:S01]  /*17710*/  IADD3 R2, P5, PT, R21.reuse, R132.reuse, RZ ;  /* 0x0000008415027210 */ /* 0x0e0fe20007fbe0ff */
[----:B------:R1:W-:Y:S03]  /*17720*/  @P1 STG.E.U8 desc[UR26][R12.64], R29 ;  /* 0x0000001d0c001986 */ /* 0x0003e6000c10111a */
[----:B------:R-:W-:Y:S01]  /*17730*/  LEA.HI.X.SX32 R3, R21, R133, 0x1, P5 ;  /* 0x0000008515037211 */ /* 0x000fe200028f0eff */
[----:B------:R5:W-:Y:S01]  /*17740*/  @P4 STG.E.U8 desc[UR26][R14.64], R25 ;  /* 0x000000190e004986 */ /* 0x000be2000c10111a */
[----:B------:R-:W-:Y:S01]  /*17750*/  IMAD R21, R36, 0x2, R21 ;  /* 0x0000000224157824 */ /* 0x000fe200078e0215 */
[----:B----4-:R-:W-:Y:S01]  /*17760*/  ISETP.LT.AND P1, PT, R26, UR4, !P0 ;  /* 0x000000041a007c0c */ /* 0x010fe2000c721270 */
[----:B------:R-:W4:Y:S01]  /*17770*/  LDCU UR4, c[0x0][0x39c] ;  /* 0x00007380ff0477ac */ /* 0x000f220008000800 */
[----:B--2---:R-:W-:Y:S01]  /*17780*/  ISETP.LT.AND P4, PT, R20, UR5, !P0 ;  /* 0x0000000514007c0c */ /* 0x004fe2000c781270 */
[----:B------:R-:W3:Y:S01]  /*17790*/  LDCU UR5, c[0x0][0x39c] ;  /* 0x00007380ff0577ac */ /* 0x000ee20008000800 */
[----:B------:R-:W2:Y:S01]  /*177a0*/  LDL.LU R20, [R1+0x3b0] ;  /* 0x0003b00001147983 */ /* 0x000ea20000300800 */
[----:B-1----:R-:W-:Y:S01]  /*177b0*/  IADD3 R12, P5, PT, R21, R132, RZ ;  /* 0x00000084150c7210 */ /* 0x002fe20007fbe0ff */
[----:B------:R-:W-:Y:S01]  /*177c0*/  IMAD R23, R36, 0x2, R21 ;  /* 0x0000000224177824 */ /* 0x000fe200078e0215 */
[----:B------:R-:W-:-:S02]  /*177d0*/  PRMT R27, R5, 0x7771, RZ ;  /* 0x00007771051b7816 */ /* 0x000fc400000000ff */
[-C--:B------:R-:W-:Y:S02]  /*177e0*/  LEA.HI.X.SX32 R13, R21, R133.reuse, 0x1, P5 ;  /* 0x00000085150d7211 */ /* 0x080fe400028f0eff */
[----:B------:R-:W-:Y:S02]  /*177f0*/  IADD3 R4, P5, PT, R23, R132, RZ ;  /* 0x0000008417047210 */ /* 0x000fe40007fbe0ff */
[C---:B------:R-:W-:Y:S02]  /*17800*/  PRMT R21, R5.reuse, 0x7772, RZ ;  /* 0x0000777205157816 */ /* 0x040fe400000000ff */
[----:B-----5:R-:W-:Y:S02]  /*17810*/  PRMT R25, R5, 0x7773, RZ ;  /* 0x0000777305197816 */ /* 0x020fe400000000ff */
[----:B------:R-:W-:Y:S01]  /*17820*/  LEA.HI.X.SX32 R5, R23, R133, 0x1, P5 ;  /* 0x0000008517057211 */ /* 0x000fe200028f0eff */
[----:B------:R1:W-:Y:S04]  /*17830*/  @P2 STG.E.U8 desc[UR26][R2.64], R27 ;  /* 0x0000001b02002986 */ /* 0x0003e8000c10111a */
[----:B------:R5:W-:Y:S01]  /*17840*/  @P3 STG.E.U8 desc[UR26][R12.64], R21 ;  /* 0x000000150c003986 */ /* 0x000be2000c10111a */
[----:B0-----:R-:W-:Y:S01]  /*17850*/  ISETP.LT.AND P2, PT, R22, UR6, !P0 ;  /* 0x0000000616007c0c */ /* 0x001fe2000c741270 */
[----:B------:R-:W2:Y:S02]  /*17860*/  LDCU UR6, c[0x0][0x39c] ;  /* 0x00007380ff0677ac */ /* 0x000ea40008000800 */
[----:B------:R-:W2:Y:S04]  /*17870*/  LDL.LU R22, [R1+0x3ac] ;  /* 0x0003ac0001167983 */ /* 0x000ea80000300800 */
[----:B------:R-:W2:Y:S04]  /*17880*/  LDL.LU R14, [R1+0x3a8] ;  /* 0x0003a800010e7983 */ /* 0x000ea80000300800 */
[----:B------:R0:W-:Y:S01]  /*17890*/  @P1 STG.E.U8 desc[UR26][R4.64], R25 ;  /* 0x0000001904001986 */ /* 0x0001e2000c10111a */
[----:B---3--:R-:W-:Y:S01]  /*178a0*/  ISETP.LT.AND P1, PT, R0, UR5, !P0 ;  /* 0x0000000500007c0c */ /* 0x008fe2000c721270 */
[----:B------:R-:W-:-:S02]  /*178b0*/  IMAD R15, R36, 0x2, R23 ;  /* 0x00000002240f7824 */ /* 0x000fc400078e0217 */
[----:B------:R-:W3:Y:S01]  /*178c0*/  LDL.LU R0, [R1+0x208] ;  /* 0x0002080001007983 */ /* 0x000ee20000300800 */
[----:B-1----:R-:W-:Y:S01]  /*178d0*/  PRMT R27, R6, 0x7770, RZ ;  /* 0x00007770061b7816 */ /* 0x002fe200000000ff */
[----:B------:R-:W1:Y:S01]  /*178e0*/  LDCU UR5, c[0x0][0x39c] ;  /* 0x00007380ff0577ac */ /* 0x000e620008000800 */
[----:B------:R-:W-:-:S04]  /*178f0*/  IADD3 R2, P5, PT, R15, R132, RZ ;  /* 0x000000840f027210 */ /* 0x000fc80007fbe0ff */
[-C--:B------:R-:W-:Y:S01]  /*17900*/  LEA.HI.X.SX32 R3, R15, R133.reuse, 0x1, P5 ;  /* 0x000000850f037211 */ /* 0x080fe200028f0eff */
[----:B------:R-:W-:Y:S01]  /*17910*/  IMAD R15, R36, 0x2, R15 ;  /* 0x00000002240f7824 */ /* 0x000fe200078e020f */
[----:B----4-:R-:W-:Y:S01]  /*17920*/  ISETP.LT.AND P3, PT, R24, UR4, !P0 ;  /* 0x0000000418007c0c */ /* 0x010fe2000c761270 */
[----:B------:R-:W4:Y:S01]  /*17930*/  LDCU UR4, c[0x0][0x39c] ;  /* 0x00007380ff0477ac */ /* 0x000f220008000800 */
[----:B------:R-:W3:Y:S01]  /*17940*/  LDL.LU R24, [R1+0x3a4] ;  /* 0x0003a40001187983 */ /* 0x000ee20000300800 */
[C---:B-----5:R-:W-:Y:S01]  /*17950*/  IMAD R21, R36.reuse, 0x2, R15 ;  /* 0x0000000224157824 */ /* 0x060fe200078e020f */
[CC--:B------:R-:W-:Y:S02]  /*17960*/  IADD3 R12, P5, PT, R15.reuse, R132.reuse, RZ ;  /* 0x000000840f0c7210 */ /* 0x0c0fe40007fbe0ff */
[----:B------:R5:W-:Y:S02]  /*17970*/  @P4 STG.E.U8 desc[UR26][R2.64], R27 ;  /* 0x0000001b02004986 */ /* 0x000be4000c10111a */
[----:B------:R-:W-:Y:S01]  /*17980*/  LEA.HI.X.SX32 R13, R15, R133, 0x1, P5 ;  /* 0x000000850f0d7211 */ /* 0x000fe200028f0eff */
[----:B------:R-:W-:Y:S01]  /*17990*/  IMAD R15, R36, 0x2, R21 ;  /* 0x00000002240f7824 */ /* 0x000fe200078e0215 */
[----:B0-----:R-:W-:-:S02]  /*179a0*/  IADD3 R4, P5, PT, R21, R132, RZ ;  /* 0x0000008415047210 */ /* 0x001fc40007fbe0ff */
[----:B--2---:R-:W-:Y:S01]  /*179b0*/  ISETP.LT.AND P4, PT, R20, UR6, !P0 ;  /* 0x0000000614007c0c */ /* 0x004fe2000c781270 */
[----:B------:R-:W3:Y:S01]  /*179c0*/  LDCU UR6, c[0x0][0x39c] ;  /* 0x00007380ff0677ac */ /* 0x000ee20008000800 */
[----:B------:R-:W2:Y:S01]  /*179d0*/  LDL.LU R20, [R1+0x3a0] ;  /* 0x0003a00001147983 */ /* 0x000ea20000300800 */
[-C--:B------:R-:W-:Y:S02]  /*179e0*/  LEA.HI.X.SX32 R5, R21, R133.reuse, 0x1, P5 ;  /* 0x0000008515057211 */ /* 0x080fe400028f0eff */
[C---:B-----5:R-:W-:Y:S02]  /*179f0*/  IADD3 R2, P5, PT, R15.reuse, R132, RZ ;  /* 0x000000840f027210 */ /* 0x060fe40007fbe0ff */
[C---:B------:R-:W-:Y:S02]  /*17a00*/  PRMT R25, R6.reuse, 0x7771, RZ ;  /* 0x0000777106197816 */ /* 0x040fe400000000ff */
[----:B------:R-:W-:Y:S02]  /*17a10*/  PRMT R23, R6, 0x7772, RZ ;  /* 0x0000777206177816 */ /* 0x000fe400000000ff */
[----:B------:R-:W-:-:S02]  /*17a20*/  LEA.HI.X.SX32 R3, R15, R133, 0x1, P5 ;  /* 0x000000850f037211 */ /* 0x000fc400028f0eff */
[----:B------:R-:W-:Y:S01]  /*17a30*/  PRMT R27, R6, 0x7773, RZ ;  /* 0x00007773061b7816 */ /* 0x000fe200000000ff */
[----:B------:R0:W-:Y:S04]  /*17a40*/  @P2 STG.E.U8 desc[UR26][R12.64], R25 ;  /* 0x000000190c002986 */ /* 0x0001e8000c10111a */
[----:B------:R5:W-:Y:S01]  /*17a50*/  @P3 STG.E.U8 desc[UR26][R4.64], R23 ;  /* 0x0000001704003986 */ /* 0x000be2000c10111a */
[----:B----4-:R-:W-:-:S03]  /*17a60*/  ISETP.LT.AND P2, PT, R22, UR4, !P0 ;  /* 0x0000000416007c0c */ /* 0x010fc6000c741270 */
[----:B------:R4:W-:Y:S01]  /*17a70*/  @P1 STG.E.U8 desc[UR26][R2.64], R27 ;  /* 0x0000001b02001986 */ /* 0x0009e2000c10111a */
[----:B------:R-:W-:Y:S01]  /*17a80*/  IMAD R15, R36, 0x2, R15 ;  /* 0x00000002240f7824 */ /* 0x000fe200078e020f */
[----:B------:R-:W0:Y:S01]  /*17a90*/  LDCU UR4, c[0x0][0x39c] ;  /* 0x00007380ff0477ac */ /* 0x000e220008000800 */
[----:B-1----:R-:W-:Y:S02]  /*17aa0*/  ISETP.LT.AND P3, PT, R14, UR5, !P0 ;  /* 0x000000050e007c0c */ /* 0x002fe4000c761270 */
[----:B------:R-:W2:Y:S01]  /*17ab0*/  LDL.LU R14, [R1+0x39c] ;  /* 0x00039c00010e7983 */ /* 0x000ea20000300800 */
[----:B------:R-:W2:Y:S03]  /*17ac0*/  LDCU UR5, c[0x0][0x39c] ;  /* 0x00007380ff0577ac */ /* 0x000ea60008000800 */
        /* <DEDUP_REMOVED lines=8> */
[----:B-----5:R-:W-:Y:S02]  /*17b50*/  IADD3 R4, P5, PT, R21, R132, RZ ;  /* 0x0000008415047210 */ /* 0x020fe40007fbe0ff */
[----:B------:R-:W-:Y:S02]  /*17b60*/  PRMT R25, R7, 0x7770, RZ ;  /* 0x0000777007197816 */ /* 0x000fe400000000ff */
[----:B------:R-:W-:-:S02]  /*17b70*/  LEA.HI.X.SX32 R5, R21, R133, 0x1, P5 ;  /* 0x0000008515057211 */ /* 0x000fc400028f0eff */
[----:B------:R-:W-:Y:S02]  /*17b80*/  PRMT R23, R7, 0x7771, RZ ;  /* 0x0000777107177816 */ /* 0x000fe400000000ff */
[CC--:B----4-:R-:W-:Y:S01]  /*17b90*/  IADD3 R2, P5, PT, R15.reuse, R132.reuse, RZ ;  /* 0x000000840f027210 */ /* 0x0d0fe20007fbe0ff */
[----:B------:R1:W-:Y:S03]  /*17ba0*/  @P4 STG.E.U8 desc[UR26][R12.64], R25 ;  /* 0x000000190c004986 */ /* 0x0003e6000c10111a */
[----:B------:R-:W-:Y:S01]  /*17bb0*/  LEA.HI.X.SX32 R3, R15, R133, 0x1, P5 ;  /* 0x000000850f037211 */ /* 0x000fe200028f0eff */
[----:B------:R4:W-:Y:S01]  /*17bc0*/  @P2 STG.E.U8 desc[UR26][R4.64], R23 ;  /* 0x0000001704002986 */ /* 0x0009e2000c10111a */
[----:B------:R-:W-:Y:S01]  /*17bd0*/  IMAD R15, R36, 0x2, R15 ;  /* 0x00000002240f7824 */ /* 0x000fe200078e020f */
[----:B------:R-:W-:Y:S01]  /*17be0*/  ISETP.LT.AND P4, PT, R24, UR4, !P0 ;  /* 0x0000000418007c0c */ /* 0x000fe2000c781270 */
[----:B------:R-:W5:Y:S01]  /*17bf0*/  LDCU UR4, c[0x0][0x39c] ;  /* 0x00007380ff0477ac */ /* 0x000f620008000800 */
[----:B--2---:R-:W-:Y:S01]  /*17c00*/  ISETP.LT.AND P2, PT, R20, UR5, !P0 ;  /* 0x0000000514007c0c */ /* 0x004fe2000c741270 */
[----:B------:R-:W3:Y:S01]  /*17c10*/  LDCU UR5, c[0x0][0x39c] ;  /* 0x00007380ff0577ac */ /* 0x000ee20008000800 */
[----:B------:R-:W2:Y:S01]  /*17c20*/  LDL.LU R20, [R1+0x394] ;  /* 0x0003940001147983 */ /* 0x000ea20000300800 */
[----:B------:R-:W-:Y:S01]  /*17c30*/  IADD3 R6, P5, PT, R15, R132, RZ ;  /* 0x000000840f067210 */ /* 0x000fe20007fbe0ff */
[----:B-1----:R-:W-:Y:S01]  /*17c40*/  IMAD R13, R36, 0x2, R15 ;  /* 0x00000002240d7824 */ /* 0x002fe200078e020f */
[----:B------:R-:W-:-:S02]  /*17c50*/  PRMT R21, R7, 0x7772, RZ ;  /* 0x0000777207157816 */ /* 0x000fc400000000ff */
[----:B------:R-:W-:Y:S02]  /*17c60*/  PRMT R25, R7, 0x7773, RZ ;  /* 0x0000777307197816 */ /* 0x000fe400000000ff */
[-C--:B------:R-:W-:Y:S02]  /*17c70*/  LEA.HI.X.SX32 R7, R15, R133.reuse, 0x1, P5 ;  /* 0x000000850f077211 */ /* 0x080fe400028f0eff */
[C---:B----4-:R-:W-:Y:S02]  /*17c80*/  IADD3 R4, P5, PT, R13.reuse, R132, RZ ;  /* 0x000000840d047210 */ /* 0x050fe40007fbe0ff */
[----:B------:R-:W-:Y:S02]  /*17c90*/  PRMT R23, R8, 0x7770, RZ ;  /* 0x0000777008177816 */ /* 0x000fe400000000ff */
[----:B------:R-:W-:Y:S01]  /*17ca0*/  LEA.HI.X.SX32 R5, R13, R133, 0x1, P5 ;  /* 0x000000850d057211 */ /* 0x000fe200028f0eff */
[----:B------:R1:W-:Y:S04]  /*17cb0*/  @P3 STG.E.U8 desc[UR26][R2.64], R21 ;  /* 0x0000001502003986 */ /* 0x0003e8000c10111a */
[----:B------:R4:W-:Y:S04]  /*17cc0*/  @P1 STG.E.U8 desc[UR26][R6.64], R25 ;  /* 0x0000001906001986 */ /* 0x0009e8000c10111a */
[----:B------:R1:W-:Y:S01]  /*17cd0*/  @P4 STG.E.U8 desc[UR26][R4.64], R23 ;  /* 0x0000001704004986 */ /* 0x0003e2000c10111a */
[----:B0-----:R-:W-:Y:S01]  /*17ce0*/  ISETP.LT.AND P3, PT, R14, UR6, !P0 ;  /* 0x000000060e007c0c */ /* 0x001fe2000c761270 */
[----:B------:R-:W2:Y:S02]  /*17cf0*/  LDCU UR6, c[0x0][0x39c] ;  /* 0x00007380ff0677ac */ /* 0x000ea40008000800 */
[----:B------:R-:W2:Y:S04]  /*17d00*/  LDL.LU R14, [R1+0x390] ;  /* 0x00039000010e7983 */ /* 0x000ea80000300800 */
[----:B------:R-:W2:Y:S01]  /*17d10*/  LDL.LU R12, [R1+0x200] ;  /* 0x00020000010c7983 */ /* 0x000ea20000300800 */
[----:B---3--:R-:W-:Y:S01]  /*17d20*/  ISETP.LT.AND P4, PT, R0, UR5, !P0 ;  /* 0x0000000500007c0c */ /* 0x008fe2000c781270 */
[----:B------:R-:W-:-:S02]  /*17d30*/  IMAD R15, R36, 0x2, R13 ;  /* 0x00000002240f7824 */ /* 0x000fc400078e020d */
[----:B------:R-:W3:Y:S01]  /*17d40*/  LDL.LU R0, [R1+0x38c] ;  /* 0x00038c0001007983 */ /* 0x000ee20000300800 */
[----:B-1----:R-:W-:Y:S01]  /*17d50*/  PRMT R21, R8, 0x7771, RZ ;  /* 0x0000777108157816 */ /* 0x002fe200000000ff */
[----:B------:R-:W0:Y:S01]  /*17d60*/  LDCU UR5, c[0x0][0x39c] ;  /* 0x00007380ff0577ac */ /* 0x000e220008000800 */
[----:B------:R-:W-:-:S04]  /*17d70*/  IADD3 R2, P5, PT, R15, R132, RZ ;  /* 0x000000840f027210 */ /* 0x000fc80007fbe0ff */
[-C--:B------:R-:W-:Y:S01]  /*17d80*/  LEA.HI.X.SX32 R3, R15, R133.reuse, 0x1, P5 ;  /* 0x000000850f037211 */ /* 0x080fe200028f0eff */
[----:B------:R-:W-:Y:S01]  /*17d90*/  IMAD R15, R36, 0x2, R15 ;  /* 0x00000002240f7824 */ /* 0x000fe200078e020f */
[----:B-----5:R-:W-:Y:S01]  /*17da0*/  ISETP.LT.AND P1, PT, R22, UR4, !P0 ;  /* 0x0000000416007c0c */ /* 0x020fe2000c721270 */
[----:B------:R-:W1:Y:S01]  /*17db0*/  LDCU UR4, c[0x0][0x39c] ;  /* 0x00007380ff0477ac */ /* 0x000e620008000800 */
[----:B------:R-:W5:Y:S01]  /*17dc0*/  LDL.LU R22, [R1+0x388] ;  /* 0x0003880001167983 */ /* 0x000f620000300800 */
[C---:B------:R-:W-:Y:S01]  /*17dd0*/  IMAD R13, R36.reuse, 0x2, R15 ;  /* 0x00000002240d7824 */ /* 0x040fe200078e020f */
[CC--:B----4-:R-:W-:Y:S02]  /*17de0*/  IADD3 R6, P5, PT, R15.reuse, R132.reuse, RZ ;  /* 0x000000840f067210 */ /* 0x0d0fe40007fbe0ff */
        /* <DEDUP_REMOVED lines=8> */
[C---:B----4-:R-:W-:Y:S02]  /*17e70*/  IADD3 R2, P5, PT, R15.reuse, R132, RZ ;  /* 0x000000840f027210 */ /* 0x050fe40007fbe0ff */
[C---:B------:R-:W-:Y:S02]  /*17e80*/  PRMT R25, R8.reuse, 0x7772, RZ ;  /* 0x0000777208197816 */ /* 0x040fe400000000ff */
[----:B------:R-:W-:Y:S02]  /*17e90*/  PRMT R23, R8, 0x7773, RZ ;  /* 0x0000777308177816 */ /* 0x000fe400000000ff */
[----:B------:R-:W-:-:S02]  /*17ea0*/  LEA.HI.X.SX32 R3, R15, R133, 0x1, P5 ;  /* 0x000000850f037211 */ /* 0x000fc400028f0eff */
[----:B------:R-:W-:Y:S01]  /*17eb0*/  PRMT R21, R9, 0x7770, RZ ;  /* 0x0000777009157816 */ /* 0x000fe200000000ff */
[----:B------:R4:W-:Y:S04]  /*17ec0*/  @P3 STG.E.U8 desc[UR26][R6.64], R25 ;  /* 0x0000001906003986 */ /* 0x0009e8000c10111a */
[----:B------:R0:W-:Y:S04]  /*17ed0*/  @P1 STG.E.U8 desc[UR26][R4.64], R23 ;  /* 0x0000001704001986 */ /* 0x0001e8000c10111a */
[----:B------:R3:W-:Y:S01]  /*17ee0*/  @P4 STG.E.U8 desc[UR26][R2.64], R21 ;  /* 0x0000001502004986 */ /* 0x0007e2000c10111a */
[----:B-1----:R-:W-:Y:S01]  /*17ef0*/  ISETP.LT.AND P3, PT, R14, UR4, !P0 ;  /* 0x000000040e007c0c */ /* 0x002fe2000c761270 */
[----:B------:R-:W-:-:S02]  /*17f00*/  IMAD R15, R36, 0x2, R15 ;  /* 0x00000002240f7824 */ /* 0x000fc400078e020f */
[----:B------:R-:W2:Y:S01]  /*17f10*/  LDL.LU R14, [R1+0x1fc] ;  /* 0x0001fc00010e7983 */ /* 0x000ea20000300800 */
[----:B------:R-:W5:Y:S01]  /*17f20*/  LDCU UR4, c[0x0][0x39c] ;  /* 0x00007380ff0477ac */ /* 0x000f620008000800 */
[----:B0-----:R-:W-:Y:S02]  /*17f30*/  ISETP.LT.AND P1, PT, R12, UR5, !P0 ;  /* 0x000000050c007c0c */ /* 0x001fe4000c721270 */
[----:B------:R-:W2:Y:S01]  /*17f40*/  LDL.LU R12, [R1+0x380] ;  /* 0x00038000010c7983 */ /* 0x000ea20000300800 */
[----:B------:R-:W2:Y:S01]  /*17f50*/  LDCU UR5, c[0x0][0x39c] ;  /* 0x00007380ff0577ac */ /* 0x000ea20008000800 */
[----:B---3--:R-:W-:Y:S01]  /*17f60*/  ISETP.LT.AND P4, PT, R0, UR6, !P0 ;  /* 0x0000000600007c0c */ /* 0x008fe2000c781270 */
[C---:B------:R-:W-:Y:S01]  /*17f70*/  IMAD R13, R36.reuse, 0x2, R15 ;  /* 0x00000002240d7824 */ /* 0x040fe200078e020f */
[----:B------:R-:W3:Y:S01]  /*17f80*/  LDL.LU R0, [R1+0x370] ;  /* 0x0003700001007983 */ /* 0x000ee20000300800 */
[-C--:B----4-:R-:W-:Y:S01]  /*17f90*/  IADD3 R6, P5, PT, R15, R132.reuse, RZ ;  /* 0x000000840f067210 */ /* 0x090fe20007fbe0ff */
[----:B------:R-:W0:Y:S01]  /*17fa0*/  LDCU UR6, c[0x0][0x39c] ;  /* 0x00007380ff0677ac */ /* 0x000e220008000800 */
[----:B------:R-:W-:Y:S01]  /*17fb0*/  PRMT R25, R9, 0x7771, RZ ;  /* 0x0000777109197816 */ /* 0x000fe200000000ff */
[----:B------:R-:W4:Y:S01]  /*17fc0*/  LDL.LU R8, [R1+0x298] ;  /* 0x0002980001087983 */ /* 0x000f220000300800 */
[----:B------:R-:W-:Y:S01]  /*17fd0*/  LEA.HI.X.SX32 R7, R15, R133, 0x1, P5 ;  /* 0x000000850f077211 */ /* 0x000fe200028f0eff */
[----:B------:R-:W-:Y:S01]  /*17fe0*/  IMAD R15, R36, 0x2, R13 ;  /* 0x00000002240f7824 */ /* 0x000fe200078e020d */
[----:B------:R-:W-:-:S02]  /*17ff0*/  IADD3 R4, P5, PT, R13, R132, RZ ;  /* 0x000000840d047210 */ /* 0x000fc40007fbe0ff */
[----:B------:R-:W-:Y:S02]  /*18000*/  PRMT R23, R9, 0x7772, RZ ;  /* 0x0000777209177816 */ /* 0x000fe400000000ff */
[-C--:B------:R-:W-:Y:S02]  /*18010*/  LEA.HI.X.SX32 R5, R13, R133.reuse, 0x1, P5 ;  /* 0x000000850d057211 */ /* 0x080fe400028f0eff */
[C---:B------:R-:W-:Y:S01]  /*18020*/  IADD3 R2, P5, PT, R15.reuse, R132, RZ ;  /* 0x000000840f027210 */ /* 0x040fe20007fbe0ff */
[----:B------:R1:W-:Y:S03]  /*18030*/  @P2 STG.E.U8 desc[UR26][R6.64], R25 ;  /* 0x0000001906002986 */ /* 0x0003e6000c10111a */
[----:B------:R-:W-:Y:S01]  /*18040*/  LEA.HI.X.SX32 R3, R15, R133, 0x1, P5 ;  /* 0x000000850f037211 */ /* 0x000fe200028f0eff */
[----:B------:R0:W-:Y:S01]  /*18050*/  @P3 STG.E.U8 desc[UR26][R4.64], R23 ;  /* 0x0000001704003986 */ /* 0x0001e2000c10111a */
[----:B------:R-:W-:Y:S01]  /*18060*/  IMAD R15, R36, 0x2, R15 ;  /* 0x00000002240f7824 */ /* 0x000fe200078e020f */
[----:B------:R-:W-:-:S02]  /*18070*/  PRMT R21, R9, 0x7773, RZ ;  /* 0x0000777309157816 */ /* 0x000fc400000000ff */
[----:B-----5:R-:W-:Y:S01]  /*18080*/  ISETP.LT.AND P2, PT, R22, UR4, !P0 ;  /* 0x0000000416007c0c */ /* 0x020fe2000c741270 */
[----:B------:R-:W-:Y:S01]  /*18090*/  IMAD R9, R36, 0x2, R15 ;  /* 0x0000000224097824 */ /* 0x000fe200078e020f */
[----:B------:R-:W5:Y:S01]  /*180a0*/  LDCU UR4, c[0x0][0x39c] ;  /* 0x00007380ff0477ac */ /* 0x000f620008000800 */
[----:B--2---:R-:W-:Y:S01]  /*180b0*/  ISETP.LT.AND P3, PT, R20, UR5, !P0 ;  /* 0x0000000514007c0c */ /* 0x004fe2000c761270 */
[----:B------:R-:W3:Y:S01]  /*180c0*/  LDCU UR5, c[0x0][0x39c] ;  /* 0x00007380ff0577ac */ /* 0x000ee20008000800 */
[CC--:B-1----:R-:W-:Y:S02]  /*180d0*/  IADD3 R6, P5, PT, R15.reuse, R132.reuse, RZ ;  /* 0x000000840f067210 */ /* 0x0c2fe40007fbe0ff */
[C---:B0-----:R-:W-:Y:S01]  /*180e0*/  PRMT R23, R10.reuse, 0x7770, RZ ;  /* 0x000077700a177816 */ /* 0x041fe200000000ff */
[----:B------:R0:W-:Y:S01]  /*180f0*/  @P1 STG.E.U8 desc[UR26][R2.64], R21 ;  /* 0x0000001502001986 */ /* 0x0001e2000c10111a */
[----:B------:R-:W-:Y:S02]  /*18100*/  LEA.HI.X.SX32 R7, R15, R133, 0x1, P5 ;  /* 0x000000850f077211 */ /* 0x000fe400028f0eff */
[----:B------:R-:W-:Y:S01]  /*18110*/  IADD3 R4, P5, PT, R9, R132, RZ ;  /* 0x0000008409047210 */ /* 0x000fe20007fbe0ff */
[----:B------:R-:W2:Y:S01]  /*18120*/  LDL.LU R20, [R1+0x1f8] ;  /* 0x0001f80001147983 */ /* 0x000ea20000300800 */
[----:B------:R-:W-:-:S02]  /*18130*/  PRMT R15, R10, 0x7771, RZ ;  /* 0x000077710a0f7816 */ /* 0x000fc400000000ff */
[----:B------:R-:W-:Y:S01]  /*18140*/  LEA.HI.X.SX32 R5, R9, R133, 0x1, P5 ;  /* 0x0000008509057211 */ /* 0x000fe200028f0eff */
[----:B------:R1:W-:Y:S04]  /*18150*/  @P4 STG.E.U8 desc[UR26][R6.64], R23 ;  /* 0x0000001706004986 */ /* 0x0003e8000c10111a */
[----:B------:R0:W-:Y:S01]  /*18160*/  @P2 STG.E.U8 desc[UR26][R4.64], R15 ;  /* 0x0000000f04002986 */ /* 0x0001e2000c10111a */
[----:B------:R-:W-:Y:S01]  /*18170*/  ISETP.LT.AND P1, PT, R14, UR6, !P0 ;  /* 0x000000060e007c0c */ /* 0x000fe2000c721270 */
[----:B------:R-:W4:Y:S02]  /*18180*/  LDCU UR6, c[0x0][0x39c] ;  /* 0x00007380ff0677ac */ /* 0x000f240008000800 */
[----:B------:R-:W2:Y:S01]  /*18190*/  LDL.LU R14, [R1+0x36c] ;  /* 0x00036c00010e7983 */ /* 0x000ea20000300800 */
[----:B---3--:R-:W-:Y:S01]  /*181a0*/  ISETP.LT.AND P2, PT, R0, UR5, !P0 ;  /* 0x0000000500007c0c */ /* 0x008fe2000c741270 */
[----:B------:R-:W-:-:S02]  /*181b0*/  IMAD R13, R36, 0x2, R9 ;  /* 0x00000002240d7824 */ /* 0x000fc400078e0209 */
[----:B------:R-:W3:Y:S01]  /*181c0*/  LDL.LU R0, [R1+0x368] ;  /* 0x0003680001007983 */ /* 0x000ee20000300800 */
[----:B0-----:R-:W-:Y:S01]  /*181d0*/  PRMT R21, R10, 0x7772, RZ ;  /* 0x000077720a157816 */ /* 0x001fe200000000ff */
[----:B------:R-:W2:Y:S01]  /*181e0*/  LDCU UR5, c[0x0][0x39c] ;  /* 0x00007380ff0577ac */ /* 0x000ea20008000800 */
[----:B------:R-:W-:-:S04]  /*181f0*/  IADD3 R2, P5, PT, R13, R132, RZ ;  /* 0x000000840d027210 */ /* 0x000fc80007fbe0ff */
[-C--:B------:R-:W-:Y:S01]  /*18200*/  LEA.HI.X.SX32 R3, R13, R133.reuse, 0x1, P5 ;  /* 0x000000850d037211 */ /* 0x080fe200028f0eff */
[----:B------:R-:W-:Y:S01]  /*18210*/  IMAD R13, R36, 0x2, R13 ;  /* 0x00000002240d7824 */ /* 0x000fe200078e020d */
[----:B-----5:R-:W-:Y:S01]  /*18220*/  ISETP.LT.AND P4, PT, R12, UR4, !P0 ;  /* 0x000000040c007c0c */ /* 0x020fe2000c781270 */
[----:B------:R-:W0:Y:S01]  /*18230*/  LDCU UR4, c[0x0][0x39c] ;  /* 0x00007380ff0477ac */ /* 0x000e220008000800 */
[----:B------:R-:W5:Y:S01]  /*18240*/  LDL.LU R12, [R1+0x294] ;  /* 0x00029400010c7983 */ /* 0x000f620000300800 */
        /* <DEDUP_REMOVED lines=8> */
[----:B------:R-:W-:-:S04]  /*182d0*/  IADD3 R4, P5, PT, R9, R132, RZ ;  /* 0x0000008409047210 */ /* 0x000fc80007fbe0ff */
[-C--:B------:R-:W-:Y:S02]  /*182e0*/  LEA.HI.X.SX32 R5, R9, R133.reuse, 0x1, P5 ;  /* 0x0000008509057211 */ /* 0x080fe400028f0eff */
[----:B-1----:R-:W-:Y:S02]  /*182f0*/  IADD3 R2, P5, PT, R13, R132, RZ ;  /* 0x000000840d027210 */ /* 0x002fe40007fbe0ff */
[----:B------:R-:W-:Y:S02]  /*18300*/  PRMT R23, R10, 0x7773, RZ ;  /* 0x000077730a177816 */ /* 0x000fe400000000ff */
[----:B------:R-:W-:Y:S01]  /*18310*/  PRMT R15, R11, 0x7770, RZ ;  /* 0x000077700b0f7816 */ /* 0x000fe200000000ff */
[----:B------:R-:W5:Y:S01]  /*18320*/  LDL.LU R10, [R1+0x364] ;  /* 0x00036400010a7983 */ /* 0x000f620000300800 */
[----:B------:R-:W-:Y:S02]  /*18330*/  LEA.HI.X.SX32 R3, R13, R133, 0x1, P5 ;  /* 0x000000850d037211 */ /* 0x000fe400028f0eff */
[----:B------:R-:W-:Y:S01]  /*18340*/  PRMT R21, R11, 0x7771, RZ ;  /* 0x000077710b157816 */ /* 0x000fe200000000ff */
[----:B------:R1:W-:Y:S04]  /*18350*/  @P1 STG.E.U8 desc[UR26][R6.64], R23 ;  /* 0x0000001706001986 */ /* 0x0003e8000c10111a */
[----:B------:R0:W-:Y:S04]  /*18360*/  @P4 STG.E.U8 desc[UR26][R4.64], R15 ;  /* 0x0000000f04004986 */ /* 0x0001e8000c10111a */
[----:B------:R0:W-:Y:S01]  /*18370*/  @P2 STG.E.U8 desc[UR26][R2.64], R21 ;  /* 0x0000001502002986 */ /* 0x0001e2000c10111a */
[----:B--2---:R-:W-:Y:S01]  /*18380*/  ISETP.LT.AND P4, PT, R14, UR5, !P0 ;  /* 0x000000050e007c0c */ /* 0x004fe2000c781270 */
[----:B------:R-:W-:-:S02]  /*18390*/  IMAD R13, R36, 0x2, R13 ;  /* 0x00000002240d7824 */ /* 0x000fc400078e020d */
[----:B------:R-:W2:Y:S01]  /*183a0*/  LDL.LU R14, [R1+0x2e4] ;  /* 0x0002e400010e7983 */ /* 0x000ea20000300800 */
[----:B------:R-:W4:Y:S01]  /*183b0*/  LDCU UR5, c[0x0][0x39c] ;  /* 0x00007380ff0577ac */ /* 0x000f220008000800 */
[----:B---3--:R-:W-:Y:S01]  /*183c0*/  ISETP.LT.AND P2, PT, R0, UR6, !P0 ;  /* 0x0000000600007c0c */ /* 0x008fe2000c741270 */
[----:B------:R-:W-:Y:S01]  /*183d0*/  IMAD R9, R36, 0x2, R13 ;  /* 0x0000000224097824 */ /* 0x000fe200078e020d */
[----:B------:R-:W3:Y:S01]  /*183e0*/  LDL.LU R0, [R1+0x290] ;  /* 0x0002900001007983 */ /* 0x000ee20000300800 */
[C---:B-1----:R-:W-:Y:S01]  /*183f0*/  IADD3 R6, P5, PT, R13.reuse, R132, RZ ;  /* 0x000000840d067210 */ /* 0x042fe20007fbe0ff */
[----:B------:R-:W1:Y:S01]  /*18400*/  LDCU UR6, c[0x0][0x39c] ;  /* 0x00007380ff0677ac */ /* 0x000e620008000800 */
[----:B0-----:R-:W-:Y:S02]  /*18410*/  ISETP.LT.AND P1, PT, R20, UR4, !P0 ;  /* 0x0000000414007c0c */ /* 0x001fe4000c721270 */
[----:B------:R-:W-:Y:S01]  /*18420*/  LEA.HI.X.SX32 R7, R13, R133, 0x1, P5 ;  /* 0x000000850d077211 */ /* 0x000fe200028f0eff */
[----:B------:R-:W5:Y:S01]  /*18430*/  LDCU UR4, c[0x0][0x39c] ;  /* 0x00007380ff0477ac */ /* 0x000f620008000800 */
[----:B------:R-:W-:-:S02]  /*18440*/  PRMT R15, R11, 0x7773, RZ ;  /* 0x000077730b0f7816 */ /* 0x000fc400000000ff */
[----:B------:R-:W-:Y:S02]  /*18450*/  IADD3 R4, P5, PT, R9, R132, RZ ;  /* 0x0000008409047210 */ /* 0x000fe40007fbe0ff */
[----:B------:R-:W-:Y:S01]  /*18460*/  PRMT R13, R11, 0x7772, RZ ;  /* 0x000077720b0d7816 */ /* 0x000fe200000000ff */
[----:B------:R-:W-:Y:S01]  /*18470*/  IMAD R11, R36, 0x2, R9 ;  /* 0x00000002240b7824 */ /* 0x000fe200078e0209 */
[----:B------:R-:W-:-:S04]  /*18480*/  LEA.HI.X.SX32 R5, R9, R133, 0x1, P5 ;  /* 0x0000008509057211 */ /* 0x000fc800028f0eff */
        /* <DEDUP_REMOVED lines=8> */
[----:B-----5:R-:W-:Y:S01]  /*18510*/  ISETP.LT.AND P3, PT, R12, UR4, !P0 ;  /* 0x000000040c007c0c */ /* 0x020fe2000c761270 */
[----:B------:R-:W-:Y:S01]  /*18520*/  IMAD R9, R36, 0x2, R11 ;  /* 0x0000000224097824 */ /* 0x000fe200078e020b */
[----:B------:R-:W-:Y:S01]  /*18530*/  PRMT R23, R16, 0x7770, RZ ;  /* 0x0000777010177816 */ /* 0x000fe200000000ff */
[----:B------:R-:W5:Y:S01]  /*18540*/  LDL.LU R12, [R1+0x2e0] ;  /* 0x0002e000010c7983 */ /* 0x000f620000300800 */
[C---:B0-----:R-:W-:Y:S01]  /*18550*/  IADD3 R6, P5, PT, R11.reuse, R132, RZ ;  /* 0x000000840b067210 */ /* 0x041fe20007fbe0ff */
[----:B------:R-:W2:Y:S03]  /*18560*/  LDCU UR4, c[0x0][0x39c] ;  /* 0x00007380ff0477ac */ /* 0x000ea60008000800 */
[----:B------:R-:W-:-:S02]  /*18570*/  LEA.HI.X.SX32 R7, R11, R133, 0x1, P5 ;  /* 0x000000850b077211 */ /* 0x000fc400028f0eff */
[C---:B-1----:R-:W-:Y:S02]  /*18580*/  IADD3 R4, P5, PT, R9.reuse, R132, RZ ;  /* 0x0000008409047210 */ /* 0x042fe40007fbe0ff */
[C---:B------:R-:W-:Y:S02]  /*18590*/  PRMT R21, R16.reuse, 0x7771, RZ ;  /* 0x0000777110157816 */ /* 0x040fe400000000ff */
[----:B------:R-:W-:Y:S02]  /*185a0*/  PRMT R15, R16, 0x7772, RZ ;  /* 0x00007772100f7816 */ /* 0x000fe400000000ff */
[----:B------:R-:W-:Y:S01]  /*185b0*/  LEA.HI.X.SX32 R5, R9, R133, 0x1, P5 ;  /* 0x0000008509057211 */ /* 0x000fe200028f0eff */
[----:B------:R0:W-:Y:S01]  /*185c0*/  @P4 STG.E.U8 desc[UR26][R2.64], R23 ;  /* 0x0000001702004986 */ /* 0x0001e2000c10111a */
[----:B------:R-:W-:Y:S01]  /*185d0*/  ISETP.LT.AND P4, PT, R10, UR6, !P0 ;  /* 0x000000060a007c0c */ /* 0x000fe2000c781270 */
[----:B------:R-:W4:Y:S02]  /*185e0*/  LDCU UR6, c[0x0][0x39c] ;  /* 0x00007380ff0677ac */ /* 0x000f240008000800 */
[----:B------:R1:W-:Y:S04]  /*185f0*/  @P2 STG.E.U8 desc[UR26][R6.64], R21 ;  /* 0x0000001506002986 */ /* 0x0003e8000c10111a */
[----:B------:R0:W-:Y:S04]  /*18600*/  @P3 STG.E.U8 desc[UR26][R4.64], R15 ;  /* 0x0000000f04003986 */ /* 0x0001e8000c10111a */
[----:B------:R-:W5:Y:S01]  /*18610*/  LDL.LU R10, [R1+0x2dc] ;  /* 0x0002dc00010a7983 */ /* 0x000f620000300800 */
[----:B---3--:R-:W-:Y:S01]  /*18620*/  ISETP.LT.AND P3, PT, R0, UR5, !P0 ;  /* 0x0000000500007c0c */ /* 0x008fe2000c761270 */
[----:B------:R-:W-:-:S02]  /*18630*/  IMAD R11, R36, 0x2, R9 ;  /* 0x00000002240b7824 */ /* 0x000fc400078e0209 */
[----:B------:R-:W3:Y:S01]  /*18640*/  LDL.LU R0, [R1+0x270] ;  /* 0x0002700001007983 */ /* 0x000ee20000300800 */
[----:B------:R-:W-:Y:S01]  /*18650*/  PRMT R13, R16, 0x7773, RZ ;  /* 0x00007773100d7816 */ /* 0x000fe200000000ff */
[----:B------:R-:W3:Y:S01]  /*18660*/  LDCU UR5, c[0x0][0x39c] ;  /* 0x00007380ff0577ac */ /* 0x000ee20008000800 */
[----:B0-----:R-:W-:-:S04]  /*18670*/  IADD3 R2, P5, PT, R11, R132, RZ ;  /* 0x000000840b027210 */ /* 0x001fc80007fbe0ff */
[----:B------:R-:W-:Y:S01]  /*18680*/  LEA.HI.X.SX32 R3, R11, R133, 0x1, P5 ;  /* 0x000000850b037211 */ /* 0x000fe200028f0eff */
[----:B------:R-:W-:Y:S01]  /*18690*/  IMAD R11, R36, 0x2, R11 ;  /* 0x00000002240b7824 */ /* 0x000fe200078e020b */
[----:B--2---:R-:W-:Y:S01]  /*186a0*/  ISETP.LT.AND P2, PT, R14, UR4, !P0 ;  /* 0x000000040e007c0c */ /* 0x004fe2000c741270 */
[----:B------:R-:W5:Y:S02]  /*186b0*/  LDCU UR4, c[0x0][0x39c] ;  /* 0x00007380ff0477ac */ /* 0x000f640008000800 */
[----:B------:R0:W-:Y:S01]  /*186c0*/  @P1 STG.E.U8 desc[UR26][R2.64], R13 ;  /* 0x0000000d02001986 */ /* 0x0001e2000c10111a */
[----:B-1----:R-:W-:Y:S01]  /*186d0*/  IADD3 R6, P5, PT, R11, R132, RZ ;  /* 0x000000840b067210 */ /* 0x002fe20007fbe0ff */
[----:B------:R-:W-:-:S03]  /*186e0*/  IMAD R9, R36, 0x2, R11 ;  /* 0x0000000224097824 */ /* 0x000fc600078e020b */
[-C--:B------:R-:W-:Y:S02]  /*186f0*/  LEA.HI.X.SX32 R7, R11, R133.reuse, 0x1, P5 ;  /* 0x000000850b077211 */ /* 0x080fe400028f0eff */
[----:B----4-:R-:W-:Y:S01]  /*18700*/  ISETP.LT.AND P1, PT, R8, UR6, !P0 ;  /* 0x0000000608007c0c */ /* 0x010fe2000c721270 */
[----:B------:R-:W3:Y:S01]  /*18710*/  LDCU UR6, c[0x0][0x39c] ;  /* 0x00007380ff0677ac */ /* 0x000ee20008000800 */
[----:B------:R-:W2:Y:S01]  /*18720*/  LDL.LU R8, [R1+0x1ec] ;  /* 0x0001ec0001087983 */ /* 0x000ea20000300800 */
[-C--:B------:R-:W-:Y:S01]  /*18730*/  IADD3 R4, P5, PT, R9, R132.reuse, RZ ;  /* 0x0000008409047210 */ /* 0x080fe20007fbe0ff */
[----:B------:R-:W-:Y:S01]  /*18740*/  IMAD R11, R36, 0x2, R9 ;  /* 0x00000002240b7824 */ /* 0x000fe200078e0209 */
[----:B------:R-:W-:Y:S01]  /*18750*/  PRMT R21, R17, 0x7770, RZ ;  /* 0x0000777011157816 */ /* 0x000fe200000000ff */
[----:B------:R-:W4:Y:S01]  /*18760*/  LDL.LU R14, [R1+0x2d8] ;  /* 0x0002d800010e7983 */ /* 0x000f220000300800 */
[----:B------:R-:W-:Y:S02]  /*18770*/  LEA.HI.X.SX32 R5, R9, R133, 0x1, P5 ;  /* 0x0000008509057211 */ /* 0x000fe400028f0eff */
[----:B0-----:R-:W-:-:S02]  /*18780*/  IADD3 R2, P5, PT, R11, R132, RZ ;  /* 0x000000840b027210 */ /* 0x001fc40007fbe0ff */
[----:B------:R-:W-:Y:S02]  /*18790*/  PRMT R15, R17, 0x7771, RZ ;  /* 0x00007771110f7816 */ /* 0x000fe400000000ff */
[----:B------:R-:W-:Y:S02]  /*187a0*/  LEA.HI.X.SX32 R3, R11, R133, 0x1, P5 ;  /* 0x000000850b037211 */ /* 0x000fe400028f0eff */
[----:B------:R-:W-:Y:S01]  /*187b0*/  PRMT R13, R17, 0x7772, RZ ;  /* 0x00007772110d7816 */ /* 0x000fe200000000ff */
[----:B------:R0:W-:Y:S01]  /*187c0*/  @P4 STG.E.U8 desc[UR26][R6.64], R21 ;  /* 0x0000001506004986 */ /* 0x0001e2000c10111a */
[----:B-----5:R-:W-:Y:S01]  /*187d0*/  ISETP.LT.AND P4, PT, R12, UR4, !P0 ;  /* 0x000000040c007c0c */ /* 0x020fe2000c781270 */
[----:B------:R-:W2:Y:S02]  /*187e0*/  LDCU UR4, c[0x0][0x39c] ;  /* 0x00007380ff0477ac */ /* 0x000ea40008000800 */
[----:B------:R1:W-:Y:S04]  /*187f0*/  @P2 STG.E.U8 desc[UR26][R4.64], R15 ;  /* 0x0000000f04002986 */ /* 0x0003e8000c10111a */
[----:B------:R5:W-:Y:S04]  /*18800*/  @P3 STG.E.U8 desc[UR26][R2.64], R13 ;  /* 0x0000000d02003986 */ /* 0x000be8000c10111a */
[----:B------:R-:W4:Y:S01]  /*18810*/  LDL.LU R12, [R1+0x2d4] ;  /* 0x0002d400010c7983 */ /* 0x000f220000300800 */
[----:B---3--:R-:W-:Y:S01]  /*18820*/  ISETP.LT.AND P3, PT, R0, UR6, !P0 ;  /* 0x0000000600007c0c */ /* 0x008fe2000c761270 */
[----:B------:R-:W-:-:S02]  /*18830*/  IMAD R11, R36, 0x2, R11 ;  /* 0x00000002240b7824 */ /* 0x000fc400078e020b */
[----:B------:R-:W3:Y:S01]  /*18840*/  LDL.LU R0, [R1+0x26c] ;  /* 0x00026c0001007983 */ /* 0x000ee20000300800 */
[----:B------:R-:W-:Y:S01]  /*18850*/  PRMT R17, R17, 0x7773, RZ ;  /* 0x0000777311117816 */ /* 0x000fe200000000ff */
[----:B------:R-:W2:Y:S01]  /*18860*/  LDCU UR6, c[0x0][0x39c] ;  /* 0x00007380ff0677ac */ /* 0x000ea20008000800 */
[----:B------:R-:W-:Y:S01]  /*18870*/  IMAD R9, R36, 0x2, R11 ;  /* 0x0000000224097824 */ /* 0x000fe200078e020b */
[----:B0-----:R-:W-:-:S04]  /*18880*/  IADD3 R6, P5, PT, R11, R132, RZ ;  /* 0x000000840b067210 */ /* 0x001fc80007fbe0ff */
[----:B------:R-:W-:Y:S01]  /*18890*/  LEA.HI.X.SX32 R7, R11, R133, 0x1, P5 ;  /* 0x000000850b077211 */ /* 0x000fe200028f0eff */
[----:B------:R-:W-:Y:S01]  /*188a0*/  IMAD R11, R36, 0x2, R9 ;  /* 0x00000002240b7824 */ /* 0x000fe200078e0209 */
[----:B-1----:R-:W-:-:S03]  /*188b0*/  IADD3 R4, P5, PT, R9, R132, RZ ;  /* 0x0000008409047210 */ /* 0x002fc60007fbe0ff */
[----:B------:R0:W-:Y:S01]  /*188c0*/  @P1 STG.E.U8 desc[UR26][R6.64], R17 ;  /* 0x0000001106001986 */ /* 0x0001e2000c10111a */
[-C--:B------:R-:W-:Y:S02]  /*188d0*/  LEA.HI.X.SX32 R5, R9, R133.reuse, 0x1, P5 ;  /* 0x0000008509057211 */ /* 0x080fe400028f0eff */
[----:B------:R-:W-:Y:S01]  /*188e0*/  ISETP.LT.AND P2, PT, R10, UR5, !P0 ;  /* 0x000000050a007c0c */ /* 0x000fe2000c741270 */
[----:B------:R-:W4:Y:S01]  /*188f0*/  LDCU UR5, c[0x0][0x39c] ;  /* 0x00007380ff0577ac */ /* 0x000f220008000800 */
[C---:B-----5:R-:W-:Y:S02]  /*18900*/  IADD3 R2, P5, PT, R11.reuse, R132, RZ ;  /* 0x000000840b027210 */ /* 0x060fe40007fbe0ff */
[----:B--2---:R-:W-:Y:S01]  /*18910*/  ISETP.LT.AND P1, PT, R8, UR4, !P0 ;  /* 0x0000000408007c0c */ /* 0x004fe2000c721270 */
[----:B------:R-:W3:Y:S01]  /*18920*/  LDCU UR4, c[0x0][0x39c] ;  /* 0x00007380ff0477ac */ /* 0x000ee20008000800 */
[----:B------:R-:W2:Y:S01]  /*18930*/  LDL.LU R8, [R1+0x1e8] ;  /* 0x0001e80001087983 */ /* 0x000ea20000300800 */
[----:B------:R-:W-:-:S03]  /*18940*/  LEA.HI.X.SX32 R3, R11, R133, 0x1, P5 ;  /* 0x000000850b037211 */ /* 0x000fc600028f0eff */
[----:B------:R-:W5:Y:S01]  /*18950*/  LDL.LU R10, [R1+0x2d0] ;  /* 0x0002d000010a7983 */ /* 0x000f620000300800 */
[----:B------:R-:W-:Y:S01]  /*18960*/  IMAD R11, R36, 0x2, R11 ;  /* 0x00000002240b7824 */ /* 0x000fe200078e020b */
[C---:B------:R-:W-:Y:S02]  /*18970*/  PRMT R15, R18.reuse, 0x7770, RZ ;  /* 0x00007770120f7816 */ /* 0x040fe400000000ff */
[C---:B------:R-:W-:Y:S01]  /*18980*/  PRMT R13, R18.reuse, 0x7771, RZ ;  /* 0x00007771120d7816 */ /* 0x040fe200000000ff */
[----:B------:R-:W5:Y:S01]  /*18990*/  LDL.LU R16, [R1+0x2cc] ;  /* 0x0002cc0001107983 */ /* 0x000f620000300800 */
[C---:B0-----:R-:W-:Y:S02]  /*189a0*/  IADD3 R6, P5, PT, R11.reuse, R132, RZ ;  /* 0x000000840b067210 */ /* 0x041fe40007fbe0ff */
[----:B------:R-:W-:Y:S02]  /*189b0*/  PRMT R17, R18, 0x7772, RZ ;  /* 0x0000777212117816 */ /* 0x000fe400000000ff */
[----:B------:R-:W-:Y:S01]  /*189c0*/  LEA.HI.X.SX32 R7, R11, R133, 0x1, P5 ;  /* 0x000000850b077211 */ /* 0x000fe200028f0eff */
[----:B------:R0:W-:Y:S01]  /*189d0*/  @P4 STG.E.U8 desc[UR26][R4.64], R15 ;  /* 0x0000000f04004986 */ /* 0x0001e2000c10111a */
[----:B----4-:R-:W-:Y:S01]  /*189e0*/  ISETP.LT.AND P4, PT, R14, UR5, !P0 ;  /* 0x000000050e007c0c */ /* 0x010fe2000c781270 */
[----:B------:R-:W-:Y:S01]  /*189f0*/  IMAD R9, R36, 0x2, R11 ;  /* 0x0000000224097824 */ /* 0x000fe200078e020b */
[----:B------:R-:W2:Y:S01]  /*18a00*/  LDCU UR5, c[0x0][0x39c] ;  /* 0x00007380ff0577ac */ /* 0x000ea20008000800 */
[----:B------:R1:W-:Y:S04]  /*18a10*/  @P2 STG.E.U8 desc[UR26][R2.64], R13 ;  /* 0x0000000d02002986 */ /* 0x0003e8000c10111a */
[----:B------:R4:W-:Y:S04]  /*18a20*/  @P3 STG.E.U8 desc[UR26][R6.64], R17 ;  /* 0x0000001106003986 */ /* 0x0009e8000c10111a */
[----:B------:R-:W5:Y:S01]  /*18a30*/  LDL.LU R14, [R1+0x268] ;  /* 0x00026800010e7983 */ /* 0x000f620000300800 */
[----:B---3--:R-:W-:Y:S01]  /*18a40*/  ISETP.LT.AND P3, PT, R0, UR4, !P0 ;  /* 0x0000000400007c0c */ /* 0x008fe2000c761270 */
[----:B------:R-:W-:-:S02]  /*18a50*/  IMAD R11, R36, 0x2, R9 ;  /* 0x00000002240b7824 */ /* 0x000fc400078e0209 */
[----:B------:R-:W3:Y:S01]  /*18a60*/  LDL.LU R0, [R1+0x1e4] ;  /* 0x0001e40001007983 */ /* 0x000ee20000300800 */
[----:B------:R-:W-:Y:S01]  /*18a70*/  ISETP.LT.AND P2, PT, R12, UR6, !P0 ;  /* 0x000000060c007c0c */ /* 0x000fe2000c741270 */
[----:B------:R-:W5:Y:S01]  /*18a80*/  LDCU UR6, c[0x0][0x39c] ;  /* 0x00007380ff0677ac */ /* 0x000f620008000800 */
[CC--:B0-----:R-:W-:Y:S01]  /*18a90*/  IADD3 R4, P5, PT, R9.reuse, R132.reuse, RZ ;  /* 0x0000008409047210 */ /* 0x0c1fe20007fbe0ff */
[----:B------:R-:W3:Y:S01]  /*18aa0*/  LDL.LU R12, [R1+0x2c8] ;  /* 0x0002c800010c7983 */ /* 0x000ee20000300800 */
[----:B------:R-:W-:Y:S01]  /*18ab0*/  PRMT R15, R18, 0x7773, RZ ;  /* 0x00007773120f7816 */ /* 0x000fe200000000ff */
[----:B------:R-:W0:Y:S01]  /*18ac0*/  LDCU UR4, c[0x0][0x39c] ;  /* 0x00007380ff0477ac */ /* 0x000e220008000800 */
[----:B------:R-:W-:Y:S02]  /*18ad0*/  LEA.HI.X.SX32 R5, R9, R133, 0x1, P5 ;  /* 0x0000008509057211 */ /* 0x000fe400028f0eff */
[----:B-1----:R-:W-:Y:S02]  /*18ae0*/  IADD3 R2, P5, PT, R11, R132, RZ ;  /* 0x000000840b027210 */ /* 0x002fe40007fbe0ff */
[----:B------:R-:W-:-:S02]  /*18af0*/  PRMT R13, R19, 0x7770, RZ ;  /* 0x00007770130d7816 */ /* 0x000fc400000000ff */
[-C--:B------:R-:W-:Y:S01]  /*18b00*/  LEA.HI.X.SX32 R3, R11, R133.reuse, 0x1, P5 ;  /* 0x000000850b037211 */ /* 0x080fe200028f0eff */
[C---:B------:R-:W-:Y:S01]  /*18b10*/  IMAD R11, R36.reuse, 0x2, R11 ;  /* 0x00000002240b7824 */ /* 0x040fe200078e020b */
[----:B------:R1:W-:Y:S03]  /*18b20*/  @P1 STG.E.U8 desc[UR26][R4.64], R15 ;  /* 0x0000000f04001986 */ /* 0x0003e6000c10111a */
[----:B----4-:R-:W-:Y:S01]  /*18b30*/  IMAD R7, R36, 0x2, R11 ;  /* 0x0000000224077824 */ /* 0x010fe200078e020b */
[----:B------:R4:W-:Y:S01]  /*18b40*/  @P4 STG.E.U8 desc[UR26][R2.64], R13 ;  /* 0x0000000d02004986 */ /* 0x0009e2000c10111a */
[----:B--2---:R-:W-:Y:S01]  /*18b50*/  ISETP.LT.AND P1, PT, R8, UR5, !P0 ;  /* 0x0000000508007c0c */ /* 0x004fe2000c721270 */
[----:B------:R-:W2:Y:S01]  /*18b60*/  LDCU UR5, c[0x0][0x39c] ;  /* 0x00007380ff0577ac */ /* 0x000ea20008000800 */
[CC--:B------:R-:W-:Y:S02]  /*18b70*/  IADD3 R8, P5, PT, R11.reuse, R132.reuse, RZ ;  /* 0x000000840b087210 */ /* 0x0c0fe40007fbe0ff */
[----:B-----5:R-:W-:Y:S01]  /*18b80*/  ISETP.LT.AND P4, PT, R10, UR6, !P0 ;  /* 0x000000060a007c0c */ /* 0x020fe2000c781270 */
[----:B------:R-:W3:Y:S01]  /*18b90*/  LDCU UR6, c[0x0][0x39c] ;  /* 0x00007380ff0677ac */ /* 0x000ee20008000800 */
[----:B------:R-:W5:Y:S01]  /*18ba0*/  LDL.LU R10, [R1+0x2c4] ;  /* 0x0002c400010a7983 */ /* 0x000f620000300800 */
[----:B------:R-:W-:Y:S01]  /*18bb0*/  LEA.HI.X.SX32 R9, R11, R133, 0x1, P5 ;  /* 0x000000850b097211 */ /* 0x000fe200028f0eff */
[----:B------:R-:W-:Y:S01]  /*18bc0*/  IMAD R11, R36, 0x2, R7 ;  /* 0x00000002240b7824 */ /* 0x000fe200078e0207 */
[----:B-1----:R-:W-:-:S04]  /*18bd0*/  IADD3 R4, P5, PT, R7, R132, RZ ;  /* 0x0000008407047210 */ /* 0x002fc80007fbe0ff */
[-C--:B------:R-:W-:Y:S02]  /*18be0*/  LEA.HI.X.SX32 R5, R7, R133.reuse, 0x1, P5 ;  /* 0x0000008507057211 */ /* 0x080fe400028f0eff */
[----:B----4-:R-:W-:Y:S02]  /*18bf0*/  IADD3 R2, P5, PT, R11, R132, RZ ;  /* 0x000000840b027210 */ /* 0x010fe40007fbe0ff */
[C---:B------:R-:W-:Y:S02]  /*18c00*/  PRMT R15, R19.reuse, 0x7771, RZ ;  /* 0x00007771130f7816 */ /* 0x040fe400000000ff */
[C---:B------:R-:W-:Y:S02]  /*18c10*/  PRMT R13, R19.reuse, 0x7772, RZ ;  /* 0x00007772130d7816 */ /* 0x040fe400000000ff */
[----:B------:R-:W-:Y:S02]  /*18c20*/  PRMT R19, R19, 0x7773, RZ ;  /* 0x0000777313137816 */ /* 0x000fe400000000ff */
[----:B------:R-:W-:Y:S01]  /*18c30*/  LEA.HI.X.SX32 R3, R11, R133, 0x1, P5 ;  /* 0x000000850b037211 */ /* 0x000fe200028f0eff */
[----:B------:R1:W-:Y:S04]  /*18c40*/  @P2 STG.E.U8 desc[UR26][R8.64], R15 ;  /* 0x0000000f08002986 */ /* 0x0003e8000c10111a */
[----:B------:R4:W-:Y:S01]  /*18c50*/  @P3 STG.E.U8 desc[UR26][R4.64], R13 ;  /* 0x0000000d04003986 */ /* 0x0009e2000c10111a */
[----:B--2---:R-:W-:Y:S01]  /*18c60*/  ISETP.LT.AND P3, PT, R14, UR5, !P0 ;  /* 0x000000050e007c0c */ /* 0x004fe2000c761270 */
[----:B------:R-:W-:-:S02]  /*18c70*/  IMAD R11, R36, 0x2, R11 ;  /* 0x00000002240b7824 */ /* 0x000fc400078e020b */
[----:B-1----:R-:W2:Y:S01]  /*18c80*/  LDL.LU R8, [R1+0x264] ;  /* 0x0002640001087983 */ /* 0x002ea20000300800 */
[----:B0-----:R-:W-:Y:S01]  /*18c90*/  ISETP.LT.AND P2, PT, R16, UR4, !P0 ;  /* 0x0000000410007c0c */ /* 0x001fe2000c741270 */
[----:B------:R-:W0:Y:S02]  /*18ca0*/  LDCU UR4, c[0x0][0x39c] ;  /* 0x00007380ff0477ac */ /* 0x000e240008000800 */
[----:B------:R1:W-:Y:S01]  /*18cb0*/  @P1 STG.E.U8 desc[UR26][R2.64], R19 ;  /* 0x0000001302001986 */ /* 0x0003e2000c10111a */
[----:B------:R-:W5:Y:S03]  /*18cc0*/  LDCU UR5, c[0x0][0x39c] ;  /* 0x00007380ff0577ac */ /* 0x000f660008000800 */
[----:B------:R-:W2:Y:S01]  /*18cd0*/  LDL.LU R14, [R1+0x1e0] ;  /* 0x0001e000010e7983 */ /* 0x000ea20000300800 */
[----:B---3--:R-:W-:Y:S01]  /*18ce0*/  ISETP.LT.AND P1, PT, R0, UR6, !P0 ;  /* 0x0000000600007c0c */ /* 0x008fe2000c721270 */
[----:B------:R-:W-:-:S02]  /*18cf0*/  IMAD R9, R36, 0x2, R11 ;  /* 0x0000000224097824 */ /* 0x000fc400078e020b */
[----:B------:R-:W3:Y:S01]  /*18d00*/  LDL.LU R0, [R1+0x2c0] ;  /* 0x0002c00001007983 */ /* 0x000ee20000300800 */
[CC--:B------:R-:W-:Y:S01]  /*18d10*/  IADD3 R6, P5, PT, R11.reuse, R132.reuse, RZ ;  /* 0x000000840b067210 */ /* 0x0c0fe20007fbe0ff */
[----:B------:R-:W2:Y:S03]  /*18d20*/  LDCU UR6, c[0x0][0x39c] ;  /* 0x00007380ff0677ac */ /* 0x000ea60008000800 */
[-C--:B------:R-:W-:Y:S01]  /*18d30*/  LEA.HI.X.SX32 R7, R11, R133.reuse, 0x1, P5 ;  /* 0x000000850b077211 */ /* 0x080fe200028f0eff */
[----:B------:R-:W-:Y:S01]  /*18d40*/  IMAD R11, R36, 0x2, R9 ;  /* 0x00000002240b7824 */ /* 0x000fe200078e0209 */
[C---:B----4-:R-:W-:Y:S02]  /*18d50*/  IADD3 R4, P5, PT, R9.reuse, R132, RZ ;  /* 0x0000008409047210 */ /* 0x050fe40007fbe0ff */
[----:B------:R-:W-:Y:S02]  /*18d60*/  PRMT R17, R32, 0x7770, RZ ;  /* 0x0000777020117816 */ /* 0x000fe400000000ff */
[----:B------:R-:W-:-:S02]  /*18d70*/  LEA.HI.X.SX32 R5, R9, R133, 0x1, P5 ;  /* 0x0000008509057211 */ /* 0x000fc400028f0eff */
[----:B------:R-:W-:Y:S02]  /*18d80*/  PRMT R13, R32, 0x7771, RZ ;  /* 0x00007771200d7816 */ /* 0x000fe400000000ff */
[C---:B-1----:R-:W-:Y:S01]  /*18d90*/  IADD3 R2, P5, PT, R11.reuse, R132, RZ ;  /* 0x000000840b027210 */ /* 0x042fe20007fbe0ff */
[----:B------:R1:W-:Y:S01]  /*18da0*/  @P4 STG.E.U8 desc[UR26][R6.64], R17 ;  /* 0x0000001106004986 */ /* 0x0003e2000c10111a */
[----:B0-----:R-:W-:Y:S01]  /*18db0*/  ISETP.LT.AND P4, PT, R12, UR4, !P0 ;  /* 0x000000040c007c0c */ /* 0x001fe2000c781270 */
[----:B------:R-:W0:Y:S01]  /*18dc0*/  LDCU UR4, c[0x0][0x39c] ;  /* 0x00007380ff0477ac */ /* 0x000e220008000800 */
[----:B------:R-:W-:Y:S01]  /*18dd0*/  LEA.HI.X.SX32 R3, R11, R133, 0x1, P5 ;  /* 0x000000850b037211 */ /* 0x000fe200028f0eff */
[----:B------:R4:W-:Y:S01]  /*18de0*/  @P2 STG.E.U8 desc[UR26][R4.64], R13 ;  /* 0x0000000d04002986 */ /* 0x0009e2000c10111a */
[----:B------:R-:W-:-:S03]  /*18df0*/  IMAD R11, R36, 0x2, R11 ;  /* 0x00000002240b7824 */ /* 0x000fc600078e020b */
[----:B------:R-:W3:Y:S01]  /*18e00*/  LDL.LU R12, [R1+0x2bc] ;  /* 0x0002bc00010c7983 */ /* 0x000ee20000300800 */
[----:B-----5:R-:W-:Y:S01]  /*18e10*/  ISETP.LT.AND P2, PT, R10, UR5, !P0 ;  /* 0x000000050a007c0c */ /* 0x020fe2000c741270 */
[----:B------:R-:W3:Y:S01]  /*18e20*/  LDCU UR5, c[0x0][0x39c] ;  /* 0x00007380ff0577ac */ /* 0x000ee20008000800 */
[CC--:B-1----:R-:W-:Y:S01]  /*18e30*/  IADD3 R6, P5, PT, R11.reuse, R132.reuse, RZ ;  /* 0x000000840b067210 */ /* 0x0c2fe20007fbe0ff */
[----:B------:R-:W-:Y:S01]  /*18e40*/  IMAD R9, R36, 0x2, R11 ;  /* 0x0000000224097824 */ /* 0x000fe200078e020b */
[C---:B------:R-:W-:Y:S01]  /*18e50*/  PRMT R15, R32.reuse, 0x7772, RZ ;  /* 0x00007772200f7816 */ /* 0x040fe200000000ff */
[----:B------:R-:W5:Y:S01]  /*18e60*/  LDL.LU R10, [R1+0x260] ;  /* 0x00026000010a7983 */ /* 0x000f620000300800 */
[----:B------:R-:W-:Y:S02]  /*18e70*/  LEA.HI.X.SX32 R7, R11, R133, 0x1, P5 ;  /* 0x000000850b077211 */ /* 0x000fe400028f0eff */
[----:B----4-:R-:W-:Y:S02]  /*18e80*/  IADD3 R4, P5, PT, R9, R132, RZ ;  /* 0x0000008409047210 */ /* 0x010fe40007fbe0ff */
[----:B------:R-:W-:-:S02]  /*18e90*/  PRMT R17, R32, 0x7773, RZ ;  /* 0x0000777320117816 */ /* 0x000fc400000000ff */
[----:B------:R-:W-:Y:S02]  /*18ea0*/  PRMT R13, R33, 0x7770, RZ ;  /* 0x00007770210d7816 */ /* 0x000fe400000000ff */
[----:B------:R-:W-:Y:S01]  /*18eb0*/  LEA.HI.X.SX32 R5, R9, R133, 0x1, P5 ;  /* 0x0000008509057211 */ /* 0x000fe200028f0eff */
[----:B------:R1:W-:Y:S04]  /*18ec0*/  @P3 STG.E.U8 desc[UR26][R2.64], R15 ;  /* 0x0000000f02003986 */ /* 0x0003e8000c10111a */
[----:B------:R4:W-:Y:S04]  /*18ed0*/  @P1 STG.E.U8 desc[UR26][R6.64], R17 ;  /* 0x0000001106001986 */ /* 0x0009e8000c10111a */
[----:B------:R0:W-:Y:S01]  /*18ee0*/  @P4 STG.E.U8 desc[UR26][R4.64], R13 ;  /* 0x0000000d04004986 */ /* 0x0001e2000c10111a */
[----:B--2---:R-:W-:Y:S01]  /*18ef0*/  ISETP.LT.AND P3, PT, R8, UR6, !P0 ;  /* 0x0000000608007c0c */ /* 0x004fe2000c761270 */
[----:B------:R-:W2:Y:S02]  /*18f00*/  LDCU UR6, c[0x0][0x39c] ;  /* 0x00007380ff0677ac */ /* 0x000ea40008000800 */
[----:B------:R-:W5:Y:S01]  /*18f10*/  LDL.LU R8, [R1+0x1dc] ;  /* 0x0001dc0001087983 */ /* 0x000f620000300800 */
[----:B---3--:R-:W-:Y:S01]  /*18f20*/  ISETP.LT.AND P4, PT, R0, UR5, !P0 ;  /* 0x0000000500007c0c */ /* 0x008fe2000c781270 */
[----:B------:R-:W-:-:S02]  /*18f30*/  IMAD R11, R36, 0x2, R9 ;  /* 0x00000002240b7824 */ /* 0x000fc400078e0209 */
[----:B------:R-:W3:Y:S01]  /*18f40*/  LDL.LU R0, [R1+0x2b8] ;  /* 0x0002b80001007983 */ /* 0x000ee20000300800 */
[----:B-1----:R-:W-:Y:S01]  /*18f50*/  PRMT R15, R33, 0x7771, RZ ;  /* 0x00007771210f7816 */ /* 0x002fe200000000ff */
[----:B------:R-:W5:Y:S01]  /*18f60*/  LDCU UR5, c[0x0][0x39c] ;  /* 0x00007380ff0577ac */ /* 0x000f620008000800 */
[C---:B------:R-:W-:Y:S01]  /*18f70*/  IADD3 R2, P5, PT, R11.reuse, R132, RZ ;  /* 0x000000840b027210 */ /* 0x040fe20007fbe0ff */
[----:B------:R-:W5:Y:S03]  /*18f80*/  LDL.LU R16, [R1+0x2b4] ;  /* 0x0002b40001107983 */ /* 0x000f660000300800 */
[----:B------:R-:W-:Y:S01]  /*18f90*/  LEA.HI.X.SX32 R3, R11, R133, 0x1, P5 ;  /* 0x000000850b037211 */ /* 0x000fe200028f0eff */
[----:B------:R-:W-:-:S04]  /*18fa0*/  IMAD R11, R36, 0x2, R11 ;  /* 0x00000002240b7824 */ /* 0x000fc800078e020b */
[----:B------:R1:W-:Y:S01]  /*18fb0*/  @P2 STG.E.U8 desc[UR26][R2.64], R15 ;  /* 0x0000000f02002986 */ /* 0x0003e2000c10111a */
[CC--:B----4-:R-:W-:Y:S01]  /*18fc0*/  IADD3 R6, P5, PT, R11.reuse, R132.reuse, RZ ;  /* 0x000000840b067210 */ /* 0x0d0fe20007fbe0ff */
[----:B------:R-:W-:Y:S01]  /*18fd0*/  IMAD R9, R36, 0x2, R11 ;  /* 0x0000000224097824 */ /* 0x000fe200078e020b */
[----:B0-----:R-:W-:Y:S01]  /*18fe0*/  ISETP.LT.AND P1, PT, R14, UR4, !P0 ;  /* 0x000000040e007c0c */ /* 0x001fe2000c721270 */
[----:B------:R-:W0:Y:S01]  /*18ff0*/  LDCU UR4, c[0x0][0x39c] ;  /* 0x00007380ff0477ac */ /* 0x000e220008000800 */
[-C--:B------:R-:W-:Y:S02]  /*19000*/  LEA.HI.X.SX32 R7, R11, R133.reuse, 0x1, P5 ;  /* 0x000000850b077211 */ /* 0x080fe400028f0eff */
[----:B--2---:R-:W-:Y:S01]  /*19010*/  ISETP.LT.AND P2, PT, R12, UR6, !P0 ;  /* 0x000000060c007c0c */ /* 0x004fe2000c741270 */
[----:B------:R-:W3:Y:S01]  /*19020*/  LDCU UR6, c[0x0][0x39c] ;  /* 0x00007380ff0677ac */ /* 0x000ee20008000800 */
[----:B------:R-:W2:Y:S01]  /*19030*/  LDL.LU R12, [R1+0x25c] ;  /* 0x00025c00010c7983 */ /* 0x000ea20000300800 */
[----:B------:R-:W-:Y:S01]  /*19040*/  IADD3 R4, P5, PT, R9, R132, RZ ;  /* 0x0000008409047210 */ /* 0x000fe20007fbe0ff */
[----:B------:R-:W-:Y:S01]  /*19050*/  IMAD R11, R36, 0x2, R9 ;  /* 0x00000002240b7824 */ /* 0x000fe200078e0209 */
[----:B------:R-:W-:Y:S01]  /*19060*/  PRMT R13, R33, 0x7772, RZ ;  /* 0x00007772210d7816 */ /* 0x000fe200000000ff */
[----:B------:R-:W4:Y:S01]  /*19070*/  LDL.LU R14, [R1+0x1d8] ;  /* 0x0001d800010e7983 */ /* 0x000f220000300800 */
[----:B------:R-:W-:-:S02]  /*19080*/  LEA.HI.X.SX32 R5, R9, R133, 0x1, P5 ;  /* 0x0000008509057211 */ /* 0x000fc400028f0eff */
[----:B-1----:R-:W-:Y:S02]  /*19090*/  IADD3 R2, P5, PT, R11, R132, RZ ;  /* 0x000000840b027210 */ /* 0x002fe40007fbe0ff */
[----:B------:R-:W-:Y:S02]  /*190a0*/  PRMT R33, R33, 0x7773, RZ ;  /* 0x0000777321217816 */ /* 0x000fe400000000ff */
[----:B------:R-:W-:Y:S01]  /*190b0*/  PRMT R17, R34, 0x7770, RZ ;  /* 0x0000777022117816 */ /* 0x000fe200000000ff */
[----:B------:R1:W-:Y:S01]  /*190c0*/  @P3 STG.E.U8 desc[UR26][R6.64], R13 ;  /* 0x0000000d06003986 */ /* 0x0003e2000c10111a */
[----:B------:R-:W-:-:S03]  /*190d0*/  LEA.HI.X.SX32 R3, R11, R133, 0x1, P5 ;  /* 0x000000850b037211 */ /* 0x000fc600028f0eff */
[----:B------:R-:W-:Y:S04]  /*190e0*/  @P1 STG.E.U8 desc[UR26][R4.64], R33 ;  /* 0x0000002104001986 */ /* 0x000fe8000c10111a */
[----:B------:R0:W-:Y:S04]  /*190f0*/  @P4 STG.E.U8 desc[UR26][R2.64], R17 ;  /* 0x0000001102004986 */ /* 0x0001e8000c10111a */
[----:B------:R-:W4:Y:S01]  /*19100*/  LDL.LU R18, [R1+0x2b0] ;  /* 0x0002b00001127983 */ /* 0x000f220000300800 */
[----:B---3--:R-:W-:Y:S01]  /*19110*/  ISETP.LT.AND P4, PT, R0, UR6, !P0 ;  /* 0x0000000600007c0c */ /* 0x008fe2000c781270 */
[----:B------:R-:W-:-:S02]  /*19120*/  IMAD R11, R36, 0x2, R11 ;  /* 0x00000002240b7824 */ /* 0x000fc400078e020b */
[----:B------:R-:W3:Y:S01]  /*19130*/  LDL.LU R0, [R1+0x2ac] ;  /* 0x0002ac0001007983 */ /* 0x000ee20000300800 */
[----:B-----5:R-:W-:Y:S01]  /*19140*/  ISETP.LT.AND P1, PT, R8, UR5, !P0 ;  /* 0x0000000508007c0c */ /* 0x020fe2000c721270 */
[----:B------:R-:W2:Y:S01]  /*19150*/  LDCU UR5, c[0x0][0x39c] ;  /* 0x00007380ff0577ac */ /* 0x000ea20008000800 */
[----:B-1----:R-:W-:Y:S01]  /*19160*/  IMAD R7, R36, 0x2, R11 ;  /* 0x0000000224077824 */ /* 0x002fe200078e020b */
[CC--:B------:R-:W-:Y:S02]  /*19170*/  IADD3 R8, P5, PT, R11.reuse, R132.reuse, RZ ;  /* 0x000000840b087210 */ /* 0x0c0fe40007fbe0ff */
[----:B0-----:R-:W-:Y:S01]  /*19180*/  ISETP.LT.AND P3, PT, R10, UR4, !P0 ;  /* 0x000000040a007c0c */ /* 0x001fe2000c761270 */
[----:B------:R-:W0:Y:S01]  /*19190*/  LDCU UR4, c[0x0][0x39c] ;  /* 0x00007380ff0477ac */ /* 0x000e220008000800 */
[----:B------:R-:W-:Y:S01]  /*191a0*/  LEA.HI.X.SX32 R9, R11, R133, 0x1, P5 ;  /* 0x000000850b097211 */ /* 0x000fe200028f0eff */
[----:B------:R-:W-:Y:S01]  /*191b0*/  IMAD R13, R36, 0x2, R7 ;  /* 0x00000002240d7824 */ /* 0x000fe200078e0207 */
[----:B------:R-:W-:Y:S01]  /*191c0*/  IADD3 R10, P5, PT, R7, R132, RZ ;  /* 0x00000084070a7210 */ /* 0x000fe20007fbe0ff */
[----:B------:R-:W4:Y:S01]  /*191d0*/  LDCU UR6, c[0x0][0x39c] ;  /* 0x00007380ff0677ac */ /* 0x000f220008000800 */
[----:B------:R-:W-:-:S02]  /*191e0*/  PRMT R15, R34, 0x7771, RZ ;  /* 0x00007771220f7816 */ /* 0x000fc400000000ff */
[----:B------:R-:W-:Y:S02]  /*191f0*/  PRMT R19, R34, 0x7772, RZ ;  /* 0x0000777222137816 */ /* 0x000fe400000000ff */
[-C--:B------:R-:W-:Y:S02]  /*19200*/  LEA.HI.X.SX32 R11, R7, R133.reuse, 0x1, P5 ;  /* 0x00000085070b7211 */ /* 0x080fe400028f0eff */
[C---:B------:R-:W-:Y:S01]  /*19210*/  IADD3 R2, P5, PT, R13.reuse, R132, RZ ;  /* 0x000000840d027210 */ /* 0x040fe20007fbe0ff */
[----:B------:R1:W-:Y:S03]  /*19220*/  @P2 STG.E.U8 desc[UR26][R8.64], R15 ;  /* 0x0000000f08002986 */ /* 0x0003e6000c10111a */
[----:B------:R-:W-:Y:S01]  /*19230*/  LEA.HI.X.SX32 R3, R13, R133, 0x1, P5 ;  /* 0x000000850d037211 */ /* 0x000fe200028f0eff */
[----:B------:R5:W-:Y:S01]  /*19240*/  @P3 STG.E.U8 desc[UR26][R10.64], R19 ;  /* 0x000000130a003986 */ /* 0x000be2000c10111a */
[----:B--2---:R-:W-:Y:S01]  /*19250*/  ISETP.LT.AND P3, PT, R12, UR5, !P0 ;  /* 0x000000050c007c0c */ /* 0x004fe2000c761270 */
[----:B------:R-:W-:Y:S01]  /*19260*/  IMAD R13, R36, 0x2, R13 ;  /* 0x00000002240d7824 */ /* 0x000fe200078e020d */
[----:B------:R-:W3:Y:S01]  /*19270*/  LDCU UR5, c[0x0][0x39c] ;  /* 0x00007380ff0577ac */ /* 0x000ee20008000800 */
[----:B------:R-:W2:Y:S01]  /*19280*/  LDL.LU R12, [R1+0x258] ;  /* 0x00025800010c7983 */ /* 0x000ea20000300800 */
[----:B0-----:R-:W-:-:S02]  /*19290*/  ISETP.LT.AND P2, PT, R16, UR4, !P0 ;  /* 0x0000000410007c0c */ /* 0x001fc4000c741270 */
[----:B------:R-:W-:Y:S01]  /*192a0*/  PRMT R17, R34, 0x7773, RZ ;  /* 0x0000777322117816 */ /* 0x000fe200000000ff */
[----:B-1----:R-:W-:Y:S01]  /*192b0*/  IMAD R15, R36, 0x2, R13 ;  /* 0x00000002240f7824 */ /* 0x002fe200078e020d */
[-C--:B------:R-:W-:Y:S01]  /*192c0*/  IADD3 R8, P5, PT, R13, R132.reuse, RZ ;  /* 0x000000840d087210 */ /* 0x080fe20007fbe0ff */
[----:B------:R-:W2:Y:S01]  /*192d0*/  LDL.LU R16, [R1+0x1d4] ;  /* 0x0001d40001107983 */ /* 0x000ea20000300800 */
[----:B------:R-:W-:Y:S01]  /*192e0*/  PRMT R21, R35, 0x7770, RZ ;  /* 0x0000777023157816 */ /* 0x000fe200000000ff */
[----:B------:R-:W0:Y:S01]  /*192f0*/  LDCU UR4, c[0x0][0x39c] ;  /* 0x00007380ff0477ac */ /* 0x000e220008000800 */
[----:B------:R-:W-:Y:S01]  /*19300*/  LEA.HI.X.SX32 R9, R13, R133, 0x1, P5 ;  /* 0x000000850d097211 */ /* 0x000fe200028f0eff */
[----:B------:R-:W1:Y:S01]  /*19310*/  LDS.128 R4, [R37+0x800] ;  /* 0x0008000025047984 */ /* 0x000e620000000c00 */
[----:B-----5:R-:W-:Y:S02]  /*19320*/  IADD3 R10, P5, PT, R15, R132, RZ ;  /* 0x000000840f0a7210 */ /* 0x020fe40007fbe0ff */
[----:B------:R-:W-:-:S02]  /*19330*/  PRMT R19, R35, 0x7771, RZ ;  /* 0x0000777123137816 */ /* 0x000fc400000000ff */
[----:B------:R-:W-:Y:S01]  /*19340*/  LEA.HI.X.SX32 R11, R15, R133, 0x1, P5 ;  /* 0x000000850f0b7211 */ /* 0x000fe200028f0eff */
[----:B------:R5:W-:Y:S01]  /*19350*/  @P1 STG.E.U8 desc[UR26][R2.64], R17 ;  /* 0x0000001102001986 */ /* 0x000be2000c10111a */
[----:B----4-:R-:W-:Y:S01]  /*19360*/  ISETP.LT.AND P1, PT, R14, UR6, !P0 ;  /* 0x000000060e007c0c */ /* 0x010fe2000c721270 */
[----:B------:R-:W2:Y:S02]  /*19370*/  LDCU UR6, c[0x0][0x39c] ;  /* 0x00007380ff0677ac */ /* 0x000ea40008000800 */
[----:B------:R4:W-:Y:S04]  /*19380*/  @P4 STG.E.U8 desc[UR26][R8.64], R21 ;  /* 0x0000001508004986 */ /* 0x0009e8000c10111a */
[----:B------:R0:W-:Y:S04]  /*19390*/  @P2 STG.E.U8 desc[UR26][R10.64], R19 ;  /* 0x000000130a002986 */ /* 0x0001e8000c10111a */
[----:B------:R-:W2:Y:S01]  /*193a0*/  LDL.LU R14, [R1+0x2a8] ;  /* 0x0002a800010e7983 */ /* 0x000ea20000300800 */
[----:B---3--:R-:W-:Y:S01]  /*193b0*/  ISETP.LT.AND P2, PT, R0, UR5, !P0 ;  /* 0x0000000500007c0c */ /* 0x008fe2000c741270 */
[----:B------:R-:W-:-:S02]  /*193c0*/  IMAD R13, R36, 0x2, R15 ;  /* 0x00000002240d7824 */ /* 0x000fc400078e020f */
[----:B------:R-:W3:Y:S01]  /*193d0*/  LDL.LU R0, [R1+0x2a4] ;  /* 0x0002a40001007983 */ /* 0x000ee20000300800 */
[----:B-----5:R-:W-:Y:S01]  /*193e0*/  PRMT R17, R35, 0x7772, RZ ;  /* 0x0000777223117816 */ /* 0x020fe200000000ff */
[----:B------:R-:W5:Y:S01]  /*193f0*/  LDCU UR5, c[0x0][0x39c] ;  /* 0x00007380ff0577ac */ /* 0x000f620008000800 */
[----:B------:R-:W-:-:S04]  /*19400*/  IADD3 R2, P5, PT, R13, R132, RZ ;  /* 0x000000840d027210 */ /* 0x000fc80007fbe0ff */
[----:B------:R-:W-:Y:S01]  /*19410*/  LEA.HI.X.SX32 R3, R13, R133, 0x1, P5 ;  /* 0x000000850d037211 */ /* 0x000fe200028f0eff */
[----:B------:R-:W-:Y:S01]  /*19420*/  IMAD R13, R36, 0x2, R13 ;  /* 0x00000002240d7824 */ /* 0x000fe200078e020d */
[----:B0-----:R-:W-:Y:S01]  /*19430*/  ISETP.LT.AND P4, PT, R18, UR4, !P0 ;  /* 0x0000000412007c0c */ /* 0x001fe2000c781270 */
[----:B------:R-:W0:Y:S02]  /*19440*/  LDCU UR4, c[0x0][0x39c] ;  /* 0x00007380ff0477ac */ /* 0x000e240008000800 */
[----:B------:R0:W-:Y:S01]  /*19450*/  @P3 STG.E.U8 desc[UR26][R2.64], R17 ;  /* 0x0000001102003986 */ /* 0x0001e2000c10111a */
[----:B----4-:R-:W-:Y:S01]  /*19460*/  IADD3 R8, P5, PT, R13, R132, RZ ;  /* 0x000000840d087210 */ /* 0x010fe20007fbe0ff */
[----:B------:R-:W-:-:S03]  /*19470*/  IMAD R15, R36, 0x2, R13 ;  /* 0x00000002240f7824 */ /* 0x000fc600078e020d */
[-C--:B------:R-:W-:Y:S01]  /*19480*/  LEA.HI.X.SX32 R9, R13, R133.reuse, 0x1, P5 ;  /* 0x000000850d097211 */ /* 0x080fe200028f0eff */
[----:B------:R-:W-:Y:S01]  /*19490*/  IMAD R13, R36, 0x2, R15 ;  /* 0x00000002240d7824 */ /* 0x000fe200078e020f */
[C---:B------:R-:W-:Y:S02]  /*194a0*/  IADD3 R10, P5, PT, R15.reuse, R132, RZ ;  /* 0x000000840f0a7210 */ /* 0x040fe40007fbe0ff */
[----:B--2---:R-:W-:Y:S01]  /*194b0*/  ISETP.LT.AND P3, PT, R12, UR6, !P0 ;  /* 0x000000060c007c0c */ /* 0x004fe2000c761270 */
[----:B------:R-:W3:Y:S01]  /*194c0*/  LDCU UR6, c[0x0][0x39c] ;  /* 0x00007380ff0677ac */ /* 0x000ee20008000800 */
[----:B------:R-:W2:Y:S04]  /*194d0*/  LDL.LU R12, [R1+0x250] ;  /* 0x00025000010c7983 */ /* 0x000ea80000300800 */
[----:B------:R-:W4:Y:S01]  /*194e0*/  LDL.LU R18, [R1+0x1d0] ;  /* 0x0001d00001127983 */ /* 0x000f220000300800 */
[----:B------:R-:W-:-:S02]  /*194f0*/  LEA.HI.X.SX32 R11, R15, R133, 0x1, P5 ;  /* 0x000000850f0b7211 */ /* 0x000fc400028f0eff */
[----:B0-----:R-:W-:Y:S02]  /*19500*/  IADD3 R2, P5, PT, R13, R132, RZ ;  /* 0x000000840d027210 */ /* 0x001fe40007fbe0ff */
[----:B------:R-:W-:Y:S02]  /*19510*/  PRMT R35, R35, 0x7773, RZ ;  /* 0x0000777323237816 */ /* 0x000fe400000000ff */
[C---:B-1----:R-:W-:Y:S02]  /*19520*/  PRMT R21, R4.reuse, 0x7770, RZ ;  /* 0x0000777004157816 */ /* 0x042fe400000000ff */
[----:B------:R-:W-:Y:S02]  /*19530*/  LEA.HI.X.SX32 R3, R13, R133, 0x1, P5 ;  /* 0x000000850d037211 */ /* 0x000fe400028f0eff */
[----:B------:R-:W-:Y:S01]  /*19540*/  PRMT R19, R4, 0x7771, RZ ;  /* 0x0000777104137816 */ /* 0x000fe200000000ff */
[----:B------:R0:W-:Y:S01]  /*19550*/  @P1 STG.E.U8 desc[UR26][R8.64], R35 ;  /* 0x0000002308001986 */ /* 0x0001e2000c10111a */
[----:B------:R-:W-:Y:S01]  /*19560*/  ISETP.LT.AND P1, PT, R16, UR4, !P0 ;  /* 0x0000000410007c0c */ /* 0x000fe2000c721270 */
[----:B------:R-:W-:Y:S01]  /*19570*/  IMAD R13, R36, 0x2, R13 ;  /* 0x00000002240d7824 */ /* 0x000fe200078e020d */
[----:B------:R-:W2:Y:S01]  /*19580*/  LDCU UR4, c[0x0][0x39c] ;  /* 0x00007380ff0477ac */ /* 0x000ea20008000800 */
[----:B------:R1:W-:Y:S04]  /*19590*/  @P4 STG.E.U8 desc[UR26][R10.64], R21 ;  /* 0x000000150a004986 */ /* 0x0003e8000c10111a */
[----:B------:R-:W4:Y:S01]  /*195a0*/  LDL.LU R16, [R1+0x2a0] ;  /* 0x0002a00001107983 */ /* 0x000f220000300800 */
[----:B-----5:R-:W-:Y:S01]  /*195b0*/  ISETP.LT.AND P4, PT, R14, UR5, !P0 ;  /* 0x000000050e007c0c */ /* 0x020fe2000c781270 */
[----:B------:R-:W4:Y:S02]  /*195c0*/  LDCU UR5, c[0x0][0x39c] ;  /* 0x00007380ff0577ac */ /* 0x000f240008000800 */
[----:B------:R5:W-:Y:S04]  /*195d0*/  @P2 STG.E.U8 desc[UR26][R2.64], R19 ;  /* 0x0000001302002986 */ /* 0x000be8000c10111a */
[----:B------:R-:W4:Y:S01]  /*195e0*/  LDL.LU R14, [R1+0x29c] ;  /* 0x00029c00010e7983 */ /* 0x000f220000300800 */
        /* <DEDUP_REMOVED lines=13> */
[-C--:B------:R-:W-:Y:S01]  /*196c0*/  LEA.HI.X.SX32 R3, R13, R133.reuse, 0x1, P5 ;  /* 0x000000850d037211 */ /* 0x080fe200028f0eff */
[----:B------:R5:W-:Y:S01]  /*196d0*/  @P1 STG.E.U8 desc[UR26][R10.64], R17 ;  /* 0x000000110a001986 */ /* 0x000be2000c10111a */
[----:B------:R-:W-:Y:S01]  /*196e0*/  IMAD R13, R36, 0x2, R13 ;  /* 0x00000002240d7824 */ /* 0x000fe200078e020d */
[----:B--2---:R-:W-:Y:S02]  /*196f0*/  ISETP.LT.AND P3, PT, R12, UR4, !P0 ;  /* 0x000000040c007c0c */ /* 0x004fe4000c761270 */
[----:B----4-:R-:W-:Y:S01]  /*19700*/  ISETP.LT.AND P1, PT, R18, UR5, !P0 ;  /* 0x0000000512007c0c */ /* 0x010fe2000c721270 */
[----:B------:R-:W2:Y:S01]  /*19710*/  LDL.LU R12, [R1+0x1cc] ;  /* 0x0001cc00010c7983 */ /* 0x000ea20000300800 */
[----:B------:R-:W3:Y:S01]  /*19720*/  LDCU UR5, c[0x0][0x39c] ;  /* 0x00007380ff0577ac */ /* 0x000ee20008000800 */
[-C--:B-1----:R-:W-:Y:S01]  /*19730*/  IADD3 R8, P5, PT, R13, R132.reuse, RZ ;  /* 0x000000840d087210 */ /* 0x082fe20007fbe0ff */
[----:B------:R-:W-:Y:S01]  /*19740*/  IMAD R15, R36, 0x2, R13 ;  /* 0x00000002240f7824 */ /* 0x000fe200078e020d */
[----:B------:R-:W-:Y:S01]  /*19750*/  PRMT R19, R5, 0x7770, RZ ;  /* 0x0000777005137816 */ /* 0x000fe200000000ff */
[----:B------:R-:W4:Y:S01]  /*19760*/  LDL.LU R18, [R1+0x28c] ;  /* 0x00028c0001127983 */ /* 0x000f220000300800 */
[----:B------:R-:W-:Y:S01]  /*19770*/  LEA.HI.X.SX32 R9, R13, R133, 0x1, P5 ;  /* 0x000000850d097211 */ /* 0x000fe200028f0eff */
[----:B------:R-:W1:Y:S01]  /*19780*/  LDCU UR4, c[0x0][0x39c] ;  /* 0x00007380ff0477ac */ /* 0x000e620008000800 */
[----:B-----5:R-:W-:-:S02]  /*19790*/  IADD3 R10, P5, PT, R15, R132, RZ ;  /* 0x000000840f0a7210 */ /* 0x020fc40007fbe0ff */
[C---:B------:R-:W-:Y:S02]  /*197a0*/  PRMT R21, R5.reuse, 0x7771, RZ ;  /* 0x0000777105157816 */ /* 0x040fe400000000ff */
[----:B------:R-:W-:Y:S02]  /*197b0*/  PRMT R17, R5, 0x7772, RZ ;  /* 0x0000777205117816 */ /* 0x000fe400000000ff */
[----:B------:R-:W-:Y:S01]  /*197c0*/  LEA.HI.X.SX32 R11, R15, R133, 0x1, P5 ;  /* 0x000000850f0b7211 */ /* 0x000fe200028f0eff */
[----:B------:R5:W-:Y:S04]  /*197d0*/  @P4 STG.E.U8 desc[UR26][R2.64], R19 ;  /* 0x0000001302004986 */ /* 0x000be8000c10111a */
[----:B------:R1:W-:Y:S01]  /*197e0*/  @P2 STG.E.U8 desc[UR26][R8.64], R21 ;  /* 0x0000001508002986 */ /* 0x0003e2000c10111a */
[----:B0-----:R-:W-:Y:S01]  /*197f0*/  ISETP.LT.AND P4, PT, R16, UR6, !P0 ;  /* 0x0000000610007c0c */ /* 0x001fe2000c781270 */
[----:B------:R-:W-:Y:S01]  /*19800*/  IMAD R13, R36, 0x2, R15 ;  /* 0x00000002240d7824 */ /* 0x000fe200078e020f */
[----:B------:R-:W2:Y:S01]  /*19810*/  LDCU UR6, c[0x0][0x39c] ;  /* 0x00007380ff0677ac */ /* 0x000ea20008000800 */
[----:B------:R0:W-:Y:S04]  /*19820*/  @P3 STG.E.U8 desc[UR26][R10.64], R17 ;  /* 0x000000110a003986 */ /* 0x0001e8000c10111a */
[----:B------:R-:W4:Y:S01]  /*19830*/  LDL.LU R16, [R1+0x288] ;  /* 0x0002880001107983 */ /* 0x000f220000300800 */
[----:B---3--:R-:W-:Y:S01]  /*19840*/  ISETP.LT.AND P3, PT, R0, UR5, !P0 ;  /* 0x0000000500007c0c */ /* 0x008fe2000c761270 */
[----:B------:R-:W-:-:S02]  /*19850*/  IMAD R15, R36, 0x2, R13 ;  /* 0x00000002240f7824 */ /* 0x000fc400078e020d */
[----:B------:R-:W3:Y:S01]  /*19860*/  LDL.LU R0, [R1+0x248] ;  /* 0x0002480001007983 */ /* 0x000ee20000300800 */
[CC--:B-----5:R-:W-:Y:S01]  /*19870*/  IADD3 R2, P5, PT, R13.reuse, R132.reuse, RZ ;  /* 0x000000840d027210 */ /* 0x0e0fe20007fbe0ff */
[----:B------:R-:W5:Y:S03]  /*19880*/  LDCU UR5, c[0x0][0x39c] ;  /* 0x00007380ff0577ac */ /* 0x000f660008000800 */
[-C--:B------:R-:W-:Y:S01]  /*19890*/  LEA.HI.X.SX32 R3, R13, R133.reuse, 0x1, P5 ;  /* 0x000000850d037211 */ /* 0x080fe200028f0eff */
[C---:B------:R-:W-:Y:S01]  /*198a0*/  IMAD R13, R36.reuse, 0x2, R15 ;  /* 0x00000002240d7824 */ /* 0x040fe200078e020f */
[-C--:B------:R-:W-:Y:S02]  /*198b0*/  IADD3 R4, P5, PT, R15, R132.reuse, RZ ;  /* 0x000000840f047210 */ /* 0x080fe40007fbe0ff */
[----:B------:R-:W-:Y:S02]  /*198c0*/  PRMT R19, R5, 0x7773, RZ ;  /* 0x0000777305137816 */ /* 0x000fe400000000ff */
[-C--:B------:R-:W-:Y:S01]  /*198d0*/  LEA.HI.X.SX32 R5, R15, R133.reuse, 0x1, P5 ;  /* 0x000000850f057211 */ /* 0x080fe200028f0eff */
[----:B------:R-:W-:Y:S01]  /*198e0*/  IMAD R15, R36, 0x2, R13 ;  /* 0x00000002240f7824 */ /* 0x000fe200078e020d */
[----:B-1----:R-:W-:Y:S01]  /*198f0*/  ISETP.LT.AND P2, PT, R14, UR4, !P0 ;  /* 0x000000040e007c0c */ /* 0x002fe2000c741270 */
[----:B------:R1:W-:Y:S01]  /*19900*/  @P1 STG.E.U8 desc[UR26][R2.64], R19 ;  /* 0x0000001302001986 */ /* 0x0003e2000c10111a */
[C---:B------:R-:W-:Y:S01]  /*19910*/  IADD3 R8, P5, PT, R13.reuse, R132, RZ ;  /* 0x000000840d087210 */ /* 0x040fe20007fbe0ff */
[C---:B0-----:R-:W-:Y:S01]  /*19920*/  IMAD R11, R36.reuse, 0x2, R15 ;  /* 0x00000002240b7824 */ /* 0x041fe200078e020f */
[----:B------:R-:W4:Y:S03]  /*19930*/  LDCU UR4, c[0x0][0x39c] ;  /* 0x00007380ff0477ac */ /* 0x000f260008000800 */
[----:B------:R-:W-:Y:S01]  /*19940*/  IMAD R17, R36, 0x2, R11 ;  /* 0x0000000224117824 */ /* 0x000fe200078e020b */
[----:B------:R-:W-:-:S02]  /*19950*/  LEA.HI.X.SX32 R9, R13, R133, 0x1, P5 ;  /* 0x000000850d097211 */ /* 0x000fc400028f0eff */
[----:B------:R-:W-:Y:S01]  /*19960*/  PRMT R23, R6, 0x7770, RZ ;  /* 0x0000777006177816 */ /* 0x000fe200000000ff */
[----:B------:R-:W-:Y:S01]  /*19970*/  IMAD R13, R36, 0x2, R17 ;  /* 0x00000002240d7824 */ /* 0x000fe200078e0211 */
[----:B------:R-:W-:Y:S02]  /*19980*/  PRMT R21, R6, 0x7771, RZ ;  /* 0x0000777106157816 */ /* 0x000fe400000000ff */
[----:B--2---:R-:W-:Y:S01]  /*19990*/  ISETP.LT.AND P1, PT, R12, UR6, !P0 ;  /* 0x000000060c007c0c */ /* 0x004fe2000c721270 */
[----:B------:R-:W3:Y:S01]  /*199a0*/  LDCU UR6, c[0x0][0x39c] ;  /* 0x00007380ff0677ac */ /* 0x000ee20008000800 */
[C---:B-1----:R-:W-:Y:S01]  /*199b0*/  IMAD R19, R36.reuse, 0x2, R13 ;  /* 0x0000000224137824 */ /* 0x042fe200078e020d */
[----:B------:R0:W-:Y:S01]  /*199c0*/  @P4 STG.E.U8 desc[UR26][R4.64], R23 ;  /* 0x0000001704004986 */ /* 0x0001e2000c10111a */
[-C--:B------:R-:W-:Y:S02]  /*199d0*/  IADD3 R2, P4, PT, R15, R132.reuse, RZ ;  /* 0x000000840f027210 */ /* 0x080fe40007f9e0ff */
[----:B------:R-:W-:Y:S01]  /*199e0*/  IMAD R36, R36, 0x2, R19 ;  /* 0x0000000224247824 */ /* 0x000fe200078e0213 */
[----:B------:R1:W-:Y:S01]  /*199f0*/  @P2 STG.E.U8 desc[UR26][R8.64], R21 ;  /* 0x0000001508002986 */ /* 0x0003e2000c10111a */
[----:B------:R-:W-:-:S02]  /*19a00*/  IADD3 R10, P2, PT, R11, R132, RZ ;  /* 0x000000840b0a7210 */ /* 0x000fc40007f5e0ff */
[-C--:B------:R-:W-:Y:S02]  /*19a10*/  LEA.HI.X.SX32 R3, R15, R133.reuse, 0x1, P4 ;  /* 0x000000850f037211 */ /* 0x080fe400020f0eff */
[-C--:B------:R-:W-:Y:S02]  /*19a20*/  LEA.HI.X.SX32 R11, R11, R133.reuse, 0x1, P2 ;  /* 0x000000850b0b7211 */ /* 0x080fe400010f0eff */
[-C--:B------:R-:W-:Y:S02]  /*19a30*/  IADD3 R14, P2, PT, R36, R132.reuse, RZ ;  /* 0x00000084240e7210 */ /* 0x080fe40007f5e0ff */
[-C--:B0-----:R-:W-:Y:S02]  /*19a40*/  IADD3 R4, P4, PT, R17, R132.reuse, RZ ;  /* 0x0000008411047210 */ /* 0x081fe40007f9e0ff */
[----:B------:R-:W-:Y:S02]  /*19a50*/  IADD3 R12, P5, PT, R13, R132, RZ ;  /* 0x000000840d0c7210 */ /* 0x000fe40007fbe0ff */
[----:B------:R-:W-:-:S02]  /*19a60*/  LEA.HI.X.SX32 R5, R17, R133, 0x1, P4 ;  /* 0x0000008511057211 */ /* 0x000fc400020f0eff */
[----:B----4-:R-:W-:Y:S02]  /*19a70*/  ISETP.LT.AND P4, PT, R18, UR4, !P0 ;  /* 0x0000000412007c0c */ /* 0x010fe4000c781270 */
[-C--:B------:R-:W-:Y:S02]  /*19a80*/  LEA.HI.X.SX32 R15, R36, R133.reuse, 0x1, P2 ;  /* 0x00000085240f7211 */ /* 0x080fe400010f0eff */
[----:B------:R-:W-:Y:S02]  /*19a90*/  LEA.HI.X.SX32 R13, R13, R133, 0x1, P5 ;  /* 0x000000850d0d7211 */ /* 0x000fe400028f0eff */
[----:B-----5:R-:W-:Y:S02]  /*19aa0*/  ISETP.LT.AND P2, PT, R16, UR5, !P0 ;  /* 0x0000000510007c0c */ /* 0x020fe4000c741270 */
[----:B------:R-:W-:Y:S02]  /*19ab0*/  IADD3 R132, P5, PT, R19, R132, RZ ;  /* 0x0000008413847210 */ /* 0x000fe40007fbe0ff */
[----:B------:R-:W-:-:S02]  /*19ac0*/  PRMT R23, R6, 0x7772, RZ ;  /* 0x0000777206177816 */ /* 0x000fc400000000ff */
[----:B------:R-:W-:Y:S02]  /*19ad0*/  LEA.HI.X.SX32 R133, R19, R133, 0x1, P5 ;  /* 0x0000008513857211 */ /* 0x000fe400028f0eff */
[----:B-1----:R-:W-:Y:S02]  /*19ae0*/  PRMT R21, R6, 0x7773, RZ ;  /* 0x0000777306157816 */ /* 0x002fe400000000ff */
[C---:B------:R-:W-:Y:S02]  /*19af0*/  PRMT R9, R7.reuse, 0x7773, RZ ;  /* 0x0000777307097816 */ /* 0x040fe400000000ff */
[C---:B------:R-:W-:Y:S02]  /*19b00*/  PRMT R17, R7.reuse, 0x7772, RZ ;  /* 0x0000777207117816 */ /* 0x040fe400000000ff */
[C---:B------:R-:W-:Y:S02]  /*19b10*/  PRMT R19, R7.reuse, 0x7771, RZ ;  /* 0x0000777107137816 */ /* 0x040fe400000000ff */
[----:B------:R-:W-:Y:S01]  /*19b20*/  PRMT R7, R7, 0x7770, RZ ;  /* 0x0000777007077816 */ /* 0x000fe200000000ff */
[----:B------:R0:W-:Y:S04]  /*19b30*/  @P3 STG.E.U8 desc[UR26][R2.64], R23 ;  /* 0x0000001702003986 */ /* 0x0001e8000c10111a */
[----:B------:R0:W-:Y:S04]  /*19b40*/  @P1 STG.E.U8 desc[UR26][R10.64], R21 ;  /* 0x000000150a001986 */ /* 0x0001e8000c10111a */
[----:B------:R0:W-:Y:S04]  /*19b50*/  @P4 STG.E.U8 desc[UR26][R4.64], R7 ;  /* 0x0000000704004986 */ /* 0x0001e8000c10111a */
[----:B------:R0:W-:Y:S01]  /*19b60*/  @P2 STG.E.U8 desc[UR26][R12.64], R19 ;  /* 0x000000130c002986 */ /* 0x0001e2000c10111a */
[----:B---3--:R-:W-:-:S13]  /*19b70*/  ISETP.LT.AND P0, PT, R0, UR6, !P0 ;  /* 0x0000000600007c0c */ /* 0x008fda000c701270 */
[----:B------:R0:W-:Y:S04]  /*19b80*/  @P0 STG.E.U8 desc[UR26][R132.64], R17 ;  /* 0x0000001184000986 */ /* 0x0001e8000c10111a */
[----:B------:R0:W-:Y:S01]  /*19b90*/  @P6 STG.E.U8 desc[UR26][R14.64], R9 ;  /* 0x000000090e006986 */ /* 0x0001e2000c10111a */
[----:B------:R-:W-:Y:S06]  /*19ba0*/  BAR.SYNC.DEFER_BLOCKING 0x0 ;  /* 0x0000000000007b1d */ /* 0x000fec0000010000 */
[----:B------:R-:W-:Y:S05]  /*19bb0*/  BRA.U UP0, `(.L_x_13) ;  /* 0x0000000100a07547 */ /* 0x000fea000b800000 */
[----:B------:R-:W1:Y:S01]  /*19bc0*/  S2UR UR5, SR_CgaCtaId ;  /* 0x00000000000579c3 */ /* 0x000e620000008800 */
[----:B------:R-:W-:Y:S01]  /*19bd0*/  NOP ;  /* 0x0000000000007918 */ /* 0x000fe20000000000 */
[----:B------:R-:W-:Y:S01]  /*19be0*/  UMOV UR4, 0x50 ;  /* 0x0000005000047882 */ /* 0x000fe20000000000 */
[----:B------:R-:W-:Y:S02]  /*19bf0*/  IMAD.U32 R0, RZ, RZ, UR13 ;  /* 0x0000000dff007e24 */ /* 0x000fe4000f8e00ff */
[----:B0-----:R-:W-:Y:S02]  /*19c00*/  IMAD.MOV.U32 R3, RZ, RZ, 0xff ;  /* 0x000000ffff037424 */ /* 0x001fe400078e00ff */
[----:B------:R-:W-:Y:S01]  /*19c10*/  IMAD.MOV.U32 R7, RZ, RZ, 0x1 ;  /* 0x00000001ff077424 */ /* 0x000fe200078e00ff */
[----:B------:R-:W-:-:S04]  /*19c20*/  LOP3.LUT R0, R0, 0xffff, RZ, 0xc0, !PT ;  /* 0x0000ffff00007812 */ /* 0x000fc800078ec0ff */
[----:B------:R-:W-:-:S05]  /*19c30*/  SHF.R.U32.HI R0, RZ, 0x5, R0 ;  /* 0x00000005ff007819 */ /* 0x000fca0000011600 */
[----:B------:R-:W-:Y:S01]  /*19c40*/  VIADD R2, R0, 0x10 ;  /* 0x0000001000027836 */ /* 0x000fe20000000000 */
[----:B------:R-:W-:Y:S01]  /*19c50*/  SHF.L.U32 R0, R3, R0, RZ ;  /* 0x0000000003007219 */ /* 0x000fe200000006ff */
[----:B-1----:R-:W-:-:S03]  /*19c60*/  ULEA UR6, UR5, UR4, 0x18 ;  /* 0x0000000405067291 */ /* 0x002fc6000f8ec0ff */
[----:B------:R-:W-:-:S04]  /*19c70*/  SHF.L.U32 R3, R7, R2, RZ ;  /* 0x0000000207037219 */ /* 0x000fc800000006ff */
[----:B------:R-:W-:Y:S02]  /*19c80*/  LOP3.LUT R0, R3, R0, RZ, 0xfc, !PT ;  /* 0x0000000003007212 */ /* 0x000fe400078efcff */
[----:B------:R-:W0:Y:S02]  /*19c90*/  LDS R5, [UR6] ;  /* 0x00000006ff057984 */ /* 0x000e240008000800 */
[C---:B------:R-:W-:Y:S02]  /*19ca0*/  LOP3.LUT R2, R0.reuse, 0xffff, RZ, 0xc0, !PT ;  /* 0x0000ffff00027812 */ /* 0x040fe400078ec0ff */
[----:B0-----:R-:W-:-:S04]  /*19cb0*/  LOP3.LUT R3, R0, 0xffff, R5, 0x80, !PT ;  /* 0x0000ffff00037812 */ /* 0x001fc800078e8005 */
[----:B------:R-:W-:-:S13]  /*19cc0*/  ISETP.NE.AND P0, PT, R3, R2, PT ;  /* 0x000000020300720c */ /* 0x000fda0003f05270 */
[----:B------:R-:W-:Y:S05]  /*19cd0*/  @P0 BRA `(.L_x_14) ;  /* 0x0000000000500947 */ /* 0x000fea0003800000 */
[----:B------:R-:W-:Y:S02]  /*19ce0*/  SHF.R.U32.HI R5, RZ, 0x10, R5 ;  /* 0x00000010ff057819 */ /* 0x000fe40000011605 */
[----:B------:R-:W-:-:S04]  /*19cf0*/  SHF.R.U32.HI R2, RZ, 0x10, R0 ;  /* 0x00000010ff027819 */ /* 0x000fc80000011600 */
[----:B------:R-:W-:-:S04]  /*19d00*/  LOP3.LUT R5, R5, R2, RZ, 0xc0, !PT ;  /* 0x0000000205057212 */ /* 0x000fc800078ec0ff */
[----:B------:R-:W-:-:S13]  /*19d10*/  ISETP.NE.AND P0, PT, R5, R2, PT ;  /* 0x000000020500720c */ /* 0x000fda0003f05270 */
[----:B------:R-:W-:Y:S05]  /*19d20*/  @P0 BRA `(.L_x_15) ;  /* 0x0000000000300947 */ /* 0x000fea0003800000 */
[----:B------:R-:W-:Y:S01]  /*19d30*/  R2UR UR4, R0 ;  /* 0x00000000000472ca */ /* 0x000fe200000e0000 */
[----:B------:R-:W-:Y:S01]  /*19d40*/  VOTEU.ANY UR5, UPT, PT ;  /* 0x0000000000057886 */ /* 0x000fe200038e0100 */
[----:B------:R-:W0:Y:S01]  /*19d50*/  S2R R0, SR_LANEID ;  /* 0x0000000000007919 */ /* 0x000e220000000000 */
[----:B------:R-:W-:-:S10]  /*19d60*/  UFLO.U32 UR5, UR5 ;  /* 0x00000005000572bd */ /* 0x000fd400080e0000 */
[----:B------:R-:W-:-:S06]  /*19d70*/  ULOP3.LUT UR4, URZ, UR4, URZ, 0x33, !UPT ;  /* 0x00000004ff047292 */ /* 0x000fcc000f8e33ff */
[----:B------:R-:W-:-:S04]  /*19d80*/  IMAD.U32 R2, RZ, RZ, UR4 ;  /* 0x00000004ff027e24 */ /* 0x000fc8000f8e00ff */
[----:B------:R-:W1:Y:S02]  /*19d90*/  REDUX UR7, R2 ;  /* 0x00000000020773c4 */ /* 0x000e640000000000 */
[----:B------:R2:W-:Y:S01]  /*19da0*/  UTCATOMSWS.AND URZ, UR4 ;  /* 0x0000000400ff79e3 */ /* 0x0005e20008000000 */
[----:B0-----:R-:W-:Y:S01]  /*19db0*/  ISETP.EQ.U32.AND P0, PT, R0, UR5, PT ;  /* 0x0000000500007c0c */ /* 0x001fe2000bf02070 */
[----:B-1----:R-:W-:-:S12]  /*19dc0*/  IMAD.U32 R0, RZ, RZ, UR7 ;  /* 0x00000007ff007e24 */ /* 0x002fd8000f8e00ff */
[----:B------:R2:W-:Y:S01]  /*19dd0*/  @P0 ATOMS.AND RZ, [UR6], R0 ;  /* 0x00000000ffff098c */ /* 0x0005e2000a800006 */
[----:B------:R-:W-:Y:S05]  /*19de0*/  BRA `(.L_x_13) ;  /* 0x0000000000147947 */ /* 0x000fea0003800000 */
.L_x_15:
[----:B------:R-:W-:-:S07]  /*19df0*/  MOV R2, 0x19e10 ;  /* 0x00019e1000027802 */ /* 0x000fce0000000f00 */
[----:B------:R-:W-:Y:S05]  /*19e00*/  CALL.REL.NOINC `($__internal_0_$__cuda_sm10x_tcgen05_guardrail_trap_col_being_dealloced_not_returned_by_alloc) ;  /* 0x00000000002c7944 */ /* 0x000fea0003c00000 */
[----:B------:R-:W-:Y:S05]  /*19e10*/  BRA `(.L_x_13) ;  /* 0x0000000000087947 */ /* 0x000fea0003800000 */
.L_x_14:
[----:B------:R-:W-:-:S07]  /*19e20*/  MOV R2, 0x19e40 ;  /* 0x00019e4000027802 */ /* 0x000fce0000000f00 */
[----:B------:R-:W-:Y:S05]  /*19e30*/  CALL.REL.NOINC `($__internal_2_$__cuda_sm10x_tcgen05_guardrail_trap_unallocated_columns_being_dealloced) ;  /* 0x0000000000387944 */ /* 0x000fea0003c00000 */
.L_x_13:
[----:B------:R-:W-:Y:S01]  /*19e40*/  NOP ;  /* 0x0000000000007918 */ /* 0x000fe20000000000 */
[----:B--2---:R-:W-:Y:S05]  /*19e50*/  EXIT ;  /* 0x000000000000794d */ /* 0x004fea0003800000 */
.L_x_8:
[----:B------:R-:W0:Y:S02]  /*19e60*/  SYNCS.PHASECHK.TRANS64.TRYWAIT P1, [UR15], R126 ;  /* 0x0000007eff0075a7 */ /* 0x000e24000802110f */
[----:B0-----:R-:W-:Y:S05]  /*19e70*/  @!P1 BRA `(.L_x_8) ;  /* 0xfffffffc00f89947 */ /* 0x001fea000383ffff */
[----:B------:R-:W-:Y:S05]  /*19e80*/  BRA `(.L_x_16) ;  /* 0xffffff6000d87947 */ /* 0x000fea000383ffff */
.L_x_12:
[----:B------:R-:W0:Y:S02]  /*19e90*/  SYNCS.PHASECHK.TRANS64.TRYWAIT P2, [UR15], R4 ;  /* 0x00000004ff0075a7 */ /* 0x000e24000804110f */
[----:B0-----:R-:W-:Y:S05]  /*19ea0*/  @!P2 BRA `(.L_x_12) ;  /* 0xfffffffc00f8a947 */ /* 0x001fea000383ffff */
[----:B------:R-:W-:Y:S05]  /*19eb0*/  BRA `(.L_x_11) ;  /* 0xffffffa400907947 */ /* 0x000fea000383ffff */
        .weak           $__internal_0_$__cuda_sm10x_tcgen05_guardrail_trap_col_being_dealloced_not_returned_by_alloc
        .type           $__internal_0_$__cuda_sm10x_tcgen05_guardrail_trap_col_being_dealloced_not_returned_by_alloc,@function
        .size           $__internal_0_$__cuda_sm10x_tcgen05_guardrail_trap_col_being_dealloced_not_returned_by_alloc,($__internal_1_$__cuda_sm10x_tcgen05_guardrail_trap_phase_invalid_during_alloc - $__internal_0_$__cuda_sm10x_tcgen05_guardrail_trap_col_being_dealloced_not_returned_by_alloc)
$__internal_0_$__cuda_sm10x_tcgen05_guardrail_trap_col_being_dealloced_not_returned_by_alloc:
[----:B------:R-:W-:Y:S05]  /*19ec0*/  BPT.TRAP 0x1 ;  /* 0x000000040000795c */ /* 0x000fea0000300000 */
[----:B------:R-:W-:-:S04]  /*19ed0*/  IMAD.MOV.U32 R3, RZ, RZ, 0x0 ;  /* 0x00000000ff037424 */ /* 0x000fc800078e00ff */
[----:B------:R-:W-:Y:S05]  /*19ee0*/  RET.REL.NODEC R2 `(matmul_kernel) ;  /* 0xfffffe6002447950 */ /* 0x000fea0003c3ffff */
        .weak           $__internal_1_$__cuda_sm10x_tcgen05_guardrail_trap_phase_invalid_during_alloc
        .type           $__internal_1_$__cuda_sm10x_tcgen05_guardrail_trap_phase_invalid_during_alloc,@function
        .size           $__internal_1_$__cuda_sm10x_tcgen05_guardrail_trap_phase_invalid_during_alloc,($__internal_2_$__cuda_sm10x_tcgen05_guardrail_trap_unallocated_columns_being_dealloced - $__internal_1_$__cuda_sm10x_tcgen05_guardrail_trap_phase_invalid_during_alloc)
$__internal_1_$__cuda_sm10x_tcgen05_guardrail_trap_phase_invalid_during_alloc:
[----:B------:R-:W-:Y:S05]  /*19ef0*/  BPT.TRAP 0x1 ;  /* 0x000000040000795c */ /* 0x000fea0000300000 */
[----:B------:R-:W-:-:S04]  /*19f00*/  IMAD.MOV.U32 R3, RZ, RZ, 0x0 ;  /* 0x00000000ff037424 */ /* 0x000fc800078e00ff */
[----:B------:R-:W-:Y:S05]  /*19f10*/  RET.REL.NODEC R2 `(matmul_kernel) ;  /* 0xfffffe6002387950 */ /* 0x000fea0003c3ffff */
        .weak           $__internal_2_$__cuda_sm10x_tcgen05_guardrail_trap_unallocated_columns_being_dealloced
        .type           $__internal_2_$__cuda_sm10x_tcgen05_guardrail_trap_unallocated_columns_being_dealloced,@function
        .size           $__internal_2_$__cuda_sm10x_tcgen05_guardrail_trap_unallocated_columns_being_dealloced,(.L_x_20 - $__internal_2_$__cuda_sm10x_tcgen05_guardrail_trap_unallocated_columns_being_dealloced)
$__internal_2_$__cuda_sm10x_tcgen05_guardrail_trap_unallocated_columns_being_dealloced:
[----:B------:R-:W-:Y:S05]  /*19f20*/  BPT.TRAP 0x1 ;  /* 0x000000040000795c */ /* 0x000fea0000300000 */
[----:B------:R-:W-:-:S04]  /*19f30*/  IMAD.MOV.U32 R3, RZ, RZ, 0x0 ;  /* 0x00000000ff037424 */ /* 0x000fc800078e00ff */
[----:B------:R-:W-:Y:S05]  /*19f40*/  RET.REL.NODEC R2 `(matmul_kernel) ;  /* 0xfffffe60022c7950 */ /* 0x000fea0003c3ffff */
.L_x_17:
[----:B------:R-:W-:-:S00]  /*19f50*/  BRA `(.L_x_17) ;  /* 0xfffffffc00fc7947 */ /* 0x000fc0000383ffff */
[----:B------:R-:W-:-:S00]  /*19f60*/  NOP ;  /* 0x0000000000007918 */ /* 0x000fc00000000000 */
        /* <DEDUP_REMOVED lines=9> */
.L_x_20:


//--------------------- .nv.shared.matmul_kernel  --------------------------
	.section	.nv.shared.matmul_kernel,"aw",@nobits
	.sectionflags	@""
	.align	16
	.zero		1024


//--------------------- .nv.shared.reserved.0     --------------------------
	.section	.nv.shared.reserved.0,"aw",@nobits
	.align	8
	.weak		__nv_reservedSMEM_offset_0_alias
	.size		__nv_reservedSMEM_offset_0_alias, 0, 64
	.other		__nv_reservedSMEM_offset_0_alias,@"STO_CUDA_RESERVED_SHARED STV_DEFAULT"
__nv_reservedSMEM_offset_0_alias:
	.zero		0
.nv.shared.reserved.0:
	.zero		64
	.weak		__nv_reservedSMEM_allocation_phase
	.type		__nv_reservedSMEM_allocation_phase,@object
	.size		__nv_reservedSMEM_allocation_phase,(.L_0 - __nv_reservedSMEM_allocation_phase)
__nv_reservedSMEM_allocation_phase:
	.zero		1
.L_0:
	.zero		7
	.weak		__nv_reservedSMEM_devtool_atexit_pc
	.type		__nv_reservedSMEM_devtool_atexit_pc,@object
	.size		__nv_reservedSMEM_devtool_atexit_pc,(__nv_reservedSMEM_allocation_mask - __nv_reservedSMEM_devtool_atexit_pc)
__nv_reservedSMEM_devtool_atexit_pc:
	.zero		8
	.weak		__nv_reservedSMEM_allocation_mask
	.type		__nv_reservedSMEM_allocation_mask,@object
	.size		__nv_reservedSMEM_allocation_mask,(.L_2 - __nv_reservedSMEM_allocation_mask)
__nv_reservedSMEM_allocation_mask:
	.zero		4
.L_2:


//--------------------- .nv.constant0.matmul_kernel --------------------------
	.section	.nv.constant0.matmul_kernel,"a",@progbits
	.sectionflags	@""
	.align	4
.nv.constant0.matmul_kernel:
	.zero		976


//--------------------- SYMBOLS --------------------------

	.type		.nv.reservedSmem.offset0,@object
	.size		.nv.reservedSmem.offset0,0x4
	.type		.nv.reservedSmem.cap,@object
	.size		.nv.reservedSmem.cap,0x4
